def attn_fwd(
    Q,
    K,
    V,
    Out,
    Lse,
    sm_scale,
    stride_qz,
    stride_qh,
    stride_qm,
    stride_qk,
    stride_kz,
    stride_kh,
    stride_kn,
    stride_kk,
    stride_vz,
    stride_vh,
    stride_vn,
    stride_vk,
    stride_oz,
    stride_oh,
    stride_om,
    stride_ok,
    seqlen_q,
    seqlen_k,
    BLOCK_M: tl.constexpr,
    BLOCK_N: tl.constexpr,
    HEAD_DIM: tl.constexpr,
    CAUSAL: tl.constexpr,
):
    start_m = tl.program_id(0)
    off_hz = tl.program_id(1)
    q_off = off_hz * stride_qh
    k_off = off_hz * stride_kh
    v_off = off_hz * stride_vh
    offs_m = start_m * BLOCK_M + tl.arange(0, BLOCK_M)
    offs_d = tl.arange(0, HEAD_DIM)
    offs_n = tl.arange(0, BLOCK_N)
    q_ptrs = Q + q_off + offs_m[:, None] * stride_qm + offs_d[None, :] * stride_qk
    k_ptrs = K + k_off + offs_d[:, None] * stride_kk + offs_n[None, :] * stride_kn
    v_ptrs = V + v_off + offs_n[:, None] * stride_vn + offs_d[None, :] * stride_vk
    m_i = tl.full([BLOCK_M], float("-inf"), dtype=tl.float32)
    l_i = tl.zeros([BLOCK_M], dtype=tl.float32) + 1.0
    acc = tl.zeros([BLOCK_M, HEAD_DIM], dtype=tl.float32)
    q = tl.load(q_ptrs)
    acc, l_i, m_i = _attn_fwd_inner(
        acc,
        l_i,
        m_i,
        q,
        k_ptrs,
        v_ptrs,
        sm_scale,
        stride_kn,
        stride_vn,
        start_m,
        seqlen_k,
        BLOCK_M,
        BLOCK_N,
        HEAD_DIM,
        CAUSAL,
    )
    acc = acc / l_i[:, None]
    lse = m_i + tl.math.log2(l_i) / 1.4426950408889634
    o_ptrs = (
        Out
        + off_hz * stride_oh
        + offs_m[:, None] * stride_om
        + offs_d[None, :] * stride_ok
    )
    tl.store(o_ptrs, acc.to(Out.dtype.element_ty))
    tl.store(Lse + off_hz * seqlen_q + offs_m, lse)

# config = {"BLOCK_M": 256, "BLOCK_N": 64, "HEAD_DIM": 512, "arch": "sm_90", "causal": false, "dtype": "fp16", "num_stages": 2, "num_warps": 8}
# arch = sm_90


// ===== COMPILED SASS (sm_90a) =====

	.target	sm_90a

	.elftype	@"ET_EXEC"


//--------------------- .note.nv.tkinfo           --------------------------
	.section	.note.nv.tkinfo,"",@"SHT_NOTE"
	.sectionflags	@"SHF_NOTE_NV_TKINFO"
	.tkinfo
        /*0018*/ 	.word	0x00000002
        /*0030*/ 	.string	""
        /*0030*/ 	.string	"ptxas"
        /*0030*/ 	.string	"Cuda compilation tools, release 13.0, V13.0.88"
        /*0030*/ 	.string	"Build cuda_13.0.r13.0/compiler.36424714_0"
        /*0030*/ 	.string	"-v  -suppress-debug-info  -lineinfo  -arch sm_90a "



//--------------------- .note.nv.cuinfo           --------------------------
	.section	.note.nv.cuinfo,"",@"SHT_NOTE"
	.sectionflags	@"SHF_NOTE_NV_CUINFO"
        /*0018*/ 	.short	0x0002
        /*001a*/ 	.short	0x005a
        /*001c*/ 	.short	0x0082
	.zero		2


//--------------------- .nv.info                  --------------------------
	.section	.nv.info,"",@"SHT_CUDA_INFO"
	.align	4


	//----- nvinfo : EIATTR_REGCOUNT
	.align		4
        /*0000*/ 	.byte	0x04, 0x2f
        /*0002*/ 	.short	(.L_2 - .L_1)
	.align		4
.L_1:
        /*0004*/ 	.word	index@(attn_fwd)
        /*0008*/ 	.word	0x000000ff


	//----- nvinfo : EIATTR_FRAME_SIZE
	.align		4
.L_2:
        /*000c*/ 	.byte	0x04, 0x11
        /*000e*/ 	.short	(.L_4 - .L_3)
	.align		4
.L_3:
        /*0010*/ 	.word	index@(attn_fwd)
        /*0014*/ 	.word	0x00001170


	//----- nvinfo : EIATTR_MIN_STACK_SIZE
	.align		4
.L_4:
        /*0018*/ 	.byte	0x04, 0x12
        /*001a*/ 	.short	(.L_6 - .L_5)
	.align		4
.L_5:
        /*001c*/ 	.word	index@(attn_fwd)
        /*0020*/ 	.word	0x00001170
.L_6:


//--------------------- .nv.compat                --------------------------
	.section	.nv.compat,"",@"SHT_CUDA_COMPAT_INFO"
	.align	4
        /*0000*/ 	.byte	0x02, 0x09, 0x01, 0x00, 0x02, 0x02, 0x04, 0x00, 0x02, 0x05, 0x05, 0x00, 0x03, 0x07, 0x01, 0x01
        /*0010*/ 	.byte	0x02, 0x03, 0x00, 0x00, 0x02, 0x06, 0x01, 0x00, 0x04, 0x0b, 0x08, 0x00, 0x00, 0x00, 0x00, 0x00
        /*0020*/ 	.byte	0x00, 0x00, 0x00, 0x00


//--------------------- .nv.info.attn_fwd         --------------------------
	.section	.nv.info.attn_fwd,"",@"SHT_CUDA_INFO"
	.sectionflags	@""
	.align	4


	//----- nvinfo : EIATTR_CUDA_API_VERSION
	.align		4
        /*0000*/ 	.byte	0x04, 0x37
        /*0002*/ 	.short	(.L_8 - .L_7)
.L_7:
        /*0004*/ 	.word	0x00000082


	//----- nvinfo : EIATTR_KPARAM_INFO
	.align		4
.L_8:
        /*0008*/ 	.byte	0x04, 0x17
        /*000a*/ 	.short	(.L_10 - .L_9)
.L_9:
        /*000c*/ 	.word	0x00000000
        /*0010*/ 	.short	0x0019
        /*0012*/ 	.short	0x0080
        /*0014*/ 	.byte	0x00, 0xf4, 0x21, 0x00


	//----- nvinfo : EIATTR_KPARAM_INFO
	.align		4
.L_10:
        /*0018*/ 	.byte	0x04, 0x17
        /*001a*/ 	.short	(.L_12 - .L_11)
.L_11:
        /*001c*/ 	.word	0x00000000
        /*0020*/ 	.short	0x0018
        /*0022*/ 	.short	0x0078
        /*0024*/ 	.byte	0x00, 0xf4, 0x21, 0x00


	//----- nvinfo : EIATTR_KPARAM_INFO
	.align		4
.L_12:
        /*0028*/ 	.byte	0x04, 0x17
        /*002a*/ 	.short	(.L_14 - .L_13)
.L_13:
        /*002c*/ 	.word	0x00000000
        /*0030*/ 	.short	0x0017
        /*0032*/ 	.short	0x0070
        /*0034*/ 	.byte	0x00, 0xf0, 0x11, 0x00


	//----- nvinfo : EIATTR_KPARAM_INFO
	.align		4
.L_14:
        /*0038*/ 	.byte	0x04, 0x17
        /*003a*/ 	.short	(.L_16 - .L_15)
.L_15:
        /*003c*/ 	.word	0x00000000
        /*0040*/ 	.short	0x0016
        /*0042*/ 	.short	0x006c
        /*0044*/ 	.byte	0x00, 0xf0, 0x11, 0x00


	//----- nvinfo : EIATTR_KPARAM_INFO
	.align		4
.L_16:
        /*0048*/ 	.byte	0x04, 0x17
        /*004a*/ 	.short	(.L_18 - .L_17)
.L_17:
        /*004c*/ 	.word	0x00000000
        /*0050*/ 	.short	0x0015
        /*0052*/ 	.short	0x0068
        /*0054*/ 	.byte	0x00, 0xf0, 0x11, 0x00


	//----- nvinfo : EIATTR_KPARAM_INFO
	.align		4
.L_18:
        /*0058*/ 	.byte	0x04, 0x17
        /*005a*/ 	.short	(.L_20 - .L_19)
.L_19:
        /*005c*/ 	.word	0x00000000
        /*0060*/ 	.short	0x0014
        /*0062*/ 	.short	0x0064
        /*0064*/ 	.byte	0x00, 0xf0, 0x11, 0x00


	//----- nvinfo : EIATTR_KPARAM_INFO
	.align		4
.L_20:
        /*0068*/ 	.byte	0x04, 0x17
        /*006a*/ 	.short	(.L_22 - .L_21)
.L_21:
        /*006c*/ 	.word	0x00000000
        /*0070*/ 	.short	0x0013
        /*0072*/ 	.short	0x0060
        /*0074*/ 	.byte	0x00, 0xf0, 0x11, 0x00


	//----- nvinfo : EIATTR_KPARAM_INFO
	.align		4
.L_22:
        /*0078*/ 	.byte	0x04, 0x17
        /*007a*/ 	.short	(.L_24 - .L_23)
.L_23:
        /*007c*/ 	.word	0x00000000
        /*0080*/ 	.short	0x0012
        /*0082*/ 	.short	0x005c
        /*0084*/ 	.byte	0x00, 0xf0, 0x11, 0x00


	//----- nvinfo : EIATTR_KPARAM_INFO
	.align		4
.L_24:
        /*0088*/ 	.byte	0x04, 0x17
        /*008a*/ 	.short	(.L_26 - .L_25)
.L_25:
        /*008c*/ 	.word	0x00000000
        /*0090*/ 	.short	0x0011
        /*0092*/ 	.short	0x0058
        /*0094*/ 	.byte	0x00, 0xf0, 0x11, 0x00


	//----- nvinfo : EIATTR_KPARAM_INFO
	.align		4
.L_26:
        /*0098*/ 	.byte	0x04, 0x17
        /*009a*/ 	.short	(.L_28 - .L_27)
.L_27:
        /*009c*/ 	.word	0x00000000
        /*00a0*/ 	.short	0x0010
        /*00a2*/ 	.short	0x0054
        /*00a4*/ 	.byte	0x00, 0xf0, 0x11, 0x00


	//----- nvinfo : EIATTR_KPARAM_INFO
	.align		4
.L_28:
        /*00a8*/ 	.byte	0x04, 0x17
        /*00aa*/ 	.short	(.L_30 - .L_29)
.L_29:
        /*00ac*/ 	.word	0x00000000
        /*00b0*/ 	.short	0x000f
        /*00b2*/ 	.short	0x0050
        /*00b4*/ 	.byte	0x00, 0xf0, 0x11, 0x00


	//----- nvinfo : EIATTR_KPARAM_INFO
	.align		4
.L_30:
        /*00b8*/ 	.byte	0x04, 0x17
        /*00ba*/ 	.short	(.L_32 - .L_31)
.L_31:
        /*00bc*/ 	.word	0x00000000
        /*00c0*/ 	.short	0x000e
        /*00c2*/ 	.short	0x004c
        /*00c4*/ 	.byte	0x00, 0xf0, 0x11, 0x00


	//----- nvinfo : EIATTR_KPARAM_INFO
	.align		4
.L_32:
        /*00c8*/ 	.byte	0x04, 0x17
        /*00ca*/ 	.short	(.L_34 - .L_33)
.L_33:
        /*00cc*/ 	.word	0x00000000
        /*00d0*/ 	.short	0x000d
        /*00d2*/ 	.short	0x0048
        /*00d4*/ 	.byte	0x00, 0xf0, 0x11, 0x00


	//----- nvinfo : EIATTR_KPARAM_INFO
	.align		4
.L_34:
        /*00d8*/ 	.byte	0x04, 0x17
        /*00da*/ 	.short	(.L_36 - .L_35)
.L_35:
        /*00dc*/ 	.word	0x00000000
        /*00e0*/ 	.short	0x000c
        /*00e2*/ 	.short	0x0044
        /*00e4*/ 	.byte	0x00, 0xf0, 0x11, 0x00


	//----- nvinfo : EIATTR_KPARAM_INFO
	.align		4
.L_36:
        /*00e8*/ 	.byte	0x04, 0x17
        /*00ea*/ 	.short	(.L_38 - .L_37)
.L_37:
        /*00ec*/ 	.word	0x00000000
        /*00f0*/ 	.short	0x000b
        /*00f2*/ 	.short	0x0040
        /*00f4*/ 	.byte	0x00, 0xf0, 0x11, 0x00


	//----- nvinfo : EIATTR_KPARAM_INFO
	.align		4
.L_38:
        /*00f8*/ 	.byte	0x04, 0x17
        /*00fa*/ 	.short	(.L_40 - .L_39)
.L_39:
        /*00fc*/ 	.word	0x00000000
        /*0100*/ 	.short	0x000a
        /*0102*/ 	.short	0x003c
        /*0104*/ 	.byte	0x00, 0xf0, 0x11, 0x00


	//----- nvinfo : EIATTR_KPARAM_INFO
	.align		4
.L_40:
        /*0108*/ 	.byte	0x04, 0x17
        /*010a*/ 	.short	(.L_42 - .L_41)
.L_41:
        /*010c*/ 	.word	0x00000000
        /*0110*/ 	.short	0x0009
        /*0112*/ 	.short	0x0038
        /*0114*/ 	.byte	0x00, 0xf0, 0x11, 0x00


	//----- nvinfo : EIATTR_KPARAM_INFO
	.align		4
.L_42:
        /*0118*/ 	.byte	0x04, 0x17
        /*011a*/ 	.short	(.L_44 - .L_43)
.L_43:
        /*011c*/ 	.word	0x00000000
        /*0120*/ 	.short	0x0008
        /*0122*/ 	.short	0x0034
        /*0124*/ 	.byte	0x00, 0xf0, 0x11, 0x00


	//----- nvinfo : EIATTR_KPARAM_INFO
	.align		4
.L_44:
        /*0128*/ 	.byte	0x04, 0x17
        /*012a*/ 	.short	(.L_46 - .L_45)
.L_45:
        /*012c*/ 	.word	0x00000000
        /*0130*/ 	.short	0x0007
        /*0132*/ 	.short	0x0030
        /*0134*/ 	.byte	0x00, 0xf0, 0x11, 0x00


	//----- nvinfo : EIATTR_KPARAM_INFO
	.align		4
.L_46:
        /*0138*/ 	.byte	0x04, 0x17
        /*013a*/ 	.short	(.L_48 - .L_47)
.L_47:
        /*013c*/ 	.word	0x00000000
        /*0140*/ 	.short	0x0006
        /*0142*/ 	.short	0x002c
        /*0144*/ 	.byte	0x00, 0xf0, 0x11, 0x00


	//----- nvinfo : EIATTR_KPARAM_INFO
	.align		4
.L_48:
        /*0148*/ 	.byte	0x04, 0x17
        /*014a*/ 	.short	(.L_50 - .L_49)
.L_49:
        /*014c*/ 	.word	0x00000000
        /*0150*/ 	.short	0x0005
        /*0152*/ 	.short	0x0028
        /*0154*/ 	.byte	0x00, 0xf0, 0x11, 0x00


	//----- nvinfo : EIATTR_KPARAM_INFO
	.align		4
.L_50:
        /*0158*/ 	.byte	0x04, 0x17
        /*015a*/ 	.short	(.L_52 - .L_51)
.L_51:
        /*015c*/ 	.word	0x00000000
        /*0160*/ 	.short	0x0004
        /*0162*/ 	.short	0x0020
        /*0164*/ 	.byte	0x00, 0xf4, 0x21, 0x00


	//----- nvinfo : EIATTR_KPARAM_INFO
	.align		4
.L_52:
        /*0168*/ 	.byte	0x04, 0x17
        /*016a*/ 	.short	(.L_54 - .L_53)
.L_53:
        /*016c*/ 	.word	0x00000000
        /*0170*/ 	.short	0x0003
        /*0172*/ 	.short	0x0018
        /*0174*/ 	.byte	0x00, 0xf4, 0x21, 0x00


	//----- nvinfo : EIATTR_KPARAM_INFO
	.align		4
.L_54:
        /*0178*/ 	.byte	0x04, 0x17
        /*017a*/ 	.short	(.L_56 - .L_55)
.L_55:
        /*017c*/ 	.word	0x00000000
        /*0180*/ 	.short	0x0002
        /*0182*/ 	.short	0x0010
        /*0184*/ 	.byte	0x00, 0xf4, 0x21, 0x00


	//----- nvinfo : EIATTR_KPARAM_INFO
	.align		4
.L_56:
        /*0188*/ 	.byte	0x04, 0x17
        /*018a*/ 	.short	(.L_58 - .L_57)
.L_57:
        /*018c*/ 	.word	0x00000000
        /*0190*/ 	.short	0x0001
        /*0192*/ 	.short	0x0008
        /*0194*/ 	.byte	0x00, 0xf4, 0x21, 0x00


	//----- nvinfo : EIATTR_KPARAM_INFO
	.align		4
.L_58:
        /*0198*/ 	.byte	0x04, 0x17
        /*019a*/ 	.short	(.L_60 - .L_59)
.L_59:
        /*019c*/ 	.word	0x00000000
        /*01a0*/ 	.short	0x0000
        /*01a2*/ 	.short	0x0000
        /*01a4*/ 	.byte	0x00, 0xf4, 0x21, 0x00


	//----- nvinfo : EIATTR_SPARSE_MMA_MASK
	.align		4
.L_60:
        /*01a8*/ 	.byte	0x03, 0x50
        /*01aa*/ 	.short	0x0000


	//----- nvinfo : EIATTR_MAXREG_COUNT
	.align		4
        /*01ac*/ 	.byte	0x03, 0x1b
        /*01ae*/ 	.short	0x00ff


	//----- nvinfo : EIATTR_NUM_BARRIERS
	.align		4
        /*01b0*/ 	.byte	0x02, 0x4c
        /*01b2*/ 	.byte	0x01
	.zero		1


	//----- nvinfo : EIATTR_ANNOTATIONS
	.align		4
        /*01b4*/ 	.byte	0x04, 0x55
        /*01b6*/ 	.short	(.L_62 - .L_61)


	//   ....[0]....
.L_61:
        /*01b8*/ 	.word	0x00000001
        /*01bc*/ 	.byte	0xb0, 0x01, 0x00, 0x00, 0x01, 0x00, 0x00, 0x00, 0xd0, 0x02, 0x00, 0x00, 0x01, 0x00, 0x00, 0x00
        /* <DEDUP_REMOVED lines=2217> */
        /*8c5c*/ 	.byte	0xf0, 0x32, 0x04, 0x00, 0x01, 0x00, 0x00, 0x00, 0xa0, 0x33, 0x04, 0x00


	//----- nvinfo : EIATTR_MERCURY_ISA_VERSION
	.align		4
.L_62:
        /*8c68*/ 	.byte	0x03, 0x5f
        /*8c6a*/ 	.short	0x0101


	//----- nvinfo : EIATTR_COOP_GROUP_MASK_REGIDS
	.align		4
        /*8c6c*/ 	.byte	0x04, 0x29
        /*8c6e*/ 	.short	(.L_64 - .L_63)


	//   ....[0]....
.L_63:
        /*8c70*/ 	.word	0xffffffff


	//   ....[1]....
        /*8c74*/ 	.word	0xffffffff


	//   ....[2]....
        /*8c78*/ 	.word	0xffffffff


	//   ....[3]....
        /*8c7c*/ 	.word	0xffffffff


	//   ....[4]....
        /*8c80*/ 	.word	0xffffffff


	//   ....[5]....
        /*8c84*/ 	.word	0xffffffff


	//   ....[6]....
        /*8c88*/ 	.word	0xffffffff


	//   ....[7]....
        /*8c8c*/ 	.word	0xffffffff


	//   ....[8]....
        /*8c90*/ 	.word	0xffffffff


	//   ....[9]....
        /*8c94*/ 	.word	0xffffffff


	//   ....[10]....
        /*8c98*/ 	.word	0xffffffff


	//   ....[11]....
        /*8c9c*/ 	.word	0xffffffff


	//   ....[12]....
        /*8ca0*/ 	.word	0xffffffff


	//   ....[13]....
        /*8ca4*/ 	.word	0xffffffff


	//   ....[14]....
        /*8ca8*/ 	.word	0xffffffff


	//   ....[15]....
        /*8cac*/ 	.word	0xffffffff


	//----- nvinfo : EIATTR_COOP_GROUP_INSTR_OFFSETS
	.align		4
.L_64:
        /*8cb0*/ 	.byte	0x04, 0x28
        /*8cb2*/ 	.short	(.L_66 - .L_65)


	//   ....[0]....
.L_65:
        /*8cb4*/ 	.word	0x000197d0


	//   ....[1]....
        /*8cb8*/ 	.word	0x00019890


	//   ....[2]....
        /*8cbc*/ 	.word	0x000198b0


	//   ....[3]....
        /*8cc0*/ 	.word	0x0001ab30


	//   ....[4]....
        /*8cc4*/ 	.word	0x0001db30


	//   ....[5]....
        /*8cc8*/ 	.word	0x0001db40


	//   ....[6]....
        /*8ccc*/ 	.word	0x0001db70


	//   ....[7]....
        /*8cd0*/ 	.word	0x0001db80


	//   ....[8]....
        /*8cd4*/ 	.word	0x00020220


	//   ....[9]....
        /*8cd8*/ 	.word	0x00020240


	//   ....[10]....
        /*8cdc*/ 	.word	0x00020250


	//   ....[11]....
        /*8ce0*/ 	.word	0x00020260


	//   ....[12]....
        /*8ce4*/ 	.word	0x000202a0


	//   ....[13]....
        /*8ce8*/ 	.word	0x000202b0


	//   ....[14]....
        /*8cec*/ 	.word	0x000202d0


	//   ....[15]....
        /*8cf0*/ 	.word	0x000202e0


	//----- nvinfo : EIATTR_EXIT_INSTR_OFFSETS
	.align		4
.L_66:
        /*8cf4*/ 	.byte	0x04, 0x1c
        /*8cf6*/ 	.short	(.L_68 - .L_67)


	//   ....[0]....
.L_67:
        /*8cf8*/ 	.word	0x000437f0


	//----- nvinfo : EIATTR_REQNTID
	.align		4
.L_68:
        /*8cfc*/ 	.byte	0x04, 0x10
        /*8cfe*/ 	.short	(.L_70 - .L_69)
.L_69:
        /*8d00*/ 	.word	0x00000100
        /*8d04*/ 	.word	0x00000001
        /*8d08*/ 	.word	0x00000001


	//----- nvinfo : EIATTR_CBANK_PARAM_SIZE
	.align		4
.L_70:
        /*8d0c*/ 	.byte	0x03, 0x19
        /*8d0e*/ 	.short	0x0088


	//----- nvinfo : EIATTR_PARAM_CBANK
	.align		4
        /*8d10*/ 	.byte	0x04, 0x0a
        /*8d12*/ 	.short	(.L_72 - .L_71)
	.align		4
.L_71:
        /*8d14*/ 	.word	index@(.nv.constant0.attn_fwd)
        /*8d18*/ 	.short	0x0210
        /*8d1a*/ 	.short	0x0088


	//----- nvinfo : EIATTR_SW_WAR
	.align		4
.L_72:
        /*8d1c*/ 	.byte	0x04, 0x36
        /*8d1e*/ 	.short	(.L_74 - .L_73)
.L_73:
        /*8d20*/ 	.word	0x00000008
.L_74:


//--------------------- .nv.callgraph             --------------------------
	.section	.nv.callgraph,"",@"SHT_CUDA_CALLGRAPH"
	.align	4
	.sectionentsize	8
	.align		4
        /*0000*/ 	.word	0x00000000
	.align		4
        /*0004*/ 	.word	0xffffffff
	.align		4
        /*0008*/ 	.word	0x00000000
	.align		4
        /*000c*/ 	.word	0xfffffffe
	.align		4
        /*0010*/ 	.word	0x00000000
	.align		4
        /*0014*/ 	.word	0xfffffffd
	.align		4
        /*0018*/ 	.word	0x00000000
	.align		4
        /*001c*/ 	.word	0xfffffffc


//--------------------- .nv.constant4             --------------------------
	.section	.nv.constant4,"a",@progbits
	.align	8
	.align		8
.nv.constant4:
        /*0000*/ 	.dword	_$_str


//--------------------- .text.attn_fwd            --------------------------
	.section	.text.attn_fwd,"ax",@progbits
	.align	128
        .global         attn_fwd
        .type           attn_fwd,@function
        .size           attn_fwd,(.L_x_3 - attn_fwd)
        .other          attn_fwd,@"STO_CUDA_ENTRY STV_DEFAULT"
attn_fwd:
.text.attn_fwd:
[----:B------:R-:W0:Y:S01]  /*0000*/  LDC R1, c[0x0][0x28] ;  /* 0x00000a00ff017b82 */ /* 0x000e220000000800 */
[----:B------:R-:W1:Y:S07]  /*0010*/  S2R R92, SR_TID.X ;  /* 0x00000000005c7919 */ /* 0x000e6e0000002100 */
[----:B------:R-:W2:Y:S01]  /*0020*/  LDC.64 R2, c[0x0][0x240] ;  /* 0x00009000ff027b82 */ /* 0x000ea20000000a00 */
[----:B0-----:R-:W-:Y:S01]  /*0030*/  IADD3 R1, R1, -0x1170, RZ ;  /* 0xffffee9001017810 */ /* 0x001fe20007ffe0ff */
[----:B------:R-:W-:Y:S01]  /*0040*/  ULDC.64 UR4, c[0x0][0x208] ;  /* 0x0000820000047ab9 */ /* 0x000fe20000000a00 */
[----:B------:R-:W0:Y:S01]  /*0050*/  S2R R0, SR_CTAID.X ;  /* 0x0000000000007919 */ /* 0x000e220000002500 */
[----:B------:R-:W2:Y:S04]  /*0060*/  S2R R8, SR_CTAID.Y ;  /* 0x0000000000087919 */ /* 0x000ea80000002600 */
[----:B------:R-:W3:Y:S01]  /*0070*/  LDC.64 R6, c[0x0][0x210] ;  /* 0x00008400ff067b82 */ /* 0x000ee20000000a00 */
[----:B------:R-:W4:Y:S07]  /*0080*/  S2R R4, SR_CgaCtaId ;  /* 0x0000000000047919 */ /* 0x000f2e0000008800 */
[----:B------:R-:W5:Y:S08]  /*0090*/  LDC R30, c[0x0][0x248] ;  /* 0x00009200ff1e7b82 */ /* 0x000f700000000800 */
[----:B------:R-:W3:Y:S01]  /*00a0*/  LDC R91, c[0x0][0x248] ;  /* 0x00009200ff5b7b82 */ /* 0x000ee20000000800 */
[----:B-1----:R-:W-:-:S07]  /*00b0*/  LOP3.LUT R5, R92, 0xff, RZ, 0xc0, !PT ;  /* 0x000000ff5c057812 */ /* 0x002fce00078ec0ff */
[----:B------:R-:W1:Y:S01]  /*00c0*/  LDC R93, c[0x0][0x248] ;  /* 0x00009200ff5d7b82 */ /* 0x000e620000000800 */
[----:B0-----:R-:W-:Y:S01]  /*00d0*/  LEA R5, R0, R5, 0x8 ;  /* 0x0000000500057211 */ /* 0x001fe200078e40ff */
[----:B--2---:R-:W-:Y:S01]  /*00e0*/  IMAD R0, R8, R2, RZ ;  /* 0x0000000208007224 */ /* 0x004fe200078e02ff */
[----:B------:R-:W-:-:S03]  /*00f0*/  SHF.L.U32 R8, R92, 0x3, RZ ;  /* 0x000000035c087819 */ /* 0x000fc600000006ff */
[----:B------:R-:W-:Y:S01]  /*0100*/  IMAD R2, R5, R3, RZ ;  /* 0x0000000305027224 */ /* 0x000fe200078e02ff */
[----:B------:R-:W-:Y:S01]  /*0110*/  MOV R3, 0x400 ;  /* 0x0000040000037802 */ /* 0x000fe20000000f00 */
[----:B-----5:R-:W-:Y:S01]  /*0120*/  IMAD R47, R30, 0x90, RZ ;  /* 0x000000901e2f7824 */ /* 0x020fe200078e02ff */
[C---:B------:R-:W-:Y:S01]  /*0130*/  SHF.L.U32 R121, R0.reuse, 0x1, RZ ;  /* 0x0000000100797819 */ /* 0x040fe200000006ff */
[----:B------:R-:W-:Y:S01]  /*0140*/  IMAD.HI R0, R0, 0x2, RZ ;  /* 0x0000000200007827 */ /* 0x000fe200078e02ff */
[----:B------:R-:W-:Y:S01]  /*0150*/  SHF.L.U32 R120, R2, 0x1, RZ ;  /* 0x0000000102787819 */ /* 0x000fe200000006ff */
[----:B------:R-:W0:Y:S01]  /*0160*/  LDC R95, c[0x0][0x248] ;  /* 0x00009200ff5f7b82 */ /* 0x000e220000000800 */
[----:B----4-:R-:W-:Y:S01]  /*0170*/  LEA R72, R4, R3, 0x18 ;  /* 0x0000000304487211 */ /* 0x010fe200078ec0ff */
[----:B------:R-:W-:Y:S01]  /*0180*/  IMAD.HI R2, R2, 0x2, RZ ;  /* 0x0000000202027827 */ /* 0x000fe200078e02ff */
[----:B---3--:R-:W-:Y:S02]  /*0190*/  IADD3 R120, P0, P1, R120, R6, R121 ;  /* 0x0000000678787210 */ /* 0x008fe4000791e079 */
[----:B------:R-:W-:Y:S01]  /*01a0*/  SHF.L.U32 R4, R92, 0x2, RZ ;  /* 0x000000025c047819 */ /* 0x000fe200000006ff */
[----:B------:R-:W-:Y:S01]  /*01b0*/  STL [R1+0xb88], R72 ;  /* 0x000b884801007387 */ /* 0x000fe20000100800 */
[----:B------:R-:W-:Y:S01]  /*01c0*/  IADD3.X R121, R2, R7, R0, P0, P1 ;  /* 0x0000000702797210 */ /* 0x000fe200007e2400 */
[----:B------:R-:W-:Y:S01]  /*01d0*/  IMAD R37, R30, 0x48, RZ ;  /* 0x000000481e257824 */ /* 0x000fe200078e02ff */
[C---:B------:R-:W-:Y:S01]  /*01e0*/  SHF.L.U32 R0, R92.reuse, 0x4, RZ ;  /* 0x000000045c007819 */ /* 0x040fe200000006ff */
[----:B------:R-:W2:Y:S01]  /*01f0*/  LDC R50, c[0x0][0x248] ;  /* 0x00009200ff327b82 */ /* 0x000ea20000000800 */
[----:B------:R-:W-:Y:S01]  /*0200*/  SHF.L.U32 R2, R92, 0x7, RZ ;  /* 0x000000075c027819 */ /* 0x000fe200000006ff */
[----:B------:R-:W-:Y:S01]  /*0210*/  IMAD R33, R30, 0x28, RZ ;  /* 0x000000281e217824 */ /* 0x000fe200078e02ff */
[----:B------:R-:W-:Y:S01]  /*0220*/  LOP3.LUT R0, R0, 0xf0, RZ, 0xc0, !PT ;  /* 0x000000f000007812 */ /* 0x000fe200078ec0ff */
[----:B------:R-:W-:Y:S01]  /*0230*/  IMAD R17, R30, 0xa0, RZ ;  /* 0x000000a01e117824 */ /* 0x000fe200078e02ff */
[----:B------:R-:W-:Y:S01]  /*0240*/  LOP3.LUT R3, R2, 0x800, RZ, 0xc0, !PT ;  /* 0x0000080002037812 */ /* 0x000fe200078ec0ff */
[C---:B------:R-:W-:Y:S01]  /*0250*/  IMAD R9, R30.reuse, 0x30, RZ ;  /* 0x000000301e097824 */ /* 0x040fe200078e02ff */
[----:B------:R-:W-:Y:S01]  /*0260*/  IADD3 R18, P0, R47, R120, RZ ;  /* 0x000000782f127210 */ /* 0x000fe20007f1e0ff */
[C---:B------:R-:W-:Y:S01]  /*0270*/  IMAD R49, R30.reuse, 0x18, RZ ;  /* 0x000000181e317824 */ /* 0x040fe200078e02ff */
[----:B------:R-:W-:Y:S01]  /*0280*/  IADD3 R3, R3, R72, R0 ;  /* 0x0000004803037210 */ /* 0x000fe20007ffe000 */
[C---:B------:R-:W-:Y:S01]  /*0290*/  IMAD R11, R30.reuse, 0x60, RZ ;  /* 0x000000601e0b7824 */ /* 0x040fe200078e02ff */
[----:B------:R-:W-:Y:S01]  /*02a0*/  LEA.HI.X.SX32 R19, R37, R121, 0x1, P0 ;  /* 0x0000007925137211 */ /* 0x000fe200000f0eff */
[----:B------:R-:W-:Y:S01]  /*02b0*/  IMAD R52, R30, 0xc0, RZ ;  /* 0x000000c01e347824 */ /* 0x000fe200078e02ff */
[----:B------:R-:W-:Y:S01]  /*02c0*/  LOP3.LUT R5, R4, 0x3c0, RZ, 0xc0, !PT ;  /* 0x000003c004057812 */ /* 0x000fe200078ec0ff */
[----:B------:R3:W-:Y:S01]  /*02d0*/  STL [R1+0xb8c], R3 ;  /* 0x000b8c0301007387 */ /* 0x0007e20000100800 */
[----:B------:R-:W-:Y:S01]  /*02e0*/  LOP3.LUT R2, R8, 0x38, RZ, 0xc0, !PT ;  /* 0x0000003808027812 */ /* 0x000fe200078ec0ff */
[----:B------:R-:W4:Y:S01]  /*02f0*/  LDC R66, c[0x0][0x248] ;  /* 0x00009200ff427b82 */ /* 0x000f220000000800 */
[----:B------:R-:W-:Y:S01]  /*0300*/  IADD3 R4, P1, R17, R120, RZ ;  /* 0x0000007811047210 */ /* 0x000fe20007f3e0ff */
[C---:B------:R-:W-:Y:S01]  /*0310*/  IMAD R21, R30.reuse, 0x70, RZ ;  /* 0x000000701e157824 */ /* 0x040fe200078e02ff */
[----:B------:R-:W-:Y:S01]  /*0320*/  IADD3 R0, R5, R72, R2 ;  /* 0x0000004805007210 */ /* 0x000fe20007ffe002 */
[C---:B------:R-:W-:Y:S01]  /*0330*/  IMAD R26, R30.reuse, 0xb0, RZ ;  /* 0x000000b01e1a7824 */ /* 0x040fe200078e02ff */
[----:B------:R-:W5:Y:S01]  /*0340*/  LDG.E.U16 R18, desc[UR4][R18.64] ;  /* 0x0000000412127981 */ /* 0x000f62000c1e1500 */
[----:B---3--:R-:W-:-:S02]  /*0350*/  IMAD R3, R30, 0x50, RZ ;  /* 0x000000501e037824 */ /* 0x008fc400078e02ff */
[----:B------:R-:W3:Y:S01]  /*0360*/  LDC R197, c[0x0][0x248] ;  /* 0x00009200ffc57b82 */ /* 0x000ee20000000800 */
[C---:B------:R-:W-:Y:S02]  /*0370*/  IMAD R45, R30.reuse, 0x38, RZ ;  /* 0x000000381e2d7824 */ /* 0x040fe400078e02ff */
[C---:B------:R-:W-:Y:S01]  /*0380*/  IMAD R186, R30.reuse, 0xa2, RZ ;  /* 0x000000a21eba7824 */ /* 0x040fe200078e02ff */
[-C--:B------:R-:W-:Y:S01]  /*0390*/  IADD3 R62, P0, R3, R120.reuse, RZ ;  /* 0x00000078033e7210 */ /* 0x080fe20007f1e0ff */
[C---:B------:R-:W-:Y:S02]  /*03a0*/  IMAD R22, R30.reuse, 0xe0, RZ ;  /* 0x000000e01e167824 */ /* 0x040fe400078e02ff */
[C---:B------:R-:W-:Y:S01]  /*03b0*/  IMAD R184, R30.reuse, 0x92, RZ ;  /* 0x000000921eb87824 */ /* 0x040fe200078e02ff */
[-C--:B------:R-:W-:Y:S01]  /*03c0*/  LEA.HI.X.SX32 R63, R33, R121.reuse, 0x1, P0 ;  /* 0x00000079213f7211 */ /* 0x080fe200000f0eff */
[C---:B------:R-:W-:Y:S01]  /*03d0*/  IMAD R13, R30.reuse, 0x58, RZ ;  /* 0x000000581e0d7824 */ /* 0x040fe200078e02ff */
[-C--:B------:R-:W-:Y:S01]  /*03e0*/  IADD3 R2, P0, R9, R120.reuse, RZ ;  /* 0x0000007809027210 */ /* 0x080fe20007f1e0ff */
[C---:B------:R-:W-:Y:S01]  /*03f0*/  IMAD R29, R30.reuse, 0x12, RZ ;  /* 0x000000121e1d7824 */ /* 0x040fe200078e02ff */
[-C--:B------:R-:W-:Y:S01]  /*0400*/  LEA.HI.X.SX32 R5, R3, R121.reuse, 0x1, P1 ;  /* 0x0000007903057211 */ /* 0x080fe200008f0eff */
[C---:B------:R-:W-:Y:S01]  /*0410*/  IMAD R31, R30.reuse, 0x22, RZ ;  /* 0x000000221e1f7824 */ /* 0x040fe200078e02ff */
[-C--:B------:R-:W-:Y:S01]  /*0420*/  LEA.HI.X.SX32 R3, R49, R121.reuse, 0x1, P0 ;  /* 0x0000007931037211 */ /* 0x080fe200000f0eff */
[----:B------:R-:W-:Y:S01]  /*0430*/  IMAD R35, R30, 0x32, RZ ;  /* 0x000000321e237824 */ /* 0x000fe200078e02ff */
[-C--:B------:R-:W-:Y:S01]  /*0440*/  IADD3 R68, P0, R11, R120.reuse, RZ ;  /* 0x000000780b447210 */ /* 0x080fe20007f1e0ff */
[----:B------:R1:W5:Y:S01]  /*0450*/  LDG.E.U16 R57, desc[UR4][R4.64] ;  /* 0x0000000404397981 */ /* 0x000362000c1e1500 */
[-C--:B------:R-:W-:Y:S01]  /*0460*/  IADD3 R8, P1, R52, R120.reuse, RZ ;  /* 0x0000007834087210 */ /* 0x080fe20007f3e0ff */
[----:B------:R-:W3:Y:S01]  /*0470*/  LDC R211, c[0x0][0x248] ;  /* 0x00009200ffd37b82 */ /* 0x000ee20000000800 */
[----:B------:R-:W-:Y:S01]  /*0480*/  LEA.HI.X.SX32 R69, R9, R121, 0x1, P0 ;  /* 0x0000007909457211 */ /* 0x000fe200000f0eff */
[----:B------:R0:W5:Y:S01]  /*0490*/  LDG.E.U16 R67, desc[UR4][R2.64] ;  /* 0x0000000402437981 */ /* 0x000162000c1e1500 */
[----:B------:R-:W-:-:S02]  /*04a0*/  IADD3 R6, P2, R26, R120, RZ ;  /* 0x000000781a067210 */ /* 0x000fc40007f5e0ff */
[-C--:B------:R-:W-:Y:S01]  /*04b0*/  LEA.HI.X.SX32 R9, R11, R121.reuse, 0x1, P1 ;  /* 0x000000790b097211 */ /* 0x080fe200008f0eff */
[C---:B------:R-:W-:Y:S02]  /*04c0*/  IMAD R61, R30.reuse, 0xd0, RZ ;  /* 0x000000d01e3d7824 */ /* 0x040fe400078e02ff */
[C---:B------:R-:W-:Y:S01]  /*04d0*/  IMAD R39, R30.reuse, 0x68, RZ ;  /* 0x000000681e277824 */ /* 0x040fe200078e02ff */
[-C--:B-1----:R-:W-:Y:S01]  /*04e0*/  IADD3 R4, P0, R21, R120.reuse, RZ ;  /* 0x0000007815047210 */ /* 0x082fe20007f1e0ff */
[----:B------:R-:W-:Y:S01]  /*04f0*/  IMAD R59, R30, 0x62, RZ ;  /* 0x000000621e3b7824 */ /* 0x000fe200078e02ff */
[----:B------:R-:W-:Y:S01]  /*0500*/  IADD3 R64, P1, R22, R120, RZ ;  /* 0x0000007816407210 */ /* 0x000fe20007f3e0ff */
[C---:B------:R-:W-:Y:S01]  /*0510*/  IMAD R58, R30.reuse, 0xf0, RZ ;  /* 0x000000f01e3a7824 */ /* 0x040fe200078e02ff */
[-C--:B------:R-:W-:Y:S01]  /*0520*/  LEA.HI.X.SX32 R5, R45, R121.reuse, 0x1, P0 ;  /* 0x000000792d057211 */ /* 0x080fe200000f0eff */
[C---:B------:R-:W-:Y:S01]  /*0530*/  IMAD R51, R30.reuse, 0x42, RZ ;  /* 0x000000421e337824 */ /* 0x040fe200078e02ff */
[-C--:B------:R-:W-:Y:S01]  /*0540*/  LEA.HI.X.SX32 R7, R13, R121.reuse, 0x1, P2 ;  /* 0x000000790d077211 */ /* 0x080fe200010f0eff */
[C---:B------:R-:W-:Y:S01]  /*0550*/  IMAD R55, R30.reuse, 0x52, RZ ;  /* 0x000000521e377824 */ /* 0x040fe200078e02ff */
[C---:B0-----:R-:W-:Y:S01]  /*0560*/  LEA R3, R30.reuse, R30, 0x3 ;  /* 0x0000001e1e037211 */ /* 0x041fe200078e18ff */
[----:B------:R0:W5:Y:S01]  /*0570*/  LDG.E.U16 R44, desc[UR4][R4.64] ;  /* 0x00000004042c7981 */ /* 0x000162000c1e1500 */
[----:B------:R-:W-:Y:S01]  /*0580*/  IADD3 R2, P0, R29, R120, RZ ;  /* 0x000000781d027210 */ /* 0x000fe20007f1e0ff */
[----:B------:R-:W1:Y:S01]  /*0590*/  LDC R210, c[0x0][0x248] ;  /* 0x00009200ffd27b82 */ /* 0x000e620000000800 */
[-C--:B------:R-:W-:Y:S01]  /*05a0*/  LEA.HI.X.SX32 R65, R21, R121.reuse, 0x1, P1 ;  /* 0x0000007915417211 */ /* 0x080fe200008f0eff */
[----:B------:R2:W5:Y:S01]  /*05b0*/  LDG.E.U16 R23, desc[UR4][R6.64] ;  /* 0x0000000406177981 */ /* 0x000562000c1e1500 */
[----:B------:R-:W-:Y:S01]  /*05c0*/  LEA.HI.X.SX32 R3, R3, R121, 0x1, P0 ;  /* 0x0000007903037211 */ /* 0x000fe200000f0eff */
[----:B------:R-:W-:-:S02]  /*05d0*/  IMAD R11, R30, 0x78, RZ ;  /* 0x000000781e0b7824 */ /* 0x000fc400078e02ff */
[----:B------:R-:W5:Y:S01]  /*05e0*/  LDG.E.U16 R10, desc[UR4][R8.64] ;  /* 0x00000004080a7981 */ /* 0x000f62000c1e1500 */
[C---:B0-----:R-:W-:Y:S01]  /*05f0*/  LEA R5, R30.reuse, R30, 0x4 ;  /* 0x0000001e1e057211 */ /* 0x041fe200078e20ff */
[----:B------:R-:W0:Y:S01]  /*0600*/  LDC R208, c[0x0][0x248] ;  /* 0x00009200ffd07b82 */ /* 0x000e220000000800 */
[-C--:B------:R-:W-:Y:S01]  /*0610*/  IADD3 R4, P1, R31, R120.reuse, RZ ;  /* 0x000000781f047210 */ /* 0x080fe20007f3e0ff */
[----:B------:R4:W5:Y:S01]  /*0620*/  LDG.E.U16 R87, desc[UR4][R2.64] ;  /* 0x0000000402577981 */ /* 0x000962000c1e1500 */
[C---:B--2---:R-:W-:Y:S01]  /*0630*/  IMAD R7, R30.reuse, 0x19, RZ ;  /* 0x000000191e077824 */ /* 0x044fe200078e02ff */
[-C--:B------:R-:W-:Y:S02]  /*0640*/  IADD3 R6, P0, R35, R120.reuse, RZ ;  /* 0x0000007823067210 */ /* 0x080fe40007f1e0ff */
[-C--:B------:R-:W-:Y:S01]  /*0650*/  LEA.HI.X.SX32 R5, R5, R121.reuse, 0x1, P1 ;  /* 0x0000007905057211 */ /* 0x080fe200008f0eff */
[----:B------:R-:W2:Y:S01]  /*0660*/  LDG.E.U16 R68, desc[UR4][R68.64] ;  /* 0x0000000444447981 */ /* 0x000ea2000c1e1500 */
[----:B------:R-:W-:Y:S01]  /*0670*/  IADD3 R14, P2, R61, R120, RZ ;  /* 0x000000783d0e7210 */ /* 0x000fe20007f5e0ff */
[----:B------:R-:W0:Y:S01]  /*0680*/  LDC R209, c[0x0][0x248] ;  /* 0x00009200ffd17b82 */ /* 0x000e220000000800 */
[-C--:B------:R-:W-:Y:S01]  /*0690*/  LEA.HI.X.SX32 R7, R7, R121.reuse, 0x1, P0 ;  /* 0x0000007907077211 */ /* 0x080fe200000f0eff */
[----:B------:R3:W2:Y:S01]  /*06a0*/  LDG.E.U16 R86, desc[UR4][R4.64] ;  /* 0x0000000404567981 */ /* 0x0006a2000c1e1500 */
[----:B----4-:R-:W-:Y:S01]  /*06b0*/  IMAD R3, R30, 0x31, RZ ;  /* 0x000000311e037824 */ /* 0x010fe200078e02ff */
[----:B------:R-:W-:-:S02]  /*06c0*/  LEA.HI.X.SX32 R15, R39, R121, 0x1, P2 ;  /* 0x00000079270f7211 */ /* 0x000fc400010f0eff */
[----:B------:R-:W-:Y:S01]  /*06d0*/  IADD3 R132, P2, R58, R120, RZ ;  /* 0x000000783a847210 */ /* 0x000fe20007f5e0ff */
[----:B------:R-:W4:Y:S01]  /*06e0*/  LDG.E.U16 R85, desc[UR4][R6.64] ;  /* 0x0000000406557981 */ /* 0x000f22000c1e1500 */
[C---:B------:R-:W-:Y:S01]  /*06f0*/  IMAD R21, R30.reuse, 0x39, RZ ;  /* 0x000000391e157824 */ /* 0x040fe200078e02ff */
[C---:B------:R-:W-:Y:S01]  /*0700*/  LEA R25, R30.reuse, R30, 0x6 ;  /* 0x0000001e1e197211 */ /* 0x040fe200078e30ff */
[----:B------:R-:W0:Y:S01]  /*0710*/  LDC R207, c[0x0][0x248] ;  /* 0x00009200ffcf7b82 */ /* 0x000e220000000800 */
[----:B------:R1:W4:Y:S01]  /*0720*/  LDG.E.U16 R19, desc[UR4][R14.64] ;  /* 0x000000040e137981 */ /* 0x000322000c1e1500 */
[----:B---3--:R-:W-:Y:S02]  /*0730*/  IADD3 R4, P0, R59, R120, RZ ;  /* 0x000000783b047210 */ /* 0x008fe40007f1e0ff */
[-C--:B------:R-:W-:Y:S01]  /*0740*/  LEA.HI.X.SX32 R133, R11, R121.reuse, 0x1, P2 ;  /* 0x000000790b857211 */ /* 0x080fe200010f0eff */
[C---:B------:R-:W-:Y:S01]  /*0750*/  IMAD R27, R30.reuse, 0x49, RZ ;  /* 0x000000491e1b7824 */ /* 0x040fe200078e02ff */
[-C--:B------:R-:W-:Y:S01]  /*0760*/  LEA.HI.X.SX32 R5, R3, R121.reuse, 0x1, P0 ;  /* 0x0000007903057211 */ /* 0x080fe200000f0eff */
[C---:B------:R-:W-:Y:S01]  /*0770*/  IMAD R3, R30.reuse, 0x72, RZ ;  /* 0x000000721e037824 */ /* 0x040fe200078e02ff */
[C---:B------:R-:W-:Y:S01]  /*0780*/  LEA R9, R30.reuse, R30, 0x5 ;  /* 0x0000001e1e097211 */ /* 0x040fe200078e28ff */
[C---:B------:R-:W-:Y:S01]  /*0790*/  IMAD R188, R30.reuse, 0xb2, RZ ;  /* 0x000000b21ebc7824 */ /* 0x040fe200078e02ff */
[-C--:B------:R-:W-:Y:S01]  /*07a0*/  IADD3 R8, P1, R51, R120.reuse, RZ ;  /* 0x0000007833087210 */ /* 0x080fe20007f3e0ff */
[C---:B-1----:R-:W-:Y:S01]  /*07b0*/  IMAD R15, R30.reuse, 0x29, RZ ;  /* 0x000000291e0f7824 */ /* 0x042fe200078e02ff */
[-C--:B------:R-:W-:Y:S01]  /*07c0*/  IADD3 R14, P2, R55, R120.reuse, RZ ;  /* 0x00000078370e7210 */ /* 0x080fe20007f5e0ff */
[C---:B------:R-:W-:Y:S01]  /*07d0*/  IMAD R69, R30.reuse, 0x82, RZ ;  /* 0x000000821e457824 */ /* 0x040fe200078e02ff */
[-C--:B------:R-:W-:Y:S01]  /*07e0*/  IADD3 R6, P0, R3, R120.reuse, RZ ;  /* 0x0000007803067210 */ /* 0x080fe20007f1e0ff */
[----:B------:R1:W3:Y:S01]  /*07f0*/  LDG.E.U16 R82, desc[UR4][R4.64] ;  /* 0x0000000404527981 */ /* 0x0002e2000c1e1500 */
[-C--:B------:R-:W-:Y:S01]  /*0800*/  LEA.HI.X.SX32 R9, R9, R121.reuse, 0x1, P1 ;  /* 0x0000007909097211 */ /* 0x080fe200008f0eff */
[----:B------:R-:W5:Y:S01]  /*0810*/  LDC R205, c[0x0][0x248] ;  /* 0x00009200ffcd7b82 */ /* 0x000f620000000800 */
[-C--:B------:R-:W-:Y:S01]  /*0820*/  LEA.HI.X.SX32 R15, R15, R121.reuse, 0x1, P2 ;  /* 0x000000790f0f7211 */ /* 0x080fe200010f0eff */
[C---:B------:R-:W-:Y:S01]  /*0830*/  IMAD R194, R30.reuse, 0xe2, RZ ;  /* 0x000000e21ec27824 */ /* 0x040fe200078e02ff */
[-C--:B------:R-:W-:Y:S01]  /*0840*/  LEA.HI.X.SX32 R7, R21, R121.reuse, 0x1, P0 ;  /* 0x0000007915077211 */ /* 0x080fe200000f0eff */
[----:B------:R1:W3:Y:S02]  /*0850*/  LDG.E.U16 R84, desc[UR4][R8.64] ;  /* 0x0000000408547981 */ /* 0x0002e4000c1e1500 */
[----:B-1----:R-:W-:Y:S01]  /*0860*/  IMAD R5, R30, 0x51, RZ ;  /* 0x000000511e057824 */ /* 0x002fe200078e02ff */
[-C--:B------:R-:W-:Y:S01]  /*0870*/  IADD3 R4, P0, R186, R120.reuse, RZ ;  /* 0x00000078ba047210 */ /* 0x080fe20007f1e0ff */
[----:B------:R1:W3:Y:S01]  /*0880*/  LDG.E.U16 R83, desc[UR4][R14.64] ;  /* 0x000000040e537981 */ /* 0x0002e2000c1e1500 */
[C---:B------:R-:W-:Y:S01]  /*0890*/  IMAD R21, R30.reuse, 0x59, RZ ;  /* 0x000000591e157824 */ /* 0x040fe200078e02ff */
[----:B------:R-:W5:Y:S01]  /*08a0*/  LDC R206, c[0x0][0x248] ;  /* 0x00009200ffce7b82 */ /* 0x000f620000000800 */
[----:B------:R-:W-:Y:S01]  /*08b0*/  IADD3 R8, P1, R69, R120, RZ ;  /* 0x0000007845087210 */ /* 0x000fe20007f3e0ff */
[----:B------:R0:W3:Y:S01]  /*08c0*/  LDG.E.U16 R81, desc[UR4][R6.64] ;  /* 0x0000000406517981 */ /* 0x0000e2000c1e1500 */
[----:B------:R-:W-:Y:S01]  /*08d0*/  LEA.HI.X.SX32 R5, R5, R121, 0x1, P0 ;  /* 0x0000007905057211 */ /* 0x000fe200000f0eff */
[----:B------:R-:W-:-:S02]  /*08e0*/  IMAD R190, R30, 0xc2, RZ ;  /* 0x000000c21ebe7824 */ /* 0x000fc400078e02ff */
[----:B------:R-:W-:Y:S01]  /*08f0*/  IMAD R192, R30, 0xd2, RZ ;  /* 0x000000d21ec07824 */ /* 0x000fe200078e02ff */
[-C--:B-1----:R-:W-:Y:S01]  /*0900*/  IADD3 R14, P2, R184, R120.reuse, RZ ;  /* 0x00000078b80e7210 */ /* 0x082fe20007f5e0ff */
[----:B------:R1:W3:Y:S01]  /*0910*/  LDG.E.U16 R78, desc[UR4][R4.64] ;  /* 0x00000004044e7981 */ /* 0x0002e2000c1e1500 */
[-C--:B------:R-:W-:Y:S01]  /*0920*/  LEA.HI.X.SX32 R9, R25, R121.reuse, 0x1, P1 ;  /* 0x0000007919097211 */ /* 0x080fe200008f0eff */
[----:B------:R-:W2:Y:S01]  /*0930*/  LDC R204, c[0x0][0x248] ;  /* 0x00009200ffcc7b82 */ /* 0x000ea20000000800 */
[-C--:B------:R-:W-:Y:S01]  /*0940*/  LEA.HI.X.SX32 R15, R27, R121.reuse, 0x1, P2 ;  /* 0x000000791b0f7211 */ /* 0x080fe200010f0eff */
[----:B------:R-:W-:Y:S01]  /*0950*/  IMAD R196, R30, 0xf2, RZ ;  /* 0x000000f21ec47824 */ /* 0x000fe200078e02ff */
[-C--:B0-----:R-:W-:Y:S01]  /*0960*/  IADD3 R6, P0, R188, R120.reuse, RZ ;  /* 0x00000078bc067210 */ /* 0x081fe20007f1e0ff */
[----:B------:R0:W3:Y:S01]  /*0970*/  LDG.E.U16 R80, desc[UR4][R8.64] ;  /* 0x0000000408507981 */ /* 0x0000e2000c1e1500 */
[C---:B------:R-:W-:Y:S02]  /*0980*/  IMAD R25, R30.reuse, 0x61, RZ ;  /* 0x000000611e197824 */ /* 0x040fe400078e02ff */
[----:B------:R-:W-:Y:S01]  /*0990*/  LEA.HI.X.SX32 R7, R21, R121, 0x1, P0 ;  /* 0x0000007915077211 */ /* 0x000fe200000f0eff */
[C---:B-1----:R-:W-:Y:S01]  /*09a0*/  IMAD R5, R30.reuse, 0x71, RZ ;  /* 0x000000711e057824 */ /* 0x042fe200078e02ff */
[----:B------:R1:W3:Y:S01]  /*09b0*/  LDG.E.U16 R79, desc[UR4][R14.64] ;  /* 0x000000040e4f7981 */ /* 0x0002e2000c1e1500 */
[----:B------:R-:W-:Y:S01]  /*09c0*/  IMAD R27, R30, 0x69, RZ ;  /* 0x000000691e1b7824 */ /* 0x000fe200078e02ff */
[-C--:B------:R-:W-:Y:S01]  /*09d0*/  IADD3 R20, P0, R194, R120.reuse, RZ ;  /* 0x00000078c2147210 */ /* 0x080fe20007f1e0ff */
[----:B------:R-:W2:Y:S01]  /*09e0*/  LDC R203, c[0x0][0x248] ;  /* 0x00009200ffcb7b82 */ /* 0x000ea20000000800 */
[----:B------:R1:W-:Y:S01]  /*09f0*/  STL [R1+0xb98], R0 ;  /* 0x000b980001007387 */ /* 0x0003e20000100800 */
[----:B0-----:R-:W-:-:S02]  /*0a00*/  IADD3 R8, P1, R190, R120, RZ ;  /* 0x00000078be087210 */ /* 0x001fc40007f3e0ff */
[-C--:B------:R-:W-:Y:S01]  /*0a10*/  LEA.HI.X.SX32 R21, R5, R121.reuse, 0x1, P0 ;  /* 0x0000007905157211 */ /* 0x080fe200000f0eff */
[----:B------:R-:W-:Y:S01]  /*0a20*/  IMAD R149, R30, 0x102, RZ ;  /* 0x000001021e957824 */ /* 0x000fe200078e02ff */
[----:B------:R-:W3:Y:S01]  /*0a30*/  LDG.E.U16 R77, desc[UR4][R6.64] ;  /* 0x00000004064d7981 */ /* 0x000ee2000c1e1500 */
[-C--:B-1----:R-:W-:Y:S01]  /*0a40*/  IADD3 R14, P2, R192, R120.reuse, RZ ;  /* 0x00000078c00e7210 */ /* 0x082fe20007f5e0ff */
[C---:B------:R-:W-:Y:S01]  /*0a50*/  IMAD R5, R30.reuse, 0x79, RZ ;  /* 0x000000791e057824 */ /* 0x040fe200078e02ff */
[-C--:B------:R-:W-:Y:S01]  /*0a60*/  LEA.HI.X.SX32 R9, R25, R121.reuse, 0x1, P1 ;  /* 0x0000007919097211 */ /* 0x080fe200008f0eff */
[----:B------:R0:W3:Y:S01]  /*0a70*/  LDG.E.U16 R74, desc[UR4][R20.64] ;  /* 0x00000004144a7981 */ /* 0x0000e2000c1e1500 */
[-C--:B------:R-:W-:Y:S01]  /*0a80*/  LEA.HI.X.SX32 R15, R27, R121.reuse, 0x1, P2 ;  /* 0x000000791b0f7211 */ /* 0x080fe200010f0eff */
[----:B------:R-:W-:Y:S01]  /*0a90*/  IMAD R27, R30, 0xa, RZ ;  /* 0x0000000a1e1b7824 */ /* 0x000fe200078e02ff */
[----:B------:R-:W-:Y:S01]  /*0aa0*/  IADD3 R24, P0, R196, R120, RZ ;  /* 0x00000078c4187210 */ /* 0x000fe20007f1e0ff */
[----:B------:R1:W3:Y:S01]  /*0ab0*/  LDG.E.U16 R76, desc[UR4][R8.64] ;  /* 0x00000004084c7981 */ /* 0x0002e2000c1e1500 */
[----:B------:R-:W2:Y:S02]  /*0ac0*/  LDC R213, c[0x0][0x248] ;  /* 0x00009200ffd57b82 */ /* 0x000ea40000000800 */
[----:B------:R-:W-:Y:S01]  /*0ad0*/  LEA.HI.X.SX32 R25, R5, R121, 0x1, P0 ;  /* 0x0000007905197211 */ /* 0x000fe200000f0eff */
[----:B------:R1:W3:Y:S01]  /*0ae0*/  LDG.E.U16 R75, desc[UR4][R14.64] ;  /* 0x000000040e4b7981 */ /* 0x0002e2000c1e1500 */
[----:B------:R-:W-:-:S02]  /*0af0*/  LEA R5, R30, R30, 0x2 ;  /* 0x0000001e1e057211 */ /* 0x000fc400078e10ff */
[----:B------:R-:W-:Y:S01]  /*0b00*/  IADD3 R4, P0, R27, R120, RZ ;  /* 0x000000781b047210 */ /* 0x000fe20007f1e0ff */
[C---:B0-----:R-:W-:Y:S01]  /*0b10*/  IMAD R21, R30.reuse, 0x24, RZ ;  /* 0x000000241e157824 */ /* 0x041fe200078e02ff */
[C---:B------:R-:W-:Y:S01]  /*0b20*/  LEA R41, R30.reuse, R30, 0x7 ;  /* 0x0000001e1e297211 */ /* 0x040fe200078e38ff */
[----:B-1----:R-:W-:Y:S01]  /*0b30*/  IMAD R9, R30, 0x14, RZ ;  /* 0x000000141e097824 */ /* 0x002fe200078e02ff */
[-C--:B------:R-:W-:Y:S01]  /*0b40*/  LEA.HI.X.SX32 R5, R5, R121.reuse, 0x1, P0 ;  /* 0x0000007905057211 */ /* 0x080fe200000f0eff */
[----:B------:R0:W3:Y:S01]  /*0b50*/  LDG.E.U16 R73, desc[UR4][R24.64] ;  /* 0x0000000418497981 */ /* 0x0000e2000c1e1500 */
[----:B------:R-:W1:Y:S01]  /*0b60*/  LDC R97, c[0x0][0x248] ;  /* 0x00009200ff617b82 */ /* 0x000e620000000800 */
[----:B------:R-:W-:Y:S02]  /*0b70*/  IADD3 R14, P2, R33, R120, RZ ;  /* 0x00000078210e7210 */ /* 0x000fe40007f5e0ff */
[----:B------:R-:W5:Y:S02]  /*0b80*/  LDG.E.U16 R12, desc[UR4][R4.64] ;  /* 0x00000004040c7981 */ /* 0x000f64000c1e1500 */
[----:B------:R-:W-:-:S02]  /*0b90*/  LEA.HI.X.SX32 R15, R9, R121, 0x1, P2 ;  /* 0x00000079090f7211 */ /* 0x000fc400010f0eff */
[----:B------:R-:W4:Y:S01]  /*0ba0*/  LDG.E.U16 R62, desc[UR4][R62.64] ;  /* 0x000000043e3e7981 */ /* 0x000f22000c1e1500 */
[----:B------:R-:W1:Y:S03]  /*0bb0*/  LDC R202, c[0x0][0x248] ;  /* 0x00009200ffca7b82 */ /* 0x000e660000000800 */
[----:B------:R-:W2:Y:S01]  /*0bc0*/  LDG.E.U16 R0, desc[UR4][R14.64] ;  /* 0x000000040e007981 */ /* 0x000ea2000c1e1500 */
[-C--:B------:R-:W-:Y:S01]  /*0bd0*/  IADD3 R6, P1, R149, R120.reuse, RZ ;  /* 0x0000007895067210 */ /* 0x080fe20007f3e0ff */
[C---:B0-----:R-:W-:Y:S01]  /*0be0*/  IMAD R25, R30.reuse, 0x1a, RZ ;  /* 0x0000001a1e197824 */ /* 0x041fe200078e02ff */
[-C--:B------:R-:W-:Y:S01]  /*0bf0*/  IADD3 R8, P0, R21, R120.reuse, RZ ;  /* 0x0000007815087210 */ /* 0x080fe20007f1e0ff */
[C---:B------:R-:W-:Y:S01]  /*0c00*/  IMAD R71, R30.reuse, 0x88, RZ ;  /* 0x000000881e477824 */ /* 0x040fe200078e02ff */
[-C--:B------:R-:W-:Y:S01]  /*0c10*/  LEA.HI.X.SX32 R7, R41, R121.reuse, 0x1, P1 ;  /* 0x0000007929077211 */ /* 0x080fe200008f0eff */
[C---:B------:R-:W-:Y:S01]  /*0c20*/  IMAD R53, R30.reuse, 0xc8, RZ ;  /* 0x000000c81e357824 */ /* 0x040fe200078e02ff */
[-C--:B------:R-:W-:Y:S01]  /*0c30*/  IADD3 R42, P1, R9, R120.reuse, RZ ;  /* 0x00000078092a7210 */ /* 0x080fe20007f3e0ff */
[C---:B------:R-:W-:Y:S01]  /*0c40*/  IMAD R56, R30.reuse, 0xe8, RZ ;  /* 0x000000e81e387824 */ /* 0x040fe200078e02ff */
[-C--:B------:R-:W-:Y:S01]  /*0c50*/  IADD3 R20, P2, R37, R120.reuse, RZ ;  /* 0x0000007825147210 */ /* 0x080fe20007f5e0ff */
[----:B------:R0:W3:Y:S01]  /*0c60*/  LDG.E.U16 R63, desc[UR4][R6.64] ;  /* 0x00000004063f7981 */ /* 0x0000e2000c1e1500 */
[-C--:B------:R-:W-:Y:S01]  /*0c70*/  LEA.HI.X.SX32 R9, R29, R121.reuse, 0x1, P0 ;  /* 0x000000791d097211 */ /* 0x080fe200000f0eff */
[----:B------:R-:W4:Y:S01]  /*0c80*/  LDC R99, c[0x0][0x248] ;  /* 0x00009200ff637b82 */ /* 0x000f220000000800 */
[-C--:B------:R-:W-:Y:S01]  /*0c90*/  LEA.HI.X.SX32 R21, R21, R121.reuse, 0x1, P2 ;  /* 0x0000007915157211 */ /* 0x080fe200010f0eff */
[C---:B------:R-:W-:Y:S01]  /*0ca0*/  IMAD R89, R30.reuse, 0x108, RZ ;  /* 0x000001081e597824 */ /* 0x040fe200078e02ff */
[----:B------:R-:W-:Y:S01]  /*0cb0*/  LEA.HI.X.SX32 R43, R27, R121, 0x1, P1 ;  /* 0x000000791b2b7211 */ /* 0x000fe200008f0eff */
[----:B------:R-:W3:Y:S01]  /*0cc0*/  LDG.E.U16 R41, desc[UR4][R8.64] ;  /* 0x0000000408297981 */ /* 0x000ee2000c1e1500 */
[----:B0-----:R-:W-:Y:S01]  /*0cd0*/  IMAD R7, R30, 0xd, RZ ;  /* 0x0000000d1e077824 */ /* 0x001fe200078e02ff */
[----:B------:R-:W-:-:S02]  /*0ce0*/  IADD3 R6, P0, R25, R120, RZ ;  /* 0x0000007819067210 */ /* 0x000fc40007f1e0ff */
[----:B------:R0:W4:Y:S01]  /*0cf0*/  LDG.E.U16 R24, desc[UR4][R20.64] ;  /* 0x0000000414187981 */ /* 0x000122000c1e1500 */
[----:B------:R-:W3:Y:S01]  /*0d00*/  LDC R212, c[0x0][0x248] ;  /* 0x00009200ffd47b82 */ /* 0x000ee20000000800 */
[----:B------:R-:W-:Y:S01]  /*0d10*/  LEA.HI.X.SX32 R7, R7, R121, 0x1, P0 ;  /* 0x0000007907077211 */ /* 0x000fe200000f0eff */
[----:B------:R-:W-:Y:S01]  /*0d20*/  IMAD R27, R30, 0x34, RZ ;  /* 0x000000341e1b7824 */ /* 0x000fe200078e02ff */
[-C--:B------:R-:W-:Y:S01]  /*0d30*/  IADD3 R14, P2, R39, R120.reuse, RZ ;  /* 0x00000078270e7210 */ /* 0x080fe20007f5e0ff */
[----:B------:R0:W3:Y:S04]  /*0d40*/  LDG.E.U16 R42, desc[UR4][R42.64] ;  /* 0x000000042a2a7981 */ /* 0x0000e8000c1e1500 */
[----:B------:R-:W3:Y:S01]  /*0d50*/  LDC R98, c[0x0][0x248] ;  /* 0x00009200ff627b82 */ /* 0x000ee20000000800 */
[----:B------:R1:W3:Y:S01]  /*0d60*/  LDG.E.U16 R16, desc[UR4][R6.64] ;  /* 0x0000000406107981 */ /* 0x0002e2000c1e1500 */
[----:B------:R-:W-:-:S02]  /*0d70*/  IADD3 R4, P1, R27, R120, RZ ;  /* 0x000000781b047210 */ /* 0x000fc40007f3e0ff */
[-C--:B------:R-:W-:Y:S01]  /*0d80*/  LEA.HI.X.SX32 R15, R27, R121.reuse, 0x1, P2 ;  /* 0x000000791b0f7211 */ /* 0x080fe200010f0eff */
[C---:B------:R-:W-:Y:S01]  /*0d90*/  IMAD R27, R30.reuse, 0x44, RZ ;  /* 0x000000441e1b7824 */ /* 0x040fe200078e02ff */
[-C--:B0-----:R-:W-:Y:S01]  /*0da0*/  IADD3 R20, P2, R71, R120.reuse, RZ ;  /* 0x0000007847147210 */ /* 0x081fe20007f5e0ff */
[C---:B------:R-:W-:Y:S01]  /*0db0*/  IMAD R218, R30.reuse, 0xa4, RZ ;  /* 0x000000a41eda7824 */ /* 0x040fe200078e02ff */
[-C--:B------:R-:W-:Y:S01]  /*0dc0*/  LEA.HI.X.SX32 R5, R25, R121.reuse, 0x1, P1 ;  /* 0x0000007919057211 */ /* 0x080fe200008f0eff */
[C---:B------:R-:W-:Y:S01]  /*0dd0*/  IMAD R25, R30.reuse, 0x2a, RZ ;  /* 0x0000002a1e197824 */ /* 0x040fe200078e02ff */
[C---:B------:R-:W-:Y:S01]  /*0de0*/  IADD3 R8, P0, R27.reuse, R120, RZ ;  /* 0x000000781b087210 */ /* 0x040fe20007f1e0ff */
[C---:B------:R-:W-:Y:S01]  /*0df0*/  IMAD R43, R30.reuse, 0xa8, RZ ;  /* 0x000000a81e2b7824 */ /* 0x040fe200078e02ff */
[-C--:B------:R-:W-:Y:S01]  /*0e00*/  LEA.HI.X.SX32 R21, R27, R121.reuse, 0x1, P2 ;  /* 0x000000791b157211 */ /* 0x080fe200010f0eff */
[----:B------:R0:W3:Y:S01]  /*0e10*/  LDG.E.U16 R40, desc[UR4][R4.64] ;  /* 0x0000000404287981 */ /* 0x0000e2000c1e1500 */
[----:B------:R-:W-:Y:S01]  /*0e20*/  LEA.HI.X.SX32 R9, R31, R121, 0x1, P0 ;  /* 0x000000791f097211 */ /* 0x000fe200000f0eff */
[C---:B-1----:R-:W-:Y:S01]  /*0e30*/  IMAD R7, R30.reuse, 0x15, RZ ;  /* 0x000000151e077824 */ /* 0x042fe200078e02ff */
[----:B------:R-:W1:Y:S01]  /*0e40*/  LDC R101, c[0x0][0x248] ;  /* 0x00009200ff657b82 */ /* 0x000e620000000800 */
[----:B------:R0:W3:Y:S01]  /*0e50*/  LDG.E.U16 R2, desc[UR4][R14.64] ;  /* 0x000000040e027981 */ /* 0x0000e2000c1e1500 */
[----:B------:R-:W-:-:S03]  /*0e60*/  IMAD R29, R30, 0x54, RZ ;  /* 0x000000541e1d7824 */ /* 0x000fc600078e02ff */
[----:B------:R-:W3:Y:S01]  /*0e70*/  LDG.E.U16 R28, desc[UR4][R20.64] ;  /* 0x00000004141c7981 */ /* 0x000ee2000c1e1500 */
[-C--:B0-----:R-:W-:Y:S01]  /*0e80*/  IADD3 R4, P0, R25, R120.reuse, RZ ;  /* 0x0000007819047210 */ /* 0x081fe20007f1e0ff */
[C---:B------:R-:W-:Y:S02]  /*0e90*/  IMAD R27, R30.reuse, 0x64, RZ ;  /* 0x000000641e1b7824 */ /* 0x040fe400078e02ff */
[----:B------:R0:W3:Y:S01]  /*0ea0*/  LDG.E.U16 R39, desc[UR4][R8.64] ;  /* 0x0000000408277981 */ /* 0x0000e2000c1e1500 */
[----:B------:R-:W1:Y:S01]  /*0eb0*/  LDC R102, c[0x0][0x248] ;  /* 0x00009200ff667b82 */ /* 0x000e620000000800 */
[-C--:B------:R-:W-:Y:S02]  /*0ec0*/  IADD3 R14, P2, R43, R120.reuse, RZ ;  /* 0x000000782b0e7210 */ /* 0x080fe40007f5e0ff */
[-C--:B------:R-:W-:Y:S01]  /*0ed0*/  LEA.HI.X.SX32 R5, R7, R121.reuse, 0x1, P0 ;  /* 0x0000007907057211 */ /* 0x080fe200000f0eff */
[C---:B------:R-:W-:Y:S01]  /*0ee0*/  IMAD R221, R30.reuse, 0xb4, RZ ;  /* 0x000000b41edd7824 */ /* 0x040fe200078e02ff */
[CC--:B------:R-:W-:Y:S01]  /*0ef0*/  LEA.HI.X.SX32 R15, R29.reuse, R121.reuse, 0x1, P2 ;  /* 0x000000791d0f7211 */ /* 0x0c0fe200010f0eff */
[C---:B------:R-:W-:Y:S01]  /*0f00*/  IMAD R224, R30.reuse, 0xc4, RZ ;  /* 0x000000c41ee07824 */ /* 0x040fe200078e02ff */
[-C--:B------:R-:W-:Y:S01]  /*0f10*/  IADD3 R6, P1, R29, R120.reuse, RZ ;  /* 0x000000781d067210 */ /* 0x080fe20007f3e0ff */
[----:B------:R0:W3:Y:S02]  /*0f20*/  LDG.E.U16 R64, desc[UR4][R64.64] ;  /* 0x0000000440407981 */ /* 0x0000e4000c1e1500 */
[-C--:B0-----:R-:W-:Y:S01]  /*0f30*/  IADD3 R8, P0, R27, R120.reuse, RZ ;  /* 0x000000781b087210 */ /* 0x081fe20007f1e0ff */
[----:B------:R-:W0:Y:S01]  /*0f40*/  LDC R103, c[0x0][0x248] ;  /* 0x00009200ff677b82 */ /* 0x000e220000000800 */
[-C--:B------:R-:W-:Y:S01]  /*0f50*/  LEA.HI.X.SX32 R7, R25, R121.reuse, 0x1, P1 ;  /* 0x0000007919077211 */ /* 0x080fe200008f0eff */
[C---:B------:R-:W-:Y:S01]  /*0f60*/  IMAD R25, R30.reuse, 0x3a, RZ ;  /* 0x0000003a1e197824 */ /* 0x040fe200078e02ff */
[----:B------:R-:W-:Y:S01]  /*0f70*/  IADD3 R20, P2, R53, R120, RZ ;  /* 0x0000007835147210 */ /* 0x000fe20007f5e0ff */
[----:B------:R-:W-:Y:S01]  /*0f80*/  IMAD R225, R30, 0xd4, RZ ;  /* 0x000000d41ee17824 */ /* 0x000fe200078e02ff */
[-C--:B------:R-:W-:Y:S01]  /*0f90*/  LEA.HI.X.SX32 R9, R35, R121.reuse, 0x1, P0 ;  /* 0x0000007923097211 */ /* 0x080fe200000f0eff */
[----:B------:R-:W-:Y:S01]  /*0fa0*/  IMAD R50, R50, 0x120, RZ ;  /* 0x0000012032327824 */ /* 0x000fe200078e02ff */
[----:B------:R-:W-:Y:S01]  /*0fb0*/  LEA.HI.X.SX32 R21, R27, R121, 0x1, P2 ;  /* 0x000000791b157211 */ /* 0x000fe200010f0eff */
[----:B------:R-:W-:Y:S01]  /*0fc0*/  IMAD R226, R30, 0xe4, RZ ;  /* 0x000000e41ee27824 */ /* 0x000fe200078e02ff */
[----:B------:R-:W3:Y:S01]  /*0fd0*/  LDG.E.U16 R38, desc[UR4][R6.64] ;  /* 0x0000000406267981 */ /* 0x000ee2000c1e1500 */
[----:B------:R-:W-:Y:S01]  /*0fe0*/  IMAD R66, R66, 0x118, RZ ;  /* 0x0000011842427824 */ /* 0x000fe200078e02ff */
[----:B------:R-:W1:Y:S02]  /*0ff0*/  LDC R65, c[0x0][0x248] ;  /* 0x00009200ff417b82 */ /* 0x000e640000000800 */
[----:B------:R-:W3:Y:S01]  /*1000*/  LDG.E.U16 R31, desc[UR4][R20.64] ;  /* 0x00000004141f7981 */ /* 0x000ee2000c1e1500 */
[----:B------:R-:W-:-:S02]  /*1010*/  IMAD R227, R30, 0xf4, RZ ;  /* 0x000000f41ee37824 */ /* 0x000fc400078e02ff */
[C---:B------:R-:W-:Y:S01]  /*1020*/  IMAD R182, R30.reuse, 0x10a, RZ ;  /* 0x0000010a1eb67824 */ /* 0x040fe200078e02ff */
[----:B------:R-:W3:Y:S01]  /*1030*/  LDG.E.U16 R37, desc[UR4][R8.64] ;  /* 0x0000000408257981 */ /* 0x000ee2000c1e1500 */
[C---:B------:R-:W-:Y:S01]  /*1040*/  IMAD R185, R30.reuse, 0x8a, RZ ;  /* 0x0000008a1eb97824 */ /* 0x040fe200078e02ff */
[----:B------:R-:W0:Y:S01]  /*1050*/  LDC R104, c[0x0][0x248] ;  /* 0x00009200ff687b82 */ /* 0x000e220000000800 */
[C---:B------:R-:W-:Y:S01]  /*1060*/  IMAD R183, R30.reuse, 0x9a, RZ ;  /* 0x0000009a1eb77824 */ /* 0x040fe200078e02ff */
[----:B------:R-:W3:Y:S01]  /*1070*/  LDG.E.U16 R54, desc[UR4][R120.64] ;  /* 0x0000000478367981 */ /* 0x000ee2000c1e1500 */
[C---:B------:R-:W-:Y:S02]  /*1080*/  IMAD R187, R30.reuse, 0xaa, RZ ;  /* 0x000000aa1ebb7824 */ /* 0x040fe400078e02ff */
[C---:B------:R-:W-:Y:S01]  /*1090*/  IMAD R189, R30.reuse, 0xba, RZ ;  /* 0x000000ba1ebd7824 */ /* 0x040fe200078e02ff */
[----:B------:R5:W3:Y:S02]  /*10a0*/  LDG.E.U16 R132, desc[UR4][R132.64] ;  /* 0x0000000484847981 */ /* 0x000ae4000c1e1500 */
[----:B------:R-:W0:Y:S08]  /*10b0*/  LDC R100, c[0x0][0x248] ;  /* 0x00009200ff647b82 */ /* 0x000e300000000800 */
        /* <DEDUP_REMOVED lines=23> */
[----:B------:R-:W0:Y:S01]  /*1230*/  LDC R150, c[0x0][0x248] ;  /* 0x00009200ff967b82 */ /* 0x000e220000000800 */
[----:B-----5:R5:W-:Y:S01]  /*1240*/  STL [R1+0x108], R12 ;  /* 0x0001080c01007387 */ /* 0x020be20000100800 */
[----:B------:R-:W-:-:S06]  /*1250*/  IMAD R29, R30, 0x74, RZ ;  /* 0x000000741e1d7824 */ /* 0x000fcc00078e02ff */
[----:B------:R-:W0:Y:S01]  /*1260*/  LDC R133, c[0x0][0x248] ;  /* 0x00009200ff857b82 */ /* 0x000e220000000800 */
[----:B--2---:R2:W-:Y:S07]  /*1270*/  STL [R1+0xec], R0 ;  /* 0x0000ec0001007387 */ /* 0x0045ee0000100800 */
[----:B------:R-:W0:Y:S01]  /*1280*/  LDC R167, c[0x0][0x248] ;  /* 0x00009200ffa77b82 */ /* 0x000e220000000800 */
[----:B-----5:R5:W3:Y:S04]  /*1290*/  LDG.E.U16 R12, desc[UR4][R4.64] ;  /* 0x00000004040c7981 */ /* 0x020ae8000c1e1500 */
[----:B--2---:R2:W2:Y:S03]  /*12a0*/  LDG.E.U16 R0, desc[UR4][R14.64] ;  /* 0x000000040e007981 */ /* 0x0044a6000c1e1500 */
[----:B------:R-:W0:Y:S01]  /*12b0*/  LDC R170, c[0x0][0x248] ;  /* 0x00009200ffaa7b82 */ /* 0x000e220000000800 */
[----:B-----5:R-:W-:Y:S01]  /*12c0*/  IMAD R5, R30, 0x1d, RZ ;  /* 0x0000001d1e057824 */ /* 0x020fe200078e02ff */
[----:B------:R-:W-:-:S04]  /*12d0*/  IADD3 R4, P0, R25, R120, RZ ;  /* 0x0000007819047210 */ /* 0x000fc80007f1e0ff */
[----:B------:R-:W-:Y:S02]  /*12e0*/  LEA.HI.X.SX32 R5, R5, R121, 0x1, P0 ;  /* 0x0000007905057211 */ /* 0x000fe400000f0eff */
[----:B------:R-:W5:Y:S01]  /*12f0*/  LDC R154, c[0x0][0x248] ;  /* 0x00009200ff9a7b82 */ /* 0x000f620000000800 */
[----:B----4-:R-:W-:Y:S07]  /*1300*/  STL [R1+0xcc], R24 ;  /* 0x0000cc1801007387 */ /* 0x010fee0000100800 */
[----:B------:R-:W4:Y:S01]  /*1310*/  LDC R166, c[0x0][0x248] ;  /* 0x00009200ffa67b82 */ /* 0x000f220000000800 */
[----:B---3--:R3:W-:Y:S07]  /*1320*/  STL [R1+0xf8], R16 ;  /* 0x0000f81001007387 */ /* 0x0087ee0000100800 */
[----:B------:R-:W5:Y:S01]  /*1330*/  LDC R200, c[0x0][0x248] ;  /* 0x00009200ffc87b82 */ /* 0x000f620000000800 */
[----:B---3--:R3:W4:Y:S01]  /*1340*/  LDG.E.U16 R16, desc[UR4][R4.64] ;  /* 0x0000000404107981 */ /* 0x008722000c1e1500 */
[----:B------:R-:W-:-:S06]  /*1350*/  IADD3 R6, P1, R29, R120, RZ ;  /* 0x000000781d067210 */ /* 0x000fcc0007f3e0ff */
[----:B------:R-:W5:Y:S01]  /*1360*/  LDC R201, c[0x0][0x248] ;  /* 0x00009200ffc97b82 */ /* 0x000f620000000800 */
[-C--:B------:R-:W-:Y:S02]  /*1370*/  IADD3 R24, P2, R56, R120.reuse, RZ ;  /* 0x0000007838187210 */ /* 0x080fe40007f5e0ff */
[-C--:B------:R-:W-:Y:S02]  /*1380*/  LEA.HI.X.SX32 R7, R25, R121.reuse, 0x1, P1 ;  /* 0x0000007919077211 */ /* 0x080fe400008f0eff */
[-C--:B------:R-:W-:Y:S01]  /*1390*/  LEA.HI.X.SX32 R25, R29, R121.reuse, 0x1, P2 ;  /* 0x000000791d197211 */ /* 0x080fe200010f0eff */
[C---:B------:R-:W-:Y:S02]  /*13a0*/  IMAD R29, R30.reuse, 0x84, RZ ;  /* 0x000000841e1d7824 */ /* 0x040fe400078e02ff */
[C---:B------:R-:W-:Y:S01]  /*13b0*/  IMAD R27, R30.reuse, 0x4a, RZ ;  /* 0x0000004a1e1b7824 */ /* 0x040fe200078e02ff */
[----:B------:R1:W-:Y:S01]  /*13c0*/  STL [R1+0xac], R2 ;  /* 0x0000ac0201007387 */ /* 0x0003e20000100800 */
[----:B------:R-:W5:Y:S01]  /*13d0*/  LDC R199, c[0x0][0x248] ;  /* 0x00009200ffc77b82 */ /* 0x000f620000000800 */
[----:B------:R-:W-:Y:S01]  /*13e0*/  IADD3 R8, P0, R29, R120, RZ ;  /* 0x000000781d087210 */ /* 0x000fe20007f1e0ff */
[----:B--2---:R-:W-:Y:S01]  /*13f0*/  IMAD R15, R30, 0x25, RZ ;  /* 0x000000251e0f7824 */ /* 0x004fe200078e02ff */
[----:B------:R2:W-:Y:S02]  /*1400*/  STL [R1+0x90], R28 ;  /* 0x0000901c01007387 */ /* 0x0005e40000100800 */
[----:B------:R-:W-:-:S02]  /*1410*/  LEA.HI.X.SX32 R9, R51, R121, 0x1, P0 ;  /* 0x0000007933097211 */ /* 0x000fc400000f0eff */
[-C--:B---3--:R-:W-:Y:S01]  /*1420*/  IADD3 R4, P0, R27, R120.reuse, RZ ;  /* 0x000000781b047210 */ /* 0x088fe20007f1e0ff */
[C---:B------:R-:W-:Y:S01]  /*1430*/  IMAD R14, R30.reuse, 0x94, RZ ;  /* 0x000000941e0e7824 */ /* 0x040fe200078e02ff */
[----:B-1----:R-:W3:Y:S01]  /*1440*/  LDG.E.U16 R2, desc[UR4][R24.64] ;  /* 0x0000000418027981 */ /* 0x002ee2000c1e1500 */
[----:B------:R-:W1:Y:S01]  /*1450*/  LDC R51, c[0x0][0x248] ;  /* 0x00009200ff337b82 */ /* 0x000e620000000800 */
[-C--:B--2---:R-:W-:Y:S02]  /*1460*/  IADD3 R28, P2, R89, R120.reuse, RZ ;  /* 0x00000078591c7210 */ /* 0x084fe40007f5e0ff */
[----:B------:R2:W5:Y:S01]  /*1470*/  LDG.E.U16 R36, desc[UR4][R6.64] ;  /* 0x0000000406247981 */ /* 0x000562000c1e1500 */
[-C--:B------:R-:W-:Y:S02]  /*1480*/  LEA.HI.X.SX32 R5, R15, R121.reuse, 0x1, P0 ;  /* 0x000000790f057211 */ /* 0x080fe400000f0eff */
[-C--:B------:R-:W-:Y:S01]  /*1490*/  LEA.HI.X.SX32 R29, R29, R121.reuse, 0x1, P2 ;  /* 0x000000791d1d7211 */ /* 0x080fe200010f0eff */
[----:B------:R-:W-:Y:S01]  /*14a0*/  IMAD R15, R30, 0x5a, RZ ;  /* 0x0000005a1e0f7824 */ /* 0x000fe200078e02ff */
[-C--:B------:R-:W-:Y:S01]  /*14b0*/  IADD3 R20, P1, R14, R120.reuse, RZ ;  /* 0x000000780e147210 */ /* 0x080fe20007f3e0ff */
[----:B------:R0:W5:Y:S01]  /*14c0*/  LDG.E.U16 R35, desc[UR4][R8.64] ;  /* 0x0000000408237981 */ /* 0x000162000c1e1500 */
[----:B------:R-:W5:Y:S02]  /*14d0*/  LDC R171, c[0x0][0x248] ;  /* 0x00009200ffab7b82 */ /* 0x000f640000000800 */
[----:B------:R-:W-:Y:S01]  /*14e0*/  LEA.HI.X.SX32 R21, R27, R121, 0x1, P1 ;  /* 0x000000791b157211 */ /* 0x000fe200008f0eff */
[C---:B--2---:R-:W-:Y:S01]  /*14f0*/  IMAD R7, R30.reuse, 0x2d, RZ ;  /* 0x0000002d1e077824 */ /* 0x044fe200078e02ff */
[----:B------:R-:W-:Y:S01]  /*1500*/  IADD3 R6, P0, R15, R120, RZ ;  /* 0x000000780f067210 */ /* 0x000fe20007f1e0ff */
[----:B------:R-:W-:-:S03]  /*1510*/  IMAD R27, R30, 0x6a, RZ ;  /* 0x0000006a1e1b7824 */ /* 0x000fc600078e02ff */
[----:B------:R-:W2:Y:S01]  /*1520*/  LDC R248, c[0x0][0x248] ;  /* 0x00009200fff87b82 */ /* 0x000ea20000000800 */
[-C--:B------:R-:W-:Y:S01]  /*1530*/  LEA.HI.X.SX32 R7, R7, R121.reuse, 0x1, P0 ;  /* 0x0000007907077211 */ /* 0x080fe200000f0eff */
[----:B0-----:R-:W-:Y:S01]  /*1540*/  IMAD R9, R30, 0x35, RZ ;  /* 0x000000351e097824 */ /* 0x001fe200078e02ff */
[-C--:B------:R-:W-:Y:S01]  /*1550*/  IADD3 R8, P0, R27, R120.reuse, RZ ;  /* 0x000000781b087210 */ /* 0x080fe20007f1e0ff */
[----:B------:R-:W2:Y:S03]  /*1560*/  LDG.E.U16 R34, desc[UR4][R20.64] ;  /* 0x0000000414227981 */ /* 0x000ea6000c1e1500 */
[-C--:B------:R-:W-:Y:S01]  /*1570*/  LEA.HI.X.SX32 R9, R9, R121.reuse, 0x1, P0 ;  /* 0x0000007909097211 */ /* 0x080fe200000f0eff */
[----:B------:R-:W5:Y:S01]  /*1580*/  LDG.E.U16 R46, desc[UR4][R6.64] ;  /* 0x00000004062e7981 */ /* 0x000f62000c1e1500 */
        /* <DEDUP_REMOVED lines=23> */
[----:B------:R1:W-:Y:S04]  /*1700*/  STL [R1+0xe8], R12 ;  /* 0x0000e80c01007387 */ /* 0x0003e80000100800 */
[----:B------:R0:W-:Y:S04]  /*1710*/  STL [R1+0x78], R0 ;  /* 0x0000780001007387 */ /* 0x0001e80000100800 */
[----:B-1----:R1:W2:Y:S04]  /*1720*/  LDG.E.U16 R12, desc[UR4][R28.64] ;  /* 0x000000041c0c7981 */ /* 0x0022a8000c1e1500 */
[----:B0-----:R0:W5:Y:S04]  /*1730*/  LDG.E.U16 R0, desc[UR4][R4.64] ;  /* 0x0000000404007981 */ /* 0x001168000c1e1500 */
[----:B------:R-:W-:Y:S01]  /*1740*/  STL [R1+0x60], R31 ;  /* 0x0000601f01007387 */ /* 0x000fe20000100800 */
[----:B------:R-:W-:Y:S01]  /*1750*/  IADD3 R24, P2, R218, R120, RZ ;  /* 0x00000078da187210 */ /* 0x000fe20007f5e0ff */
[----:B-1----:R-:W1:Y:S02]  /*1760*/  LDC R28, c[0x0][0x248] ;  /* 0x00009200ff1c7b82 */ /* 0x002e640000000800 */
[----:B----4-:R4:W-:Y:S04]  /*1770*/  STL [R1+0xd8], R16 ;  /* 0x0000d81001007387 */ /* 0x0109e80000100800 */
[----:B----4-:R-:W4:Y:S01]  /*1780*/  LDG.E.U16 R16, desc[UR4][R8.64] ;  /* 0x0000000408107981 */ /* 0x010f22000c1e1500 */
[----:B------:R-:W-:-:S02]  /*1790*/  LEA.HI.X.SX32 R25, R55, R121, 0x1, P2 ;  /* 0x0000007937197211 */ /* 0x000fc400010f0eff */
[----:B------:R-:W1:Y:S01]  /*17a0*/  LDC R55, c[0x0][0x248] ;  /* 0x00009200ff377b82 */ /* 0x000e620000000800 */
[-C--:B0-----:R-:W-:Y:S01]  /*17b0*/  IADD3 R4, P1, R221, R120.reuse, RZ ;  /* 0x00000078dd047210 */ /* 0x081fe20007f3e0ff */
[----:B---3--:R0:W-:Y:S03]  /*17c0*/  STL [R1+0x48], R2 ;  /* 0x0000480201007387 */ /* 0x0081e60000100800 */
[-C--:B------:R-:W-:Y:S02]  /*17d0*/  LEA.HI.X.SX32 R5, R15, R121.reuse, 0x1, P1 ;  /* 0x000000790f057211 */ /* 0x080fe400008f0eff */
[----:B------:R-:W-:Y:S01]  /*17e0*/  IADD3 R20, P2, R224, R120, RZ ;  /* 0x00000078e0147210 */ /* 0x000fe20007f5e0ff */
[----:B------:R3:W4:Y:S01]  /*17f0*/  LDG.E.U16 R33, desc[UR4][R24.64] ;  /* 0x0000000418217981 */ /* 0x000722000c1e1500 */
[C---:B------:R-:W-:Y:S02]  /*1800*/  SHF.L.U32 R15, R30.reuse, 0x3, RZ ;  /* 0x000000031e0f7819 */ /* 0x040fe400000006ff */
[----:B------:R-:W-:Y:S01]  /*1810*/  LEA.HI.X.SX32 R21, R59, R121, 0x1, P2 ;  /* 0x000000793b157211 */ /* 0x000fe200010f0eff */
[----:B------:R3:W4:Y:S01]  /*1820*/  LDG.E.U16 R32, desc[UR4][R4.64] ;  /* 0x0000000404207981 */ /* 0x000722000c1e1500 */
[----:B0-----:R-:W0:Y:S01]  /*1830*/  LDC R2, c[0x0][0x248] ;  /* 0x00009200ff027b82 */ /* 0x001e220000000800 */
[----:B------:R-:W-:-:S02]  /*1840*/  SHF.L.U32 R7, R30, 0x4, RZ ;  /* 0x000000041e077819 */ /* 0x000fc400000006ff */
[----:B------:R-:W4:Y:S01]  /*1850*/  LDG.E.U16 R31, desc[UR4][R20.64] ;  /* 0x00000004141f7981 */ /* 0x000f22000c1e1500 */
[-C--:B---3--:R-:W-:Y:S02]  /*1860*/  IADD3 R24, P2, R225, R120.reuse, RZ ;  /* 0x00000078e1187210 */ /* 0x088fe40007f5e0ff */
[-C--:B------:R-:W-:Y:S02]  /*1870*/  LEA R4, P0, R51, R120.reuse, 0x4 ;  /* 0x0000007833047211 */ /* 0x080fe400078020ff */
[-C--:B------:R-:W-:Y:S02]  /*1880*/  LEA.HI.X.SX32 R25, R27, R121.reuse, 0x1, P2 ;  /* 0x000000791b197211 */ /* 0x080fe400010f0eff */
[----:B------:R-:W-:Y:S01]  /*1890*/  LEA.HI.X.SX32 R5, R15, R121, 0x1, P0 ;  /* 0x000000790f057211 */ /* 0x000fe200000f0eff */
[----:B------:R-:W3:Y:S01]  /*18a0*/  LDC R27, c[0x0][0x248] ;  /* 0x00009200ff1b7b82 */ /* 0x000ee20000000800 */
[----:B-1----:R-:W-:Y:S01]  /*18b0*/  LEA R6, P1, R55, R120, 0x5 ;  /* 0x0000007837067211 */ /* 0x002fe200078228ff */
[----:B------:R-:W4:Y:S01]  /*18c0*/  LDG.E.U16 R29, desc[UR4][R24.64] ;  /* 0x00000004181d7981 */ /* 0x000f22000c1e1500 */
[----:B------:R-:W-:-:S03]  /*18d0*/  SHF.L.U32 R15, R30, 0x6, RZ ;  /* 0x000000061e0f7819 */ /* 0x000fc600000006ff */
[----:B------:R1:W4:Y:S01]  /*18e0*/  LDG.E.U16 R51, desc[UR4][R4.64] ;  /* 0x0000000404337981 */ /* 0x000322000c1e1500 */
[----:B------:R-:W-:Y:S02]  /*18f0*/  LEA.HI.X.SX32 R7, R7, R121, 0x1, P1 ;  /* 0x0000007907077211 */ /* 0x000fe400008f0eff */
[----:B------:R-:W-:Y:S02]  /*1900*/  SHF.L.U32 R9, R30, 0x5, RZ ;  /* 0x000000051e097819 */ /* 0x000fe400000006ff */
[-C--:B------:R-:W-:Y:S01]  /*1910*/  LEA R8, P2, R65, R120.reuse, 0x6 ;  /* 0x0000007841087211 */ /* 0x080fe200078430ff */
[----:B------:R0:W4:Y:S01]  /*1920*/  LDG.E.U16 R59, desc[UR4][R6.64] ;  /* 0x00000004063b7981 */ /* 0x000122000c1e1500 */
[----:B-1----:R-:W-:-:S04]  /*1930*/  LEA R4, P0, R91, R120, 0x7 ;  /* 0x000000785b047211 */ /* 0x002fc800078038ff */
[-C--:B------:R-:W-:Y:S01]  /*1940*/  LEA.HI.X.SX32 R5, R15, R121.reuse, 0x1, P0 ;  /* 0x000000790f057211 */ /* 0x080fe200000f0eff */
[----:B0-----:R-:W-:Y:S01]  /*1950*/  IMAD R7, R2, 0x210, RZ ;  /* 0x0000021002077824 */ /* 0x001fe200078e02ff */
[----:B------:R-:W-:Y:S02]  /*1960*/  LEA.HI.X.SX32 R9, R9, R121, 0x1, P2 ;  /* 0x0000007909097211 */ /* 0x000fe400010f0eff */
[C---:B------:R-:W-:Y:S01]  /*1970*/  SHF.L.U32 R21, R30.reuse, 0x7, RZ ;  /* 0x000000071e157819 */ /* 0x040fe200000006ff */
[----:B---3--:R-:W-:Y:S01]  /*1980*/  IMAD R27, R27, 0x230, RZ ;  /* 0x000002301b1b7824 */ /* 0x008fe200078e02ff */
[-C--:B------:R-:W-:Y:S01]  /*1990*/  LEA R6, P1, R93, R120.reuse, 0x8 ;  /* 0x000000785d067211 */ /* 0x080fe200078240ff */
[----:B------:R0:W3:Y:S01]  /*19a0*/  LDG.E.U16 R65, desc[UR4][R8.64] ;  /* 0x0000000408417981 */ /* 0x0000e2000c1e1500 */
[----:B------:R-:W-:Y:S02]  /*19b0*/  SHF.L.U32 R25, R30, 0x8, RZ ;  /* 0x000000081e197819 */ /* 0x000fe400000006ff */
[-C--:B------:R-:W-:Y:S01]  /*19c0*/  LEA R20, P2, R95, R120.reuse, 0x9 ;  /* 0x000000785f147211 */ /* 0x080fe200078448ff */
[----:B------:R-:W3:Y:S01]  /*19d0*/  LDG.E.U16 R55, desc[UR4][R4.64] ;  /* 0x0000000404377981 */ /* 0x000ee2000c1e1500 */
[----:B------:R-:W-:-:S02]  /*19e0*/  IADD3 R24, P0, R7, R120, RZ ;  /* 0x0000007807187210 */ /* 0x000fc40007f1e0ff */
[-C--:B------:R-:W-:Y:S02]  /*19f0*/  LEA.HI.X.SX32 R7, R21, R121.reuse, 0x1, P1 ;  /* 0x0000007915077211 */ /* 0x080fe400008f0eff */
[-C--:B------:R-:W-:Y:S02]  /*1a00*/  LEA.HI.X.SX32 R21, R25, R121.reuse, 0x1, P2 ;  /* 0x0000007919157211 */ /* 0x080fe400010f0eff */
[----:B------:R-:W-:Y:S01]  /*1a10*/  LEA.HI.X.SX32 R25, R89, R121, 0x1, P0 ;  /* 0x0000007959197211 */ /* 0x000fe200000f0eff */
[----:B------:R-:W-:Y:S01]  /*1a20*/  IMAD R89, R28, 0x240, RZ ;  /* 0x000002401c597824 */ /* 0x000fe200078e02ff */
[----:B------:R1:W3:Y:S01]  /*1a30*/  LDG.E.U16 R60, desc[UR4][R6.64] ;  /* 0x00000004063c7981 */ /* 0x0002e2000c1e1500 */
[----:B------:R-:W-:Y:S01]  /*1a40*/  IADD3 R70, P2, R27, R120, RZ ;  /* 0x000000781b467210 */ /* 0x000fe20007f5e0ff */
[----:B------:R-:W-:Y:S02]  /*1a50*/  IMAD R27, R30, 0x7a, RZ ;  /* 0x0000007a1e1b7824 */ /* 0x000fe400078e02ff */
[----:B------:R-:W3:Y:S04]  /*1a60*/  LDG.E.U16 R25, desc[UR4][R24.64] ;  /* 0x0000000418197981 */ /* 0x000ee8000c1e1500 */
[----:B------:R-:W3:Y:S04]  /*1a70*/  LDG.E.U16 R48, desc[UR4][R20.64] ;  /* 0x0000000414307981 */ /* 0x000ee8000c1e1500 */
[----:B--2---:R2:W-:Y:S04]  /*1a80*/  STL [R1+0x38], R12 ;  /* 0x0000380c01007387 */ /* 0x0045e80000100800 */
[----:B-----5:R5:W-:Y:S01]  /*1a90*/  STL [R1+0xc8], R0 ;  /* 0x0000c80001007387 */ /* 0x020be20000100800 */
[----:B--2---:R-:W0:Y:S08]  /*1aa0*/  LDC R12, c[0x0][0x248] ;  /* 0x00009200ff0c7b82 */ /* 0x004e300000000800 */
[----:B-----5:R-:W2:Y:S01]  /*1ab0*/  LDC R0, c[0x0][0x248] ;  /* 0x00009200ff007b82 */ /* 0x020ea20000000800 */
[----:B------:R-:W-:Y:S04]  /*1ac0*/  STL [R1+0xb8], R46 ;  /* 0x0000b82e01007387 */ /* 0x000fe80000100800 */
[----:B----4-:R4:W-:Y:S01]  /*1ad0*/  STL [R1+0xa8], R16 ;  /* 0x0000a81001007387 */ /* 0x0109e20000100800 */
[----:B--2---:R-:W-:-:S02]  /*1ae0*/  IMAD R15, R0, 0x110, RZ ;  /* 0x00000110000f7824 */ /* 0x004fc400078e02ff */
[----:B------:R-:W2:Y:S08]  /*1af0*/  LDC R0, c[0x0][0x248] ;  /* 0x00009200ff007b82 */ /* 0x000eb00000000800 */
[----:B----4-:R-:W4:Y:S01]  /*1b00*/  LDC R16, c[0x0][0x248] ;  /* 0x00009200ff107b82 */ /* 0x010f220000000800 */
[----:B0-----:R-:W-:Y:S01]  /*1b10*/  IMAD R9, R12, 0x220, RZ ;  /* 0x000002200c097824 */ /* 0x001fe200078e02ff */
[----:B------:R-:W-:-:S04]  /*1b20*/  IADD3 R8, P0, R15, R120, RZ ;  /* 0x000000780f087210 */ /* 0x000fc80007f1e0ff */
[-C--:B-1----:R-:W-:Y:S02]  /*1b30*/  IADD3 R6, P1, R9, R120.reuse, RZ ;  /* 0x0000007809067210 */ /* 0x082fe40007f3e0ff */
[-C--:B------:R-:W-:Y:S02]  /*1b40*/  LEA.HI.X.SX32 R9, R71, R121.reuse, 0x1, P0 ;  /* 0x0000007947097211 */ /* 0x080fe400000f0eff */
[-C--:B------:R-:W-:Y:S02]  /*1b50*/  IADD3 R88, P0, R89, R120.reuse, RZ ;  /* 0x0000007859587210 */ /* 0x080fe40007f1e0ff */
[-C--:B------:R-:W-:Y:S01]  /*1b60*/  LEA.HI.X.SX32 R7, R15, R121.reuse, 0x1, P1 ;  /* 0x000000790f077211 */ /* 0x080fe200008f0eff */
[----:B------:R-:W-:Y:S01]  /*1b70*/  IMAD R15, R30, 0x3d, RZ ;  /* 0x0000003d1e0f7824 */ /* 0x000fe200078e02ff */
[-C--:B------:R-:W-:Y:S01]  /*1b80*/  LEA.HI.X.SX32 R89, R50, R121.reuse, 0x1, P0 ;  /* 0x0000007932597211 */ /* 0x080fe200000f0eff */
[----:B------:R0:W5:Y:S01]  /*1b90*/  LDG.E.U16 R24, desc[UR4][R8.64] ;  /* 0x0000000408187981 */ /* 0x000162000c1e1500 */
[-C--:B------:R-:W-:Y:S01]  /*1ba0*/  IADD3 R4, P1, R226, R120.reuse, RZ ;  /* 0x00000078e2047210 */ /* 0x080fe20007f3e0ff */
[----:B--2---:R-:W-:Y:S01]  /*1bb0*/  IMAD R91, R0, 0x250, RZ ;  /* 0x00000250005b7824 */ /* 0x004fe200078e02ff */
[----:B------:R-:W-:Y:S01]  /*1bc0*/  LEA.HI.X.SX32 R71, R66, R121, 0x1, P2 ;  /* 0x0000007942477211 */ /* 0x000fe200010f0eff */
[----:B------:R1:W2:Y:S01]  /*1bd0*/  LDG.E.U16 R46, desc[UR4][R6.64] ;  /* 0x00000004062e7981 */ /* 0x0002a2000c1e1500 */
[----:B------:R-:W-:-:S02]  /*1be0*/  IADD3 R2, P0, R27, R120, RZ ;  /* 0x000000781b027210 */ /* 0x000fc40007f1e0ff */
[-C--:B------:R-:W-:Y:S01]  /*1bf0*/  LEA.HI.X.SX32 R5, R3, R121.reuse, 0x1, P1 ;  /* 0x0000007903057211 */ /* 0x080fe200008f0eff */
[----:B------:R1:W2:Y:S01]  /*1c00*/  LDG.E.U16 R21, desc[UR4][R70.64] ;  /* 0x0000000446157981 */ /* 0x0002a2000c1e1500 */
[-C--:B0-----:R-:W-:Y:S01]  /*1c10*/  IADD3 R8, P2, R227, R120.reuse, RZ ;  /* 0x00000078e3087210 */ /* 0x081fe20007f5e0ff */
[----:B----4-:R-:W-:Y:S01]  /*1c20*/  IMAD R16, R16, 0x128, RZ ;  /* 0x0000012810107824 */ /* 0x010fe200078e02ff */
[-C--:B------:R-:W-:Y:S01]  /*1c30*/  LEA.HI.X.SX32 R3, R15, R121.reuse, 0x1, P0 ;  /* 0x000000790f037211 */ /* 0x080fe200000f0eff */
[----:B------:R0:W4:Y:S01]  /*1c40*/  LDG.E.U16 R20, desc[UR4][R88.64] ;  /* 0x0000000458147981 */ /* 0x000122000c1e1500 */
[-C--:B------:R-:W-:Y:S01]  /*1c50*/  IADD3 R90, P1, R91, R120.reuse, RZ ;  /* 0x000000785b5a7210 */ /* 0x080fe20007f3e0ff */
[----:B-1----:R-:W-:Y:S01]  /*1c60*/  IMAD R7, R30, 0x85, RZ ;  /* 0x000000851e077824 */ /* 0x002fe200078e02ff */
[-C--:B------:R-:W-:Y:S01]  /*1c70*/  LEA.HI.X.SX32 R9, R27, R121.reuse, 0x1, P2 ;  /* 0x000000791b097211 */ /* 0x080fe200010f0eff */
[----:B------:R1:W4:Y:S01]  /*1c80*/  LDG.E.U16 R28, desc[UR4][R4.64] ;  /* 0x00000004041c7981 */ /* 0x000322000c1e1500 */
[-C--:B------:R-:W-:Y:S01]  /*1c90*/  IADD3 R6, P2, R182, R120.reuse, RZ ;  /* 0x00000078b6067210 */ /* 0x080fe20007f5e0ff */
[----:B------:R-:W-:Y:S01]  /*1ca0*/  IMAD R71, R30, 0x45, RZ ;  /* 0x000000451e477824 */ /* 0x000fe200078e02ff */
[-C--:B------:R-:W-:Y:S01]  /*1cb0*/  LEA.HI.X.SX32 R91, R16, R121.reuse, 0x1, P1 ;  /* 0x00000079105b7211 */ /* 0x080fe200008f0eff */
[----:B------:R3:W5:Y:S01]  /*1cc0*/  LDG.E.U16 R0, desc[UR4][R2.64] ;  /* 0x0000000402007981 */ /* 0x000762000c1e1500 */
[-C--:B------:R-:W-:Y:S01]  /*1cd0*/  IADD3 R70, P0, R185, R120.reuse, RZ ;  /* 0x00000078b9467210 */ /* 0x080fe20007f1e0ff */
[C---:B0-----:R-:W-:Y:S01]  /*1ce0*/  IMAD R89, R30.reuse, 0x4d, RZ ;  /* 0x0000004d1e597824 */ /* 0x041fe200078e02ff */
[----:B------:R-:W-:Y:S01]  /*1cf0*/  LEA.HI.X.SX32 R7, R7, R121, 0x1, P2 ;  /* 0x0000007907077211 */ /* 0x000fe200010f0eff */
[----:B------:R0:W4:Y:S01]  /*1d00*/  LDG.E.U16 R27, desc[UR4][R8.64] ;  /* 0x00000004081b7981 */ /* 0x000122000c1e1500 */
[----:B-1----:R-:W-:Y:S01]  /*1d10*/  IADD3 R4, P1, R183, R120, RZ ;  /* 0x00000078b7047210 */ /* 0x002fe20007f3e0ff */
[----:B------:R-:W-:-:S02]  /*1d20*/  IMAD R193, R30, 0xda, RZ ;  /* 0x000000da1ec17824 */ /* 0x000fc400078e02ff */
[----:B------:R-:W4:Y:S01]  /*1d30*/  LDG.E.U16 R15, desc[UR4][R90.64] ;  /* 0x000000045a0f7981 */ /* 0x000f22000c1e1500 */
[C---:B---3--:R-:W-:Y:S01]  /*1d40*/  IMAD R3, R30.reuse, 0x55, RZ ;  /* 0x000000551e037824 */ /* 0x048fe200078e02ff */
[-C--:B------:R-:W-:Y:S02]  /*1d50*/  IADD3 R2, P2, R187, R120.reuse, RZ ;  /* 0x00000078bb027210 */ /* 0x080fe40007f5e0ff */
[----:B------:R-:W3:Y:S01]  /*1d60*/  LDG.E.U16 R93, desc[UR4][R6.64] ;  /* 0x00000004065d7981 */ /* 0x000ee2000c1e1500 */
[-C--:B------:R-:W-:Y:S02]  /*1d70*/  LEA.HI.X.SX32 R71, R71, R121.reuse, 0x1, P0 ;  /* 0x0000007947477211 */ /* 0x080fe400000f0eff */
[-C--:B------:R-:W-:Y:S02]  /*1d80*/  LEA.HI.X.SX32 R5, R89, R121.reuse, 0x1, P1 ;  /* 0x0000007959057211 */ /* 0x080fe400008f0eff */
[----:B------:R-:W-:Y:S01]  /*1d90*/  LEA.HI.X.SX32 R3, R3, R121, 0x1, P2 ;  /* 0x0000007903037211 */ /* 0x000fe200010f0eff */
[----:B------:R1:W2:Y:S04]  /*1da0*/  LDG.E.U16 R88, desc[UR4][R70.64] ;  /* 0x0000000446587981 */ /* 0x0002a8000c1e1500 */
[----:B------:R-:W4:Y:S04]  /*1db0*/  LDG.E.U16 R12, desc[UR4][R2.64] ;  /* 0x00000004020c7981 */ /* 0x000f28000c1e1500 */
[----:B------:R1:W4:Y:S01]  /*1dc0*/  LDG.E.U16 R70, desc[UR4][R4.64] ;  /* 0x0000000404467981 */ /* 0x000322000c1e1500 */
[----:B0-----:R-:W-:Y:S01]  /*1dd0*/  IMAD R9, R30, 0x5d, RZ ;  /* 0x0000005d1e097824 */ /* 0x001fe200078e02ff */
[----:B------:R-:W-:-:S04]  /*1de0*/  IADD3 R8, P0, R189, R120, RZ ;  /* 0x00000078bd087210 */ /* 0x000fc80007f1e0ff */
[-C--:B------:R-:W-:Y:S01]  /*1df0*/  LEA.HI.X.SX32 R9, R9, R121.reuse, 0x1, P0 ;  /* 0x0000007909097211 */ /* 0x080fe200000f0eff */
[C---:B------:R-:W-:Y:S02]  /*1e00*/  IMAD R191, R30.reuse, 0xca, RZ ;  /* 0x000000ca1ebf7824 */ /* 0x040fe400078e02ff */
[C---:B-1----:R-:W-:Y:S02]  /*1e10*/  IMAD R71, R30.reuse, 0x6d, RZ ;  /* 0x0000006d1e477824 */ /* 0x042fe400078e02ff */
[----:B------:R0:W4:Y:S01]  /*1e20*/  LDG.E.U16 R8, desc[UR4][R8.64] ;  /* 0x0000000408087981 */ /* 0x000122000c1e1500 */
[-C--:B------:R-:W-:Y:S01]  /*1e30*/  IADD3 R4, P0, R193, R120.reuse, RZ ;  /* 0x00000078c1047210 */ /* 0x080fe20007f1e0ff */
[C---:B------:R-:W-:Y:S01]  /*1e40*/  IMAD R89, R30.reuse, 0x65, RZ ;  /* 0x000000651e597824 */ /* 0x040fe200078e02ff */
[-C--:B------:R-:W-:Y:S01]  /*1e50*/  IADD3 R6, P1, R191, R120.reuse, RZ ;  /* 0x00000078bf067210 */ /* 0x080fe20007f3e0ff */
[C---:B------:R-:W-:Y:S01]  /*1e60*/  IMAD R195, R30.reuse, 0xea, RZ ;  /* 0x000000ea1ec37824 */ /* 0x040fe200078e02ff */
[-C--:B------:R-:W-:Y:S01]  /*1e70*/  LEA.HI.X.SX32 R5, R71, R121.reuse, 0x1, P0 ;  /* 0x0000007947057211 */ /* 0x080fe200000f0eff */
[C---:B------:R-:W-:Y:S01]  /*1e80*/  IMAD R214, R30.reuse, 0xfa, RZ ;  /* 0x000000fa1ed67824 */ /* 0x040fe200078e02ff */
[----:B------:R-:W-:Y:S01]  /*1e90*/  LEA.HI.X.SX32 R7, R89, R121, 0x1, P1 ;  /* 0x0000007959077211 */ /* 0x000fe200008f0eff */
[C---:B------:R-:W-:Y:S01]  /*1ea0*/  IMAD R3, R30.reuse, 0x75, RZ ;  /* 0x000000751e037824 */ /* 0x040fe200078e02ff */
[----:B------:R-:W-:Y:S01]  /*1eb0*/  IADD3 R2, P1, R195, R120, RZ ;  /* 0x00000078c3027210 */ /* 0x000fe20007f3e0ff */
[----:B------:R1:W4:Y:S01]  /*1ec0*/  LDG.E.U16 R90, desc[UR4][R4.64] ;  /* 0x00000004045a7981 */ /* 0x000322000c1e1500 */
[----:B------:R-:W-:-:S02]  /*1ed0*/  IMAD R71, R30, 0x7d, RZ ;  /* 0x0000007d1e477824 */ /* 0x000fc400078e02ff */
[----:B------:R-:W-:Y:S01]  /*1ee0*/  LEA.HI.X.SX32 R3, R3, R121, 0x1, P1 ;  /* 0x0000007903037211 */ /* 0x000fe200008f0eff */
[----:B------:R1:W4:Y:S01]  /*1ef0*/  LDG.E.U16 R91, desc[UR4][R6.64] ;  /* 0x00000004065b7981 */ /* 0x000322000c1e1500 */
[----:B0-----:R-:W-:-:S03]  /*1f00*/  IMAD R9, R30, 0x6, RZ ;  /* 0x000000061e097824 */ /* 0x001fc600078e02ff */
[----:B------:R-:W4:Y:S01]  /*1f10*/  LDG.E.U16 R89, desc[UR4][R2.64] ;  /* 0x0000000402597981 */ /* 0x000f22000c1e1500 */
[----:B-1----:R-:W-:-:S04]  /*1f20*/  IADD3 R4, P0, R214, R120, RZ ;  /* 0x00000078d6047210 */ /* 0x002fc80007f1e0ff */
[----:B------:R-:W-:Y:S01]  /*1f30*/  LEA.HI.X.SX32 R5, R71, R121, 0x1, P0 ;  /* 0x0000007947057211 */ /* 0x000fe200000f0eff */
[C---:B------:R-:W-:Y:S01]  /*1f40*/  IMAD R71, R30.reuse, 0xc, RZ ;  /* 0x0000000c1e477824 */ /* 0x040fe200078e02ff */
[----:B------:R-:W-:Y:S02]  /*1f50*/  LEA R7, R30, R30, 0x1 ;  /* 0x0000001e1e077211 */ /* 0x000fe400078e08ff */
[----:B------:R-:W-:-:S04]  /*1f60*/  IADD3 R162, P0, R9, R120, RZ ;  /* 0x0000007809a27210 */ /* 0x000fc80007f1e0ff */
[----:B------:R-:W-:Y:S01]  /*1f70*/  LEA.HI.X.SX32 R163, R7, R121, 0x1, P0 ;  /* 0x0000007907a37211 */ /* 0x000fe200000f0eff */
[C---:B------:R-:W-:Y:S02]  /*1f80*/  IMAD R216, R30.reuse, 0x9c, RZ ;  /* 0x0000009c1ed87824 */ /* 0x040fe400078e02ff */
[C---:B------:R-:W-:Y:S02]  /*1f90*/  IMAD R217, R30.reuse, 0xac, RZ ;  /* 0x000000ac1ed97824 */ /* 0x040fe400078e02ff */
[C---:B------:R-:W-:Y:S01]  /*1fa0*/  IMAD R220, R30.reuse, 0xbc, RZ ;  /* 0x000000bc1edc7824 */ /* 0x040fe200078e02ff */
[----:B------:R0:W4:Y:S01]  /*1fb0*/  LDG.E.U16 R162, desc[UR4][R162.64] ;  /* 0x00000004a2a27981 */ /* 0x000122000c1e1500 */
[C---:B------:R-:W-:Y:S02]  /*1fc0*/  IMAD R219, R30.reuse, 0xcc, RZ ;  /* 0x000000cc1edb7824 */ /* 0x040fe400078e02ff */
[----:B------:R-:W-:Y:S02]  /*1fd0*/  IMAD R222, R30, 0xdc, RZ ;  /* 0x000000dc1ede7824 */ /* 0x000fe400078e02ff */
[----:B------:R-:W-:-:S02]  /*1fe0*/  IMAD R197, R197, 0x138, RZ ;  /* 0x00000138c5c57824 */ /* 0x000fc400078e02ff */
[----:B------:R-:W-:Y:S02]  /*1ff0*/  IMAD R211, R211, 0x148, RZ ;  /* 0x00000148d3d37824 */ /* 0x000fe400078e02ff */
[----:B------:R-:W-:Y:S01]  /*2000*/  IMAD R210, R210, 0x158, RZ ;  /* 0x00000158d2d27824 */ /* 0x000fe200078e02ff */
[----:B0-----:R-:W0:Y:S01]  /*2010*/  LDC R163, c[0x0][0x248] ;  /* 0x00009200ffa37b82 */ /* 0x001e220000000800 */
[----:B-----5:R1:W-:Y:S02]  /*2020*/  STL [R1+0x98], R0 ;  /* 0x0000980001007387 */ /* 0x0203e40000100800 */
[----:B-1----:R-:W-:Y:S02]  /*2030*/  IMAD R0, R30, 0x104, RZ ;  /* 0x000001041e007824 */ /* 0x002fe400078e02ff */
[----:B---3--:R-:W-:Y:S03]  /*2040*/  STL [R1+0x34], R93 ;  /* 0x0000345d01007387 */ /* 0x008fe60000100800 */
[----:B------:R-:W-:Y:S01]  /*2050*/  IADD3 R2, P1, R0, R120, RZ ;  /* 0x0000007800027210 */ /* 0x000fe20007f3e0ff */
[----:B--2---:R1:W-:Y:S03]  /*2060*/  STL [R1+0x8c], R88 ;  /* 0x00008c5801007387 */ /* 0x0043e60000100800 */
[----:B------:R-:W-:-:S02]  /*2070*/  LEA.HI.X.SX32 R3, R69, R121, 0x1, P1 ;  /* 0x0000007945037211 */ /* 0x000fc400008f0eff */
[-C--:B------:R-:W-:Y:S01]  /*2080*/  IADD3 R6, P1, R71, R120.reuse, RZ ;  /* 0x0000007847067210 */ /* 0x080fe20007f3e0ff */
[----:B----4-:R-:W-:Y:S04]  /*2090*/  STL [R1+0x80], R70 ;  /* 0x0000804601007387 */ /* 0x010fe80000100800 */
[----:B------:R2:W-:Y:S01]  /*20a0*/  STL [R1+0x74], R12 ;  /* 0x0000740c01007387 */ /* 0x0005e20000100800 */
[----:B------:R-:W-:Y:S01]  /*20b0*/  LEA.HI.X.SX32 R7, R9, R121, 0x1, P1 ;  /* 0x0000007909077211 */ /* 0x000fe200008f0eff */
[C---:B------:R-:W-:Y:S02]  /*20c0*/  IMAD R69, R30.reuse, 0x16, RZ ;  /* 0x000000161e457824 */ /* 0x040fe400078e02ff */
[----:B------:R-:W3:Y:S04]  /*20d0*/  LDG.E.U16 R2, desc[UR4][R2.64] ;  /* 0x0000000402027981 */ /* 0x000ee8000c1e1500 */
[----:B-1----:R-:W4:Y:S04]  /*20e0*/  LDG.E.U16 R88, desc[UR4][R6.64] ;  /* 0x0000000406587981 */ /* 0x002f28000c1e1500 */
[----:B--2---:R1:W2:Y:S02]  /*20f0*/  LDG.E.U16 R12, desc[UR4][R4.64] ;  /* 0x00000004040c7981 */ /* 0x0042a4000c1e1500 */
[----:B-1----:R-:W-:Y:S01]  /*2100*/  IADD3 R4, P0, R49, R120, RZ ;  /* 0x0000007831047210 */ /* 0x002fe20007f1e0ff */
[----:B------:R-:W-:-:S03]  /*2110*/  IMAD R49, R30, 0xe, RZ ;  /* 0x0000000e1e317824 */ /* 0x000fc600078e02ff */
[----:B------:R-:W-:Y:S01]  /*2120*/  LEA.HI.X.SX32 R5, R71, R121, 0x1, P0 ;  /* 0x0000007947057211 */ /* 0x000fe200000f0eff */
[C---:B------:R-:W-:Y:S01]  /*2130*/  IMAD R71, R30.reuse, 0x1c, RZ ;  /* 0x0000001c1e477824 */ /* 0x040fe200078e02ff */
[----:B------:R1:W-:Y:S01]  /*2140*/  STL [R1+0x68], R8 ;  /* 0x0000680801007387 */ /* 0x0003e20000100800 */
[----:B------:R-:W-:-:S03]  /*2150*/  LEA R9, R30, -R30, 0x3 ;  /* 0x8000001e1e097211 */ /* 0x000fc600078e18ff */
[----:B------:R5:W3:Y:S01]  /*2160*/  LDG.E.U16 R70, desc[UR4][R4.64] ;  /* 0x0000000404467981 */ /* 0x000ae2000c1e1500 */
[-C--:B------:R-:W-:Y:S01]  /*2170*/  IADD3 R6, P1, R71, R120.reuse, RZ ;  /* 0x0000007847067210 */ /* 0x080fe20007f3e0ff */
[C---:B------:R-:W-:Y:S01]  /*2180*/  IMAD R3, R30.reuse, 0xb, RZ ;  /* 0x0000000b1e037824 */ /* 0x040fe200078e02ff */
[-C--:B-1----:R-:W-:Y:S02]  /*2190*/  IADD3 R8, P0, R49, R120.reuse, RZ ;  /* 0x0000007831087210 */ /* 0x082fe40007f1e0ff */
[-C--:B-----5:R-:W-:Y:S02]  /*21a0*/  IADD3 R4, P2, R45, R120.reuse, RZ ;  /* 0x000000782d047210 */ /* 0x0a0fe40007f5e0ff */
[-C--:B------:R-:W-:Y:S02]  /*21b0*/  LEA.HI.X.SX32 R9, R9, R121.reuse, 0x1, P0 ;  /* 0x0000007909097211 */ /* 0x080fe400000f0eff */
[-C--:B------:R-:W-:Y:S01]  /*21c0*/  LEA.HI.X.SX32 R7, R49, R121.reuse, 0x1, P1 ;  /* 0x0000007931077211 */ /* 0x080fe200008f0eff */
[----:B------:R-:W-:Y:S01]  /*21d0*/  IMAD R49, R30, 0x2c, RZ ;  /* 0x0000002c1e317824 */ /* 0x000fe200078e02ff */
[----:B------:R-:W-:Y:S01]  /*21e0*/  LEA.HI.X.SX32 R5, R71, R121, 0x1, P2 ;  /* 0x0000007947057211 */ /* 0x000fe200010f0eff */
[----:B------:R-:W-:Y:S01]  /*21f0*/  STL [R1+0x5c], R91 ;  /* 0x00005c5b01007387 */ /* 0x000fe20000100800 */
[----:B------:R-:W-:-:S03]  /*2200*/  IADD3 R160, P0, R69, R120, RZ ;  /* 0x0000007845a07210 */ /* 0x000fc60007f1e0ff */
[----:B------:R1:W5:Y:S01]  /*2210*/  LDG.E.U16 R0, desc[UR4][R4.64] ;  /* 0x0000000404007981 */ /* 0x000362000c1e1500 */
[-C--:B------:R-:W-:Y:S01]  /*2220*/  LEA.HI.X.SX32 R161, R3, R121.reuse, 0x1, P0 ;  /* 0x0000007903a17211 */ /* 0x080fe200000f0eff */
[C---:B------:R-:W-:Y:S02]  /*2230*/  IMAD R45, R30.reuse, 0x1e, RZ ;  /* 0x0000001e1e2d7824 */ /* 0x040fe400078e02ff */
[----:B------:R0:W-:Y:S04]  /*2240*/  STL [R1+0x50], R90 ;  /* 0x0000505a01007387 */ /* 0x0001e80000100800 */
[----:B------:R0:W5:Y:S01]  /*2250*/  LDG.E.U16 R94, desc[UR4][R8.64] ;  /* 0x00000004085e7981 */ /* 0x000162000c1e1500 */
[----:B-1----:R-:W-:Y:S01]  /*2260*/  IADD3 R4, P0, R49, R120, RZ ;  /* 0x0000007831047210 */ /* 0x002fe20007f1e0ff */
[C---:B------:R-:W-:Y:S01]  /*2270*/  IMAD R71, R30.reuse, 0x3c, RZ ;  /* 0x0000003c1e477824 */ /* 0x040fe200078e02ff */
[----:B------:R-:W-:Y:S01]  /*2280*/  LEA R3, R30, -R30, 0x4 ;  /* 0x8000001e1e037211 */ /* 0x000fe200078e20ff */
[----:B------:R-:W-:Y:S01]  /*2290*/  IMAD R208, R208, 0x168, RZ ;  /* 0x00000168d0d07824 */ /* 0x000fe200078e02ff */
[----:B------:R-:W-:Y:S01]  /*22a0*/  LEA.HI.X.SX32 R5, R69, R121, 0x1, P0 ;  /* 0x0000007945057211 */ /* 0x000fe200000f0eff */
[----:B0-----:R0:W5:Y:S04]  /*22b0*/  LDG.E.U16 R90, desc[UR4][R6.64] ;  /* 0x00000004065a7981 */ /* 0x001168000c1e1500 */
[----:B------:R1:W-:Y:S01]  /*22c0*/  STL [R1+0x44], R89 ;  /* 0x0000445901007387 */ /* 0x0003e20000100800 */
[----:B------:R-:W-:Y:S01]  /*22d0*/  IADD3 R8, P0, R45, R120, RZ ;  /* 0x000000782d087210 */ /* 0x000fe20007f1e0ff */
[----:B------:R-:W-:-:S02]  /*22e0*/  IMAD R209, R209, 0x178, RZ ;  /* 0x00000178d1d17824 */ /* 0x000fc400078e02ff */
[----:B------:R-:W-:Y:S01]  /*22f0*/  IMAD R207, R207, 0x188, RZ ;  /* 0x00000188cfcf7824 */ /* 0x000fe200078e02ff */
[----:B------:R0:W5:Y:S04]  /*2300*/  LDG.E.U16 R160, desc[UR4][R160.64] ;  /* 0x00000004a0a07981 */ /* 0x000168000c1e1500 */
[----:B-1----:R1:W5:Y:S01]  /*2310*/  LDG.E.U16 R89, desc[UR4][R4.64] ;  /* 0x0000000404597981 */ /* 0x002362000c1e1500 */
[-C--:B0-----:R-:W-:Y:S02]  /*2320*/  IADD3 R6, P1, R71, R120.reuse, RZ ;  /* 0x0000007847067210 */ /* 0x081fe40007f3e0ff */
[-C--:B------:R-:W-:Y:S02]  /*2330*/  LEA.HI.X.SX32 R9, R3, R121.reuse, 0x1, P0 ;  /* 0x0000007903097211 */ /* 0x080fe400000f0eff */
[----:B------:R-:W-:Y:S01]  /*2340*/  LEA.HI.X.SX32 R7, R45, R121, 0x1, P1 ;  /* 0x000000792d077211 */ /* 0x000fe200008f0eff */
[----:B------:R-:W-:Y:S01]  /*2350*/  IMAD R69, R30, 0x98, RZ ;  /* 0x000000981e457824 */ /* 0x000fe200078e02ff */
[----:B------:R-:W0:Y:S01]  /*2360*/  LDC R161, c[0x0][0x248] ;  /* 0x00009200ffa17b82 */ /* 0x000e220000000800 */
[----:B------:R3:W5:Y:S04]  /*2370*/  LDG.E.U16 R91, desc[UR4][R8.64] ;  /* 0x00000004085b7981 */ /* 0x000768000c1e1500 */
[----:B--2---:R2:W-:Y:S02]  /*2380*/  STL [R1+0x3c], R12 ;  /* 0x00003c0c01007387 */ /* 0x0045e40000100800 */
[----:B--2---:R-:W-:-:S04]  /*2390*/  IADD3 R12, P2, R13, R120, RZ ;  /* 0x000000780d0c7210 */ /* 0x004fc80007f5e0ff */
[----:B------:R-:W-:Y:S01]  /*23a0*/  LEA.HI.X.SX32 R13, R49, R121, 0x1, P2 ;  /* 0x00000079310d7211 */ /* 0x000fe200010f0eff */
[----:B----4-:R2:W-:Y:S04]  /*23b0*/  STL [R1+0x104], R88 ;  /* 0x0001045801007387 */ /* 0x0105e80000100800 */
[----:B------:R-:W4:Y:S04]  /*23c0*/  LDG.E.U16 R93, desc[UR4][R12.64] ;  /* 0x000000040c5d7981 */ /* 0x000f28000c1e1500 */
[----:B--2---:R2:W4:Y:S01]  /*23d0*/  LDG.E.U16 R88, desc[UR4][R6.64] ;  /* 0x0000000406587981 */ /* 0x004522000c1e1500 */
[----:B-1----:R-:W-:Y:S01]  /*23e0*/  IADD3 R4, P2, R11, R120, RZ ;  /* 0x000000780b047210 */ /* 0x002fe20007f5e0ff */
[----:B------:R-:W-:-:S02]  /*23f0*/  IMAD R11, R30, 0x26, RZ ;  /* 0x000000261e0b7824 */ /* 0x000fc400078e02ff */
[C---:B------:R-:W-:Y:S01]  /*2400*/  IMAD R3, R30.reuse, 0x13, RZ ;  /* 0x000000131e037824 */ /* 0x040fe200078e02ff */
[-C--:B------:R-:W-:Y:S01]  /*2410*/  LEA.HI.X.SX32 R5, R71, R121.reuse, 0x1, P2 ;  /* 0x0000007947057211 */ /* 0x080fe200010f0eff */
[C---:B------:R-:W-:Y:S01]  /*2420*/  IMAD R71, R30.reuse, 0x2e, RZ ;  /* 0x0000002e1e477824 */ /* 0x040fe200078e02ff */
[-C--:B------:R-:W-:Y:S01]  /*2430*/  IADD3 R158, P0, R11, R120.reuse, RZ ;  /* 0x000000780b9e7210 */ /* 0x080fe20007f1e0ff */
[C---:B------:R-:W-:Y:S01]  /*2440*/  IMAD R45, R30.reuse, 0x4c, RZ ;  /* 0x0000004c1e2d7824 */ /* 0x040fe200078e02ff */
[----:B---3--:R1:W-:Y:S02]  /*2450*/  STL [R1+0xfc], R70 ;  /* 0x0000fc4601007387 */ /* 0x0083e40000100800 */
[-C--:B------:R-:W-:Y:S01]  /*2460*/  LEA.HI.X.SX32 R159, R3, R121.reuse, 0x1, P0 ;  /* 0x00000079039f7211 */ /* 0x080fe200000f0eff */
[C---:B------:R-:W-:Y:S01]  /*2470*/  IMAD R3, R30.reuse, 0x17, RZ ;  /* 0x000000171e037824 */ /* 0x040fe200078e02ff */
[-C--:B------:R-:W-:Y:S02]  /*2480*/  IADD3 R8, P1, R45, R120.reuse, RZ ;  /* 0x000000782d087210 */ /* 0x080fe40007f3e0ff */
[----:B--2---:R-:W-:Y:S01]  /*2490*/  IADD3 R6, P2, R69, R120, RZ ;  /* 0x0000007845067210 */ /* 0x004fe20007f5e0ff */
[C---:B------:R-:W-:Y:S01]  /*24a0*/  IMAD R13, R30.reuse, 0x5c, RZ ;  /* 0x0000005c1e0d7824 */ /* 0x040fe200078e02ff */
[----:B-1----:R1:W2:Y:S01]  /*24b0*/  LDG.E.U16 R70, desc[UR4][R4.64] ;  /* 0x0000000404467981 */ /* 0x0022a2000c1e1500 */
[----:B------:R-:W-:Y:S01]  /*24c0*/  LEA.HI.X.SX32 R9, R11, R121, 0x1, P1 ;  /* 0x000000790b097211 */ /* 0x000fe200008f0eff */
[----:B------:R-:W-:-:S02]  /*24d0*/  IMAD R49, R30, 0xb8, RZ ;  /* 0x000000b81e317824 */ /* 0x000fc400078e02ff */
[----:B-----5:R-:W-:Y:S01]  /*24e0*/  STL [R1+0x100], R94 ;  /* 0x0001005e01007387 */ /* 0x020fe20000100800 */
[----:B------:R-:W-:Y:S02]  /*24f0*/  IMAD R205, R205, 0x198, RZ ;  /* 0x00000198cdcd7824 */ /* 0x000fe400078e02ff */
[----:B------:R-:W-:Y:S01]  /*2500*/  IMAD R206, R206, 0x1a8, RZ ;  /* 0x000001a8cece7824 */ /* 0x000fe200078e02ff */
[----:B------:R3:W5:Y:S01]  /*2510*/  LDG.E.U16 R158, desc[UR4][R158.64] ;  /* 0x000000049e9e7981 */ /* 0x000762000c1e1500 */
[----:B-1----:R-:W-:-:S03]  /*2520*/  IADD3 R4, P0, R71, R120, RZ ;  /* 0x0000007847047210 */ /* 0x002fc60007f1e0ff */
[----:B------:R1:W-:Y:S01]  /*2530*/  STL [R1+0xf4], R90 ;  /* 0x0000f45a01007387 */ /* 0x0003e20000100800 */
[-C--:B------:R-:W-:Y:S02]  /*2540*/  LEA.HI.X.SX32 R5, R3, R121.reuse, 0x1, P0 ;  /* 0x0000007903057211 */ /* 0x080fe400000f0eff */
[----:B------:R-:W-:Y:S01]  /*2550*/  LEA.HI.X.SX32 R7, R45, R121, 0x1, P2 ;  /* 0x000000792d077211 */ /* 0x000fe200010f0eff */
[----:B------:R0:W-:Y:S01]  /*2560*/  STL [R1+0xdc], R0 ;  /* 0x0000dc0001007387 */ /* 0x0001e20000100800 */
[C---:B------:R-:W-:Y:S01]  /*2570*/  IMAD R11, R30.reuse, 0x36, RZ ;  /* 0x000000361e0b7824 */ /* 0x040fe200078e02ff */
[----:B---3--:R-:W3:Y:S02]  /*2580*/  LDC R159, c[0x0][0x248] ;  /* 0x00009200ff9f7b82 */ /* 0x008ee40000000800 */
[----:B------:R-:W3:Y:S04]  /*2590*/  LDG.E.U16 R12, desc[UR4][R6.64] ;  /* 0x00000004060c7981 */ /* 0x000ee8000c1e1500 */
[----:B-1----:R1:W5:Y:S04]  /*25a0*/  LDG.E.U16 R90, desc[UR4][R8.64] ;  /* 0x00000004085a7981 */ /* 0x002368000c1e1500 */
[----:B------:R1:W-:Y:S04]  /*25b0*/  STL [R1+0xe4], R89 ;  /* 0x0000e45901007387 */ /* 0x0003e80000100800 */
[----:B0-----:R0:W3:Y:S01]  /*25c0*/  LDG.E.U16 R0, desc[UR4][R4.64] ;  /* 0x0000000404007981 */ /* 0x0010e2000c1e1500 */
[-C--:B-1----:R-:W-:Y:S01]  /*25d0*/  IADD3 R8, P2, R49, R120.reuse, RZ ;  /* 0x0000007831087210 */ /* 0x082fe20007f5e0ff */
[----:B------:R-:W-:Y:S01]  /*25e0*/  IMAD R89, R30, 0x6c, RZ ;  /* 0x0000006c1e597824 */ /* 0x000fe200078e02ff */
[----:B0-----:R-:W-:-:S04]  /*25f0*/  IADD3 R4, P0, R13, R120, RZ ;  /* 0x000000780d047210 */ /* 0x001fc80007f1e0ff */
[----:B------:R-:W-:Y:S02]  /*2600*/  IADD3 R6, P1, R89, R120, RZ ;  /* 0x0000007859067210 */ /* 0x000fe40007f3e0ff */
[-C--:B------:R-:W-:Y:S02]  /*2610*/  LEA.HI.X.SX32 R5, R71, R121.reuse, 0x1, P0 ;  /* 0x0000007947057211 */ /* 0x080fe400000f0eff */
[-C--:B------:R-:W-:Y:S02]  /*2620*/  LEA.HI.X.SX32 R9, R13, R121.reuse, 0x1, P2 ;  /* 0x000000790d097211 */ /* 0x080fe400010f0eff */
[----:B------:R-:W-:-:S03]  /*2630*/  LEA.HI.X.SX32 R7, R11, R121, 0x1, P1 ;  /* 0x000000790b077211 */ /* 0x000fc600008f0eff */
[----:B------:R-:W3:Y:S04]  /*2640*/  LDG.E.U16 R94, desc[UR4][R8.64] ;  /* 0x00000004085e7981 */ /* 0x000ee8000c1e1500 */
[----:B----4-:R-:W-:Y:S04]  /*2650*/  STL [R1+0xbc], R93 ;  /* 0x0000bc5d01007387 */ /* 0x010fe80000100800 */
[----:B------:R0:W-:Y:S04]  /*2660*/  STL [R1+0xf0], R91 ;  /* 0x0000f05b01007387 */ /* 0x0001e80000100800 */
[----:B------:R1:W-:Y:S04]  /*2670*/  STL [R1+0xd4], R88 ;  /* 0x0000d45801007387 */ /* 0x0003e80000100800 */
[----:B0-----:R0:W4:Y:S04]  /*2680*/  LDG.E.U16 R91, desc[UR4][R4.64] ;  /* 0x00000004045b7981 */ /* 0x001128000c1e1500 */
[----:B-1----:R1:W4:Y:S01]  /*2690*/  LDG.E.U16 R88, desc[UR4][R6.64] ;  /* 0x0000000406587981 */ /* 0x002322000c1e1500 */
[C---:B------:R-:W-:Y:S01]  /*26a0*/  IMAD R45, R30.reuse, 0xd8, RZ ;  /* 0x000000d81e2d7824 */ /* 0x040fe200078e02ff */
[----:B------:R-:W-:Y:S01]  /*26b0*/  IADD3 R156, P0, R11, R120, RZ ;  /* 0x000000780b9c7210 */ /* 0x000fe20007f1e0ff */
[----:B------:R-:W-:-:S03]  /*26c0*/  IMAD R3, R30, 0x1b, RZ ;  /* 0x0000001b1e037824 */ /* 0x000fc600078e02ff */
[----:B0-----:R-:W-:Y:S01]  /*26d0*/  IADD3 R4, P2, R45, R120, RZ ;  /* 0x000000782d047210 */ /* 0x001fe20007f5e0ff */
[C---:B------:R-:W-:Y:S02]  /*26e0*/  IMAD R13, R30.reuse, 0x3e, RZ ;  /* 0x0000003e1e0d7824 */ /* 0x040fe400078e02ff */
[C---:B------:R-:W-:Y:S01]  /*26f0*/  IMAD R11, R30.reuse, 0xf8, RZ ;  /* 0x000000f81e0b7824 */ /* 0x040fe200078e02ff */
[-C--:B------:R-:W-:Y:S01]  /*2700*/  LEA.HI.X.SX32 R5, R89, R121.reuse, 0x1, P2 ;  /* 0x0000007959057211 */ /* 0x080fe200010f0eff */
[C---:B------:R-:W-:Y:S01]  /*2710*/  IMAD R89, R30.reuse, 0x7c, RZ ;  /* 0x0000007c1e597824 */ /* 0x040fe200078e02ff */
[-C--:B------:R-:W-:Y:S01]  /*2720*/  LEA.HI.X.SX32 R157, R3, R121.reuse, 0x1, P0 ;  /* 0x00000079039d7211 */ /* 0x080fe200000f0eff */
[----:B--2---:R0:W-:Y:S01]  /*2730*/  STL [R1+0x9c], R70 ;  /* 0x00009c4601007387 */ /* 0x0041e20000100800 */
[C---:B------:R-:W-:Y:S01]  /*2740*/  LEA R3, R30.reuse, -R30, 0x5 ;  /* 0x8000001e1e037211 */ /* 0x040fe200078e28ff */
[C---:B------:R-:W-:Y:S01]  /*2750*/  IMAD R71, R30.reuse, 0x46, RZ ;  /* 0x000000461e477824 */ /* 0x040fe200078e02ff */
[-C--:B------:R-:W-:Y:S01]  /*2760*/  IADD3 R8, P0, R13, R120.reuse, RZ ;  /* 0x000000780d087210 */ /* 0x080fe20007f1e0ff */
[----:B------:R-:W-:Y:S01]  /*2770*/  IMAD R93, R30, 0x8c, RZ ;  /* 0x0000008c1e5d7824 */ /* 0x000fe200078e02ff */
[-C--:B-1----:R-:W-:Y:S01]  /*2780*/  IADD3 R6, P1, R89, R120.reuse, RZ ;  /* 0x0000007859067210 */ /* 0x082fe20007f3e0ff */
[----:B------:R-:W-:Y:S01]  /*2790*/  IMAD R204, R204, 0x1b8, RZ ;  /* 0x000001b8cccc7824 */ /* 0x000fe200078e02ff */
[----:B------:R-:W-:Y:S01]  /*27a0*/  LEA.HI.X.SX32 R9, R3, R121, 0x1, P0 ;  /* 0x0000007903097211 */ /* 0x000fe200000f0eff */
[----:B------:R-:W-:Y:S01]  /*27b0*/  IMAD R203, R203, 0x1c8, RZ ;  /* 0x000001c8cbcb7824 */ /* 0x000fe200078e02ff */
[----:B------:R1:W2:Y:S04]  /*27c0*/  LDG.E.U16 R156, desc[UR4][R156.64] ;  /* 0x000000049c9c7981 */ /* 0x0002a8000c1e1500 */
[----:B0-----:R0:W2:Y:S01]  /*27d0*/  LDG.E.U16 R70, desc[UR4][R4.64] ;  /* 0x0000000404467981 */ /* 0x0010a2000c1e1500 */
[----:B------:R-:W-:Y:S01]  /*27e0*/  IMAD R3, R30, 0x23, RZ ;  /* 0x000000231e037824 */ /* 0x000fe200078e02ff */
[----:B------:R-:W-:-:S02]  /*27f0*/  IADD3 R152, P0, R71, R120, RZ ;  /* 0x0000007847987210 */ /* 0x000fc40007f1e0ff */
[----:B------:R-:W-:Y:S01]  /*2800*/  LEA.HI.X.SX32 R7, R13, R121, 0x1, P1 ;  /* 0x000000790d077211 */ /* 0x000fe200008f0eff */
[----:B-----5:R5:W-:Y:S01]  /*2810*/  STL [R1+0xc4], R90 ;  /* 0x0000c45a01007387 */ /* 0x020be20000100800 */
[----:B------:R-:W-:Y:S01]  /*2820*/  IMAD R213, R213, 0x1d8, RZ ;  /* 0x000001d8d5d57824 */ /* 0x000fe200078e02ff */
[----:B-1----:R-:W1:Y:S01]  /*2830*/  LDC R157, c[0x0][0x248] ;  /* 0x00009200ff9d7b82 */ /* 0x002e620000000800 */
[----:B0-----:R-:W-:-:S04]  /*2840*/  IADD3 R4, P2, R11, R120, RZ ;  /* 0x000000780b047210 */ /* 0x001fc80007f5e0ff */
[-C--:B------:R-:W-:Y:S01]  /*2850*/  LEA.HI.X.SX32 R5, R89, R121.reuse, 0x1, P2 ;  /* 0x0000007959057211 */ /* 0x080fe200010f0eff */
[C---:B------:R-:W-:Y:S01]  /*2860*/  IMAD R89, R30.reuse, 0x4e, RZ ;  /* 0x0000004e1e597824 */ /* 0x040fe200078e02ff */
[----:B---3--:R0:W-:Y:S01]  /*2870*/  STL [R1+0x84], R12 ;  /* 0x0000840c01007387 */ /* 0x0081e20000100800 */
[----:B------:R-:W-:Y:S01]  /*2880*/  LEA.HI.X.SX32 R153, R3, R121, 0x1, P0 ;  /* 0x0000007903997211 */ /* 0x000fe200000f0eff */
[----:B------:R-:W-:Y:S02]  /*2890*/  IMAD R3, R30, 0x27, RZ ;  /* 0x000000271e037824 */ /* 0x000fe400078e02ff */
[----:B-----5:R3:W5:Y:S04]  /*28a0*/  LDG.E.U16 R90, desc[UR4][R8.64] ;  /* 0x00000004085a7981 */ /* 0x020768000c1e1500 */
[----:B0-----:R0:W5:Y:S01]  /*28b0*/  LDG.E.U16 R12, desc[UR4][R6.64] ;  /* 0x00000004060c7981 */ /* 0x001162000c1e1500 */
[----:B---3--:R-:W-:-:S03]  /*28c0*/  IADD3 R8, P1, R93, R120, RZ ;  /* 0x000000785d087210 */ /* 0x008fc60007f3e0ff */
[----:B------:R3:W-:Y:S01]  /*28d0*/  STL [R1+0xe0], R0 ;  /* 0x0000e00001007387 */ /* 0x0007e20000100800 */
[----:B------:R-:W-:Y:S02]  /*28e0*/  IMAD R13, R30, 0x2b, RZ ;  /* 0x0000002b1e0d7824 */ /* 0x000fe400078e02ff */
[----:B------:R-:W-:Y:S01]  /*28f0*/  IMAD R97, R97, 0x3e0, RZ ;  /* 0x000003e061617824 */ /* 0x000fe200078e02ff */
[----:B------:R4:W5:Y:S01]  /*2900*/  LDG.E.U16 R152, desc[UR4][R152.64] ;  /* 0x0000000498987981 */ /* 0x000962000c1e1500 */
[-C--:B0-----:R-:W-:Y:S02]  /*2910*/  IADD3 R6, P0, R89, R120.reuse, RZ ;  /* 0x0000007859067210 */ /* 0x081fe40007f1e0ff */
[-C--:B------:R-:W-:Y:S02]  /*2920*/  LEA.HI.X.SX32 R9, R71, R121.reuse, 0x1, P1 ;  /* 0x0000007947097211 */ /* 0x080fe400008f0eff */
[----:B------:R-:W-:Y:S01]  /*2930*/  LEA.HI.X.SX32 R7, R3, R121, 0x1, P0 ;  /* 0x0000007903077211 */ /* 0x000fe200000f0eff */
[----:B---3--:R0:W3:Y:S04]  /*2940*/  LDG.E.U16 R0, desc[UR4][R4.64] ;  /* 0x0000000404007981 */ /* 0x0080e8000c1e1500 */
[----:B------:R1:W3:Y:S04]  /*2950*/  LDG.E.U16 R96, desc[UR4][R8.64] ;  /* 0x0000000408607981 */ /* 0x0002e8000c1e1500 */
[----:B----4-:R-:W-:Y:S01]  /*2960*/  STL [R1+0xb4], R91 ;  /* 0x0000b45b01007387 */ /* 0x010fe20000100800 */
[----:B------:R-:W-:Y:S01]  /*2970*/  IMAD R202, R202, 0x1e8, RZ ;  /* 0x000001e8caca7824 */ /* 0x000fe200078e02ff */
[----:B------:R-:W4:Y:S02]  /*2980*/  LDC R153, c[0x0][0x248] ;  /* 0x00009200ff997b82 */ /* 0x000f240000000800 */
[----:B------:R-:W-:Y:S04]  /*2990*/  STL [R1+0x6c], R94 ;  /* 0x00006c5e01007387 */ /* 0x000fe80000100800 */
[----:B------:R0:W-:Y:S04]  /*29a0*/  STL [R1+0xa4], R88 ;  /* 0x0000a45801007387 */ /* 0x0001e80000100800 */
[----:B0-----:R0:W4:Y:S01]  /*29b0*/  LDG.E.U16 R88, desc[UR4][R6.64] ;  /* 0x0000000406587981 */ /* 0x001122000c1e1500 */
[----:B------:R-:W-:Y:S01]  /*29c0*/  IMAD R91, R30, 0x56, RZ ;  /* 0x000000561e5b7824 */ /* 0x000fe200078e02ff */
[----:B------:R-:W-:-:S04]  /*29d0*/  IADD3 R4, P2, R216, R120, RZ ;  /* 0x00000078d8047210 */ /* 0x000fc80007f5e0ff */
[-C--:B------:R-:W-:Y:S01]  /*29e0*/  IADD3 R146, P1, R91, R120.reuse, RZ ;  /* 0x000000785b927210 */ /* 0x080fe20007f3e0ff */
[C---:B------:R-:W-:Y:S01]  /*29f0*/  IMAD R71, R30.reuse, 0x5e, RZ ;  /* 0x0000005e1e477824 */ /* 0x040fe200078e02ff */
[-C--:B------:R-:W-:Y:S01]  /*2a00*/  LEA.HI.X.SX32 R5, R89, R121.reuse, 0x1, P2 ;  /* 0x0000007959057211 */ /* 0x080fe200010f0eff */
[C---:B------:R-:W-:Y:S01]  /*2a10*/  IMAD R89, R30.reuse, 0x66, RZ ;  /* 0x000000661e597824 */ /* 0x040fe200078e02ff */
[-C--:B------:R-:W-:Y:S02]  /*2a20*/  LEA.HI.X.SX32 R147, R13, R121.reuse, 0x1, P1 ;  /* 0x000000790d937211 */ /* 0x080fe400008f0eff */
[-C--:B-1----:R-:W-:Y:S01]  /*2a30*/  IADD3 R8, P1, R217, R120.reuse, RZ ;  /* 0x00000078d9087210 */ /* 0x082fe20007f3e0ff */
[C---:B------:R-:W-:Y:S01]  /*2a40*/  IMAD R3, R30.reuse, 0x2f, RZ ;  /* 0x0000002f1e037824 */ /* 0x040fe200078e02ff */
[-C--:B0-----:R-:W-:Y:S01]  /*2a50*/  IADD3 R6, P0, R71, R120.reuse, RZ ;  /* 0x0000007847067210 */ /* 0x081fe20007f1e0ff */
[C---:B------:R-:W-:Y:S01]  /*2a60*/  IMAD R13, R30.reuse, 0x33, RZ ;  /* 0x000000331e0d7824 */ /* 0x040fe200078e02ff */
[-C--:B------:R-:W-:Y:S01]  /*2a70*/  LEA.HI.X.SX32 R9, R91, R121.reuse, 0x1, P1 ;  /* 0x000000795b097211 */ /* 0x080fe200008f0eff */
[C---:B------:R-:W-:Y:S01]  /*2a80*/  IMAD R91, R30.reuse, 0x6e, RZ ;  /* 0x0000006e1e5b7824 */ /* 0x040fe200078e02ff */
[-C--:B------:R-:W-:Y:S01]  /*2a90*/  IADD3 R136, P1, R89, R120.reuse, RZ ;  /* 0x0000007859887210 */ /* 0x080fe20007f3e0ff */
[----:B--2---:R0:W-:Y:S01]  /*2aa0*/  STL [R1+0x54], R70 ;  /* 0x0000544601007387 */ /* 0x0041e20000100800 */
[-C--:B------:R-:W-:Y:S01]  /*2ab0*/  LEA.HI.X.SX32 R7, R3, R121.reuse, 0x1, P0 ;  /* 0x0000007903077211 */ /* 0x080fe200000f0eff */
[----:B------:R-:W-:Y:S01]  /*2ac0*/  IMAD R3, R30, 0x37, RZ ;  /* 0x000000371e037824 */ /* 0x000fe200078e02ff */
[----:B------:R-:W-:Y:S01]  /*2ad0*/  LEA.HI.X.SX32 R137, R13, R121, 0x1, P1 ;  /* 0x000000790d897211 */ /* 0x000fe200008f0eff */
[----:B------:R1:W2:Y:S04]  /*2ae0*/  LDG.E.U16 R95, desc[UR4][R8.64] ;  /* 0x00000004085f7981 */ /* 0x0002a8000c1e1500 */
[----:B------:R-:W2:Y:S04]  /*2af0*/  LDG.E.U16 R94, desc[UR4][R6.64] ;  /* 0x00000004065e7981 */ /* 0x000ea8000c1e1500 */
[----:B0-----:R0:W2:Y:S04]  /*2b00*/  LDG.E.U16 R70, desc[UR4][R4.64] ;  /* 0x0000000404467981 */ /* 0x0010a8000c1e1500 */
[----:B-----5:R-:W-:Y:S01]  /*2b10*/  STL [R1+0xd0], R90 ;  /* 0x0000d05a01007387 */ /* 0x020fe20000100800 */
[----:B-1----:R-:W-:-:S03]  /*2b20*/  IADD3 R8, P0, R91, R120, RZ ;  /* 0x000000785b087210 */ /* 0x002fc60007f1e0ff */
[----:B------:R1:W-:Y:S01]  /*2b30*/  STL [R1+0x94], R12 ;  /* 0x0000940c01007387 */ /* 0x0003e20000100800 */
[-C--:B0-----:R-:W-:Y:S02]  /*2b40*/  IADD3 R4, P2, R220, R120.reuse, RZ ;  /* 0x00000078dc047210 */ /* 0x081fe40007f5e0ff */
[-C--:B------:R-:W-:Y:S01]  /*2b50*/  LEA.HI.X.SX32 R9, R3, R121.reuse, 0x1, P0 ;  /* 0x0000007903097211 */ /* 0x080fe200000f0eff */
[----:B------:R-:W-:Y:S01]  /*2b60*/  IMAD R99, R99, 0x3f0, RZ ;  /* 0x000003f063637824 */ /* 0x000fe200078e02ff */
[----:B------:R-:W-:Y:S01]  /*2b70*/  LEA.HI.X.SX32 R5, R71, R121, 0x1, P2 ;  /* 0x0000007947057211 */ /* 0x000fe200010f0eff */
[----:B------:R-:W-:Y:S01]  /*2b80*/  IMAD R212, R212, 0x1f8, RZ ;  /* 0x000001f8d4d47824 */ /* 0x000fe200078e02ff */
[----:B------:R-:W5:Y:S01]  /*2b90*/  LDG.E.U16 R136, desc[UR4][R136.64] ;  /* 0x0000000488887981 */ /* 0x000f62000c1e1500 */
[----:B-1----:R-:W-:-:S03]  /*2ba0*/  IADD3 R12, P1, R219, R120, RZ ;  /* 0x00000078db0c7210 */ /* 0x002fc60007f3e0ff */
[----:B------:R0:W5:Y:S01]  /*2bb0*/  LDG.E.U16 R90, desc[UR4][R4.64] ;  /* 0x00000004045a7981 */ /* 0x000162000c1e1500 */
[----:B------:R-:W-:-:S03]  /*2bc0*/  LEA.HI.X.SX32 R13, R89, R121, 0x1, P1 ;  /* 0x00000079590d7211 */ /* 0x000fc600008f0eff */
[----:B---3--:R1:W-:Y:S04]  /*2bd0*/  STL [R1+0x40], R0 ;  /* 0x0000400001007387 */ /* 0x0083e80000100800 */
[----:B------:R3:W-:Y:S04]  /*2be0*/  STL [R1+0x88], R96 ;  /* 0x0000886001007387 */ /* 0x0007e80000100800 */
[----:B------:R3:W5:Y:S01]  /*2bf0*/  LDG.E.U16 R8, desc[UR4][R8.64] ;  /* 0x0000000408087981 */ /* 0x000762000c1e1500 */
[----:B0-----:R-:W-:Y:S01]  /*2c00*/  IMAD R4, R30, 0x76, RZ ;  /* 0x000000761e047824 */ /* 0x001fe200078e02ff */
[----:B------:R-:W-:-:S02]  /*2c10*/  LOP3.LUT R5, R92, 0x3f, RZ, 0xc0, !PT ;  /* 0x0000003f5c057812 */ /* 0x000fc400078ec0ff */
[-C--:B------:R-:W-:Y:S01]  /*2c20*/  IADD3 R6, P2, R222, R120.reuse, RZ ;  /* 0x00000078de067210 */ /* 0x080fe20007f5e0ff */
[----:B------:R-:W-:Y:S01]  /*2c30*/  IMAD R71, R30, 0x3b, RZ ;  /* 0x0000003b1e477824 */ /* 0x000fe200078e02ff */
[----:B-1----:R-:W-:Y:S01]  /*2c40*/  LOP3.LUT R0, R92, 0xc0, RZ, 0xc0, !PT ;  /* 0x000000c05c007812 */ /* 0x002fe200078ec0ff */
[----:B---3--:R-:W0:Y:S01]  /*2c50*/  LDC R96, c[0x0][0x248] ;  /* 0x00009200ff607b82 */ /* 0x008e220000000800 */
[----:B------:R-:W-:Y:S01]  /*2c60*/  IMAD R107, R98, 0x212, RZ ;  /* 0x00000212626b7824 */ /* 0x000fe200078e02ff */
[----:B------:R-:W3:Y:S06]  /*2c70*/  LDG.E.U16 R146, desc[UR4][R146.64] ;  /* 0x0000000492927981 */ /* 0x000eec000c1e1500 */
[----:B------:R-:W1:Y:S01]  /*2c80*/  LDC R9, c[0x0][0x248] ;  /* 0x00009200ff097b82 */ /* 0x000e620000000800 */
[----:B----4-:R4:W-:Y:S01]  /*2c90*/  STL [R1+0xc0], R88 ;  /* 0x0000c05801007387 */ /* 0x0109e20000100800 */
[----:B------:R-:W-:Y:S01]  /*2ca0*/  IADD3 R4, P1, R4, R120, RZ ;  /* 0x0000007804047210 */ /* 0x000fe20007f3e0ff */
[----:B------:R-:W-:Y:S01]  /*2cb0*/  IMAD R101, R101, 0x222, RZ ;  /* 0x0000022265657824 */ /* 0x000fe200078e02ff */
[----:B------:R-:W-:-:S04]  /*2cc0*/  LEA.HI.X.SX32 R7, R91, R121, 0x1, P2 ;  /* 0x000000795b077211 */ /* 0x000fc800010f0eff */
[----:B------:R-:W3:Y:S01]  /*2cd0*/  LDC R98, c[0x0][0x248] ;  /* 0x00009200ff627b82 */ /* 0x000ee20000000800 */
[----:B----4-:R4:W3:Y:S07]  /*2ce0*/  LDG.E.U16 R88, desc[UR4][R12.64] ;  /* 0x000000040c587981 */ /* 0x0108ee000c1e1500 */
[----:B----4-:R-:W4:Y:S08]  /*2cf0*/  LDC R13, c[0x0][0x248] ;  /* 0x00009200ff0d7b82 */ /* 0x010f300000000800 */
[----:B------:R-:W0:Y:S01]  /*2d00*/  LDC R12, c[0x0][0x248] ;  /* 0x00009200ff0c7b82 */ /* 0x000e220000000800 */
[----:B--2---:R2:W-:Y:S04]  /*2d10*/  STL [R1+0x7c], R70 ;  /* 0x00007c4601007387 */ /* 0x0045e80000100800 */
[----:B------:R-:W-:Y:S01]  /*2d20*/  STL [R1+0x70], R95 ;  /* 0x0000705f01007387 */ /* 0x000fe20000100800 */
[----:B--2---:R-:W-:-:S02]  /*2d30*/  SHF.L.U32 R70, R5, 0x1, RZ ;  /* 0x0000000105467819 */ /* 0x004fc400000006ff */
[-C--:B------:R-:W-:Y:S02]  /*2d40*/  LEA.HI.X.SX32 R5, R71, R121.reuse, 0x1, P1 ;  /* 0x0000007947057211 */ /* 0x080fe400008f0eff */
[----:B------:R-:W-:Y:S01]  /*2d50*/  LEA R3, R0, R70, 0x9 ;  /* 0x0000004600037211 */ /* 0x000fe200078e48ff */
[----:B------:R2:W3:Y:S01]  /*2d60*/  LDG.E.U16 R71, desc[UR4][R6.64] ;  /* 0x0000000406477981 */ /* 0x0004e2000c1e1500 */
[----:B------:R-:W0:Y:S02]  /*2d70*/  LDC R70, c[0x0][0x248] ;  /* 0x00009200ff467b82 */ /* 0x000e240000000800 */
[----:B------:R-:W-:Y:S01]  /*2d80*/  IADD3 R131, R3, R72, RZ ;  /* 0x0000004803837210 */ /* 0x000fe20007ffe0ff */
[----:B------:R-:W-:Y:S04]  /*2d90*/  STL [R1+0xb0], R94 ;  /* 0x0000b05e01007387 */ /* 0x000fe80000100800 */
[----:B-----5:R-:W-:Y:S01]  /*2da0*/  STL [R1+0x64], R90 ;  /* 0x0000645a01007387 */ /* 0x020fe20000100800 */
[----:B----4-:R-:W-:Y:S01]  /*2db0*/  IMAD R13, R13, 0x130, RZ ;  /* 0x000001300d0d7824 */ /* 0x010fe200078e02ff */
[----:B--2---:R-:W-:Y:S01]  /*2dc0*/  IADD3 R6, P0, R66, R120, RZ ;  /* 0x0000007842067210 */ /* 0x004fe20007f1e0ff */
[----:B------:R-:W2:Y:S01]  /*2dd0*/  LDC R72, c[0x0][0x248] ;  /* 0x00009200ff487b82 */ /* 0x000ea20000000800 */
[----:B------:R4:W5:Y:S02]  /*2de0*/  LDG.E.U16 R0, desc[UR4][R4.64] ;  /* 0x0000000404007981 */ /* 0x000964000c1e1500 */
[----:B------:R-:W-:-:S02]  /*2df0*/  LEA.HI.X.SX32 R7, R93, R121, 0x1, P0 ;  /* 0x000000795d077211 */ /* 0x000fc400000f0eff */
[----:B------:R1:W-:Y:S03]  /*2e00*/  STS.U16 [R131+0x20400], R25 ;  /* 0x0204001983007388 */ /* 0x0003e60000000400 */
[----:B------:R-:W2:Y:S01]  /*2e10*/  LDC R66, c[0x0][0x248] ;  /* 0x00009200ff427b82 */ /* 0x000ea20000000800 */
[----:B------:R4:W-:Y:S01]  /*2e20*/  STS.U16 [R131+0x800], R59 ;  /* 0x0008003b83007388 */ /* 0x0009e20000000400 */
[----:B-1----:R-:W-:-:S03]  /*2e30*/  IMAD R25, R9, 0x260, RZ ;  /* 0x0000026009197824 */ /* 0x002fc600078e02ff */
[----:B------:R-:W-:Y:S03]  /*2e40*/  STS.U16 [R131+0x2000], R55 ;  /* 0x0020003783007388 */ /* 0x000fe60000000400 */
[----:B------:R-:W1:Y:S01]  /*2e50*/  LDC R90, c[0x0][0x248] ;  /* 0x00009200ff5a7b82 */ /* 0x000e620000000800 */
[----:B----4-:R0:W4:Y:S04]  /*2e60*/  LDG.E.U16 R59, desc[UR4][R6.64] ;  /* 0x00000004063b7981 */ /* 0x010128000c1e1500 */
[----:B------:R0:W-:Y:S03]  /*2e70*/  STS.U16 [R131+0x20000], R48 ;  /* 0x0200003083007388 */ /* 0x0001e60000000400 */
[----:B------:R-:W5:Y:S08]  /*2e80*/  LDC R94, c[0x0][0x248] ;  /* 0x00009200ff5e7b82 */ /* 0x000f700000000800 */
[----:B------:R-:W1:Y:S01]  /*2e90*/  LDC R95, c[0x0][0x248] ;  /* 0x00009200ff5f7b82 */ /* 0x000e620000000800 */
[----:B---3--:R-:W-:Y:S07]  /*2ea0*/  STL [R1+0x58], R88 ;  /* 0x0000585801007387 */ /* 0x008fee0000100800 */
[----:B0-----:R-:W0:Y:S01]  /*2eb0*/  LDC R48, c[0x0][0x248] ;  /* 0x00009200ff307b82 */ /* 0x001e220000000800 */
[----:B------:R3:W-:Y:S02]  /*2ec0*/  STL [R1+0xa0], R8 ;  /* 0x0000a00801007387 */ /* 0x0007e40000100800 */
[----:B---3--:R-:W-:-:S04]  /*2ed0*/  IADD3 R8, P0, R16, R120, RZ ;  /* 0x0000007810087210 */ /* 0x008fc80007f1e0ff */
[----:B------:R-:W-:-:S05]  /*2ee0*/  LEA.HI.X.SX32 R9, R14, R121, 0x1, P0 ;  /* 0x000000790e097211 */ /* 0x000fca00000f0eff */
[----:B------:R0:W3:Y:S01]  /*2ef0*/  LDG.E.U16 R55, desc[UR4][R8.64] ;  /* 0x0000000408377981 */ /* 0x0000e2000c1e1500 */
[----:B------:R-:W-:Y:S02]  /*2f00*/  IADD3 R4, P1, R50, R120, RZ ;  /* 0x0000007832047210 */ /* 0x000fe40007f3e0ff */
[----:B------:R-:W2:Y:S01]  /*2f10*/  LDC R50, c[0x0][0x248] ;  /* 0x00009200ff327b82 */ /* 0x000ea20000000800 */
[----:B------:R1:W-:Y:S01]  /*2f20*/  STS.U16 [R131+0x400], R51 ;  /* 0x0004003383007388 */ /* 0x0003e20000000400 */
[----:B------:R-:W-:-:S06]  /*2f30*/  LEA.HI.X.SX32 R5, R47, R121, 0x1, P1 ;  /* 0x000000792f057211 */ /* 0x000fcc00008f0eff */
[----:B------:R-:W5:Y:S01]  /*2f40*/  LDC R47, c[0x0][0x248] ;  /* 0x00009200ff2f7b82 */ /* 0x000f620000000800 */
[----:B------:R0:W-:Y:S07]  /*2f50*/  STS.U16 [R131], R54 ;  /* 0x0000003683007388 */ /* 0x0001ee0000000400 */
[----:B-1----:R-:W1:Y:S01]  /*2f60*/  LDC R51, c[0x0][0x248] ;  /* 0x00009200ff337b82 */ /* 0x002e620000000800 */
[----:B------:R0:W-:Y:S01]  /*2f70*/  STS.U16 [R131+0x4400], R24 ;  /* 0x0044001883007388 */ /* 0x0001e20000000400 */
[----:B------:R-:W-:Y:S01]  /*2f80*/  IMAD R7, R70, 0x270, RZ ;  /* 0x0000027046077824 */ /* 0x000fe200078e02ff */
[-C--:B------:R-:W-:Y:S01]  /*2f90*/  IADD3 R6, P1, R13, R120.reuse, RZ ;  /* 0x000000780d067210 */ /* 0x080fe20007f3e0ff */
[----:B0-----:R-:W-:Y:S01]  /*2fa0*/  IMAD R9, R48, 0x280, RZ ;  /* 0x0000028030097824 */ /* 0x001fe200078e02ff */
[----:B------:R0:W3:Y:S03]  /*2fb0*/  LDG.E.U16 R4, desc[UR4][R4.64] ;  /* 0x0000000404047981 */ /* 0x0000e6000c1e1500 */
[----:B------:R-:W1:Y:S01]  /*2fc0*/  LDC R54, c[0x0][0x248] ;  /* 0x00009200ff367b82 */ /* 0x000e620000000800 */
[-C--:B------:R-:W-:Y:S01]  /*2fd0*/  IADD3 R24, P0, R25, R120.reuse, RZ ;  /* 0x0000007819187210 */ /* 0x080fe20007f1e0ff */
[----:B------:R2:W-:Y:S01]  /*2fe0*/  STS.U16 [R131+0x20800], R46 ;  /* 0x0208002e83007388 */ /* 0x0005e20000000400 */
[----:B------:R-:W-:Y:S01]  /*2ff0*/  IADD3 R14, P2, R7, R120, RZ ;  /* 0x00000078070e7210 */ /* 0x000fe20007f5e0ff */
[----:B0-----:R-:W-:-:S04]  /*3000*/  IMAD R5, R12, 0x140, RZ ;  /* 0x000001400c057824 */ /* 0x001fc800078e02ff */
[----:B------:R-:W0:Y:S01]  /*3010*/  LDC R48, c[0x0][0x248] ;  /* 0x00009200ff307b82 */ /* 0x000e220000000800 */
[-C--:B------:R-:W-:Y:S01]  /*3020*/  LEA.HI.X.SX32 R25, R13, R121.reuse, 0x1, P0 ;  /* 0x000000790d197211 */ /* 0x080fe200000f0eff */
[----:B--2---:R-:W-:Y:S01]  /*3030*/  IMAD R13, R50, 0x290, RZ ;  /* 0x00000290320d7824 */ /* 0x004fe200078e02ff */
[----:B------:R-:W-:Y:S01]  /*3040*/  LEA.HI.X.SX32 R7, R69, R121, 0x1, P1 ;  /* 0x0000007945077211 */ /* 0x000fe200008f0eff */
[----:B------:R2:W-:Y:S04]  /*3050*/  STS.U16 [R131+0x21000], R20 ;  /* 0x0210001483007388 */ /* 0x0005e80000000400 */
[----:B------:R-:W0:Y:S01]  /*3060*/  LDC R46, c[0x0][0x248] ;  /* 0x00009200ff2e7b82 */ /* 0x000e220000000800 */
[----:B------:R-:W-:Y:S01]  /*3070*/  STL [R1+0x4c], R71 ;  /* 0x00004c4701007387 */ /* 0x000fe20000100800 */
[----:B------:R-:W-:-:S03]  /*3080*/  IADD3 R16, P1, R9, R120, RZ ;  /* 0x0000007809107210 */ /* 0x000fc60007f3e0ff */
[----:B------:R5:W-:Y:S01]  /*3090*/  STS.U16 [R131+0x20c00], R21 ;  /* 0x020c001583007388 */ /* 0x000be20000000400 */
[----:B--2---:R-:W-:Y:S02]  /*30a0*/  IADD3 R20, P0, R5, R120, RZ ;  /* 0x0000007805147210 */ /* 0x004fe40007f1e0ff */
[----:B------:R-:W2:Y:S01]  /*30b0*/  LDC R50, c[0x0][0x248] ;  /* 0x00009200ff327b82 */ /* 0x000ea20000000800 */
[----:B------:R1:W3:Y:S04]  /*30c0*/  LDG.E.U16 R6, desc[UR4][R6.64] ;  /* 0x0000000406067981 */ /* 0x0002e8000c1e1500 */
[----:B----4-:R4:W-:Y:S01]  /*30d0*/  STL [R1+0x30], R59 ;  /* 0x0000303b01007387 */ /* 0x0109e20000100800 */
[----:B-----5:R-:W-:Y:S02]  /*30e0*/  LEA.HI.X.SX32 R21, R17, R121, 0x1, P0 ;  /* 0x0000007911157211 */ /* 0x020fe400000f0eff */
[----:B------:R-:W5:Y:S01]  /*30f0*/  LDC R69, c[0x0][0x248] ;  /* 0x00009200ff457b82 */ /* 0x000f620000000800 */
[----:B------:R-:W-:Y:S01]  /*3100*/  STS.U16 [R131+0x1000], R65 ;  /* 0x0010004183007388 */ /* 0x000fe20000000400 */
[----:B-1----:R-:W-:-:S03]  /*3110*/  IMAD R7, R47, 0x150, RZ ;  /* 0x000001502f077824 */ /* 0x002fc600078e02ff */
[----:B------:R1:W-:Y:S03]  /*3120*/  STS.U16 [R131+0x4000], R60 ;  /* 0x0040003c83007388 */ /* 0x0003e60000000400 */
[----:B------:R-:W3:Y:S01]  /*3130*/  LDC R47, c[0x0][0x248] ;  /* 0x00009200ff2f7b82 */ /* 0x000ee20000000800 */
[----:B------:R1:W-:Y:S01]  /*3140*/  STS.U16 [R131+0x21400], R15 ;  /* 0x0214000f83007388 */ /* 0x0003e20000000400 */
[-C--:B------:R-:W-:Y:S02]  /*3150*/  LEA.HI.X.SX32 R17, R5, R121.reuse, 0x1, P1 ;  /* 0x0000007905117211 */ /* 0x080fe400008f0eff */
[----:B------:R-:W-:Y:S01]  /*3160*/  IADD3 R8, P0, R7, R120, RZ ;  /* 0x0000007807087210 */ /* 0x000fe20007f1e0ff */
[----:B----4-:R4:W3:Y:S03]  /*3170*/  LDG.E.U16 R59, desc[UR4][R20.64] ;  /* 0x00000004143b7981 */ /* 0x0108e6000c1e1500 */
[----:B-1----:R-:W1:Y:S01]  /*3180*/  LDC R60, c[0x0][0x248] ;  /* 0x00009200ff3c7b82 */ /* 0x002e620000000800 */
[----:B------:R-:W3:Y:S01]  /*3190*/  LDG.E.U16 R24, desc[UR4][R24.64] ;  /* 0x0000000418187981 */ /* 0x000ee2000c1e1500 */
[----:B------:R-:W-:-:S02]  /*31a0*/  LEA.HI.X.SX32 R15, R197, R121, 0x1, P2 ;  /* 0x00000079c50f7211 */ /* 0x000fc400010f0eff */
[----:B------:R-:W-:-:S04]  /*31b0*/  IADD3 R12, P2, R13, R120, RZ ;  /* 0x000000780d0c7210 */ /* 0x000fc80007f5e0ff */
[----:B------:R-:W5:Y:S01]  /*31c0*/  LDC R65, c[0x0][0x248] ;  /* 0x00009200ff417b82 */ /* 0x000f620000000800 */
[-C--:B------:R-:W-:Y:S01]  /*31d0*/  LEA.HI.X.SX32 R13, R211, R121.reuse, 0x1, P2 ;  /* 0x00000079d30d7211 */ /* 0x080fe200010f0eff */
[----:B----4-:R-:W-:Y:S01]  /*31e0*/  IMAD R21, R54, 0x2b0, RZ ;  /* 0x000002b036157824 */ /* 0x010fe200078e02ff */
[----:B------:R-:W-:Y:S01]  /*31f0*/  LEA.HI.X.SX32 R9, R43, R121, 0x1, P0 ;  /* 0x000000792b097211 */ /* 0x000fe200000f0eff */
[----:B--2---:R-:W-:Y:S01]  /*3200*/  IMAD R71, R50, 0x2d0, RZ ;  /* 0x000002d032477824 */ /* 0x004fe200078e02ff */
[----:B------:R-:W2:Y:S03]  /*3210*/  LDG.E.U16 R14, desc[UR4][R14.64] ;  /* 0x000000040e0e7981 */ /* 0x000ea6000c1e1500 */
[----:B------:R-:W4:Y:S01]  /*3220*/  LDC R70, c[0x0][0x248] ;  /* 0x00009200ff467b82 */ /* 0x000f220000000800 */
[----:B------:R0:W2:Y:S02]  /*3230*/  LDG.E.U16 R25, desc[UR4][R12.64] ;  /* 0x000000040c197981 */ /* 0x0000a4000c1e1500 */
[----:B0-----:R-:W-:-:S02]  /*3240*/  IMAD R43, R46, 0x160, RZ ;  /* 0x000001602e2b7824 */ /* 0x001fc400078e02ff */
[----:B------:R0:W2:Y:S03]  /*3250*/  LDG.E.U16 R5, desc[UR4][R8.64] ;  /* 0x0000000408057981 */ /* 0x0000a6000c1e1500 */
[----:B------:R-:W4:Y:S01]  /*3260*/  LDC R54, c[0x0][0x248] ;  /* 0x00009200ff367b82 */ /* 0x000f220000000800 */
[----:B------:R5:W2:Y:S01]  /*3270*/  LDG.E.U16 R15, desc[UR4][R16.64] ;  /* 0x00000004100f7981 */ /* 0x000aa2000c1e1500 */
[----:B------:R-:W-:Y:S01]  /*3280*/  IMAD R13, R48, 0x2c0, RZ ;  /* 0x000002c0300d7824 */ /* 0x000fe200078e02ff */
[----:B0-----:R-:W-:-:S04]  /*3290*/  IADD3 R8, P2, R21, R120, RZ ;  /* 0x0000007815087210 */ /* 0x001fc80007f5e0ff */
[-C--:B------:R-:W-:Y:S01]  /*32a0*/  LEA.HI.X.SX32 R9, R210, R121.reuse, 0x1, P2 ;  /* 0x00000079d2097211 */ /* 0x080fe200010f0eff */
[----:B-----5:R-:W-:Y:S01]  /*32b0*/  IMAD R89, R65, 0x300, RZ ;  /* 0x0000030041597824 */ /* 0x020fe200078e02ff */
[----:B------:R-:W-:Y:S01]  /*32c0*/  IADD3 R16, P0, R43, R120, RZ ;  /* 0x000000782b107210 */ /* 0x000fe20007f1e0ff */
[----:B------:R-:W0:Y:S02]  /*32d0*/  LDC R65, c[0x0][0x248] ;  /* 0x00009200ff417b82 */ /* 0x000e240000000800 */
[----:B------:R1:W5:Y:S01]  /*32e0*/  LDG.E.U16 R8, desc[UR4][R8.64] ;  /* 0x0000000408087981 */ /* 0x000362000c1e1500 */
[----:B------:R-:W-:Y:S01]  /*32f0*/  LEA.HI.X.SX32 R17, R26, R121, 0x1, P0 ;  /* 0x000000791a117211 */ /* 0x000fe200000f0eff */
[----:B------:R-:W-:Y:S02]  /*3300*/  IMAD R91, R66, 0x310, RZ ;  /* 0x00000310425b7824 */ /* 0x000fe400078e02ff */
[----:B------:R-:W-:Y:S02]  /*3310*/  IMAD R69, R69, 0x320, RZ ;  /* 0x0000032045457824 */ /* 0x000fe400078e02ff */
[----:B------:R-:W4:Y:S01]  /*3320*/  LDC R66, c[0x0][0x248] ;  /* 0x00009200ff427b82 */ /* 0x000f220000000800 */
[----:B------:R-:W5:Y:S01]  /*3330*/  LDG.E.U16 R17, desc[UR4][R16.64] ;  /* 0x0000000410117981 */ /* 0x000f62000c1e1500 */
[----:B-1----:R-:W-:-:S06]  /*3340*/  IMAD R9, R60, 0x2e0, RZ ;  /* 0x000002e03c097824 */ /* 0x002fcc00078e02ff */
[----:B------:R-:W1:Y:S01]  /*3350*/  LDC R60, c[0x0][0x248] ;  /* 0x00009200ff3c7b82 */ /* 0x000e620000000800 */
[----:B0-----:R-:W-:Y:S02]  /*3360*/  IMAD R65, R65, 0x350, RZ ;  /* 0x0000035041417824 */ /* 0x001fe400078e02ff */
[----:B------:R-:W-:Y:S02]  /*3370*/  IMAD R93, R90, 0x380, RZ ;  /* 0x000003805a5d7824 */ /* 0x000fe400078e02ff */
[----:B------:R-:W-:Y:S01]  /*3380*/  IMAD R95, R95, 0x1f0, RZ ;  /* 0x000001f05f5f7824 */ /* 0x000fe200078e02ff */
[----:B---3--:R0:W-:Y:S02]  /*3390*/  STL [R1+0x2c], R55 ;  /* 0x00002c3701007387 */ /* 0x0081e40000100800 */
[----:B0-----:R-:W-:Y:S02]  /*33a0*/  IMAD R55, R51, 0x2a0, RZ ;  /* 0x000002a033377824 */ /* 0x001fe400078e02ff */
[----:B------:R-:W0:Y:S03]  /*33b0*/  LDC R51, c[0x0][0x248] ;  /* 0x00009200ff337b82 */ /* 0x000e260000000800 */
[----:B------:R-:W-:-:S05]  /*33c0*/  IADD3 R20, P1, R55, R120, RZ ;  /* 0x0000007837147210 */ /* 0x000fca0007f3e0ff */
[----:B------:R-:W3:Y:S01]  /*33d0*/  LDC R55, c[0x0][0x248] ;  /* 0x00009200ff377b82 */ /* 0x000ee20000000800 */
[-C--:B------:R-:W-:Y:S02]  /*33e0*/  LEA.HI.X.SX32 R21, R7, R121.reuse, 0x1, P1 ;  /* 0x0000007907157211 */ /* 0x080fe400008f0eff */
[-C--:B------:R-:W-:Y:S01]  /*33f0*/  IADD3 R12, P1, R13, R120.reuse, RZ ;  /* 0x000000780d0c7210 */ /* 0x080fe20007f3e0ff */
[----:B------:R-:W-:Y:S02]  /*3400*/  IMAD R7, R47, 0x170, RZ ;  /* 0x000001702f077824 */ /* 0x000fe400078e02ff */
[----:B------:R-:W5:Y:S01]  /*3410*/  LDG.E.U16 R26, desc[UR4][R20.64] ;  /* 0x00000004141a7981 */ /* 0x000f62000c1e1500 */
[-C--:B------:R-:W-:Y:S02]  /*3420*/  LEA.HI.X.SX32 R13, R43, R121.reuse, 0x1, P1 ;  /* 0x000000792b0d7211 */ /* 0x080fe400008f0eff */
[-C--:B------:R-:W-:Y:S02]  /*3430*/  IADD3 R46, P1, R71, R120.reuse, RZ ;  /* 0x00000078472e7210 */ /* 0x080fe40007f3e0ff */
[----:B------:R-:W1:Y:S01]  /*3440*/  LDC R71, c[0x0][0x248] ;  /* 0x00009200ff477b82 */ /* 0x000e620000000800 */
[-C--:B------:R-:W-:Y:S01]  /*3450*/  IADD3 R50, P0, R7, R120.reuse, RZ ;  /* 0x0000007807327210 */ /* 0x080fe20007f1e0ff */
[----:B------:R4:W5:Y:S01]  /*3460*/  LDG.E.U16 R43, desc[UR4][R12.64] ;  /* 0x000000040c2b7981 */ /* 0x000962000c1e1500 */
[----:B------:R-:W-:Y:S01]  /*3470*/  LEA.HI.X.SX32 R47, R208, R121, 0x1, P1 ;  /* 0x00000079d02f7211 */ /* 0x000fe200008f0eff */
[----:B0-----:R-:W-:Y:S01]  /*3480*/  IMAD R51, R51, 0x2f0, RZ ;  /* 0x000002f033337824 */ /* 0x001fe200078e02ff */
[----:B------:R-:W-:-:S03]  /*3490*/  IADD3 R48, P1, R9, R120, RZ ;  /* 0x0000007809307210 */ /* 0x000fc60007f3e0ff */
[----:B------:R-:W5:Y:S01]  /*34a0*/  LDG.E.U16 R46, desc[UR4][R46.64] ;  /* 0x000000042e2e7981 */ /* 0x000f62000c1e1500 */
[----:B---3--:R-:W-:Y:S01]  /*34b0*/  IMAD R55, R55, 0x180, RZ ;  /* 0x0000018037377824 */ /* 0x008fe200078e02ff */
[-C--:B----4-:R-:W-:Y:S02]  /*34c0*/  IADD3 R12, P2, R51, R120.reuse, RZ ;  /* 0x00000078330c7210 */ /* 0x090fe40007f5e0ff */
[-C--:B------:R-:W-:Y:S02]  /*34d0*/  LEA.HI.X.SX32 R51, R49, R121.reuse, 0x1, P0 ;  /* 0x0000007931337211 */ /* 0x080fe400000f0eff */
[-C--:B------:R-:W-:Y:S02]  /*34e0*/  LEA.HI.X.SX32 R49, R7, R121.reuse, 0x1, P1 ;  /* 0x0000007907317211 */ /* 0x080fe400008f0eff */
[----:B------:R-:W-:Y:S01]  /*34f0*/  IADD3 R20, P0, R55, R120, RZ ;  /* 0x0000007837147210 */ /* 0x000fe20007f1e0ff */
[----:B------:R-:W-:Y:S01]  /*3500*/  IMAD R7, R54, 0x190, RZ ;  /* 0x0000019036077824 */ /* 0x000fe200078e02ff */
[-C--:B------:R-:W-:Y:S01]  /*3510*/  LEA.HI.X.SX32 R13, R209, R121.reuse, 0x1, P2 ;  /* 0x00000079d10d7211 */ /* 0x080fe200010f0eff */
[----:B------:R0:W3:Y:S01]  /*3520*/  LDG.E.U16 R9, desc[UR4][R48.64] ;  /* 0x0000000430097981 */ /* 0x0000e2000c1e1500 */
[----:B------:R-:W-:-:S02]  /*3530*/  LEA.HI.X.SX32 R21, R52, R121, 0x1, P0 ;  /* 0x0000007934157211 */ /* 0x000fc400000f0eff */
[-C--:B------:R-:W-:Y:S01]  /*3540*/  IADD3 R54, P2, R91, R120.reuse, RZ ;  /* 0x000000785b367210 */ /* 0x080fe20007f5e0ff */
[----:B------:R4:W3:Y:S01]  /*3550*/  LDG.E.U16 R47, desc[UR4][R50.64] ;  /* 0x00000004322f7981 */ /* 0x0008e2000c1e1500 */
[-C--:B------:R-:W-:Y:S01]  /*3560*/  IADD3 R52, P0, R7, R120.reuse, RZ ;  /* 0x0000007807347210 */ /* 0x080fe20007f1e0ff */
[----:B-1----:R-:W-:Y:S01]  /*3570*/  IMAD R71, R71, 0x340, RZ ;  /* 0x0000034047477824 */ /* 0x002fe200078e02ff */
[----:B------:R-:W1:Y:S01]  /*3580*/  LDC R91, c[0x0][0x248] ;  /* 0x00009200ff5b7b82 */ /* 0x000e620000000800 */
[----:B------:R4:W3:Y:S01]  /*3590*/  LDG.E.U16 R12, desc[UR4][R12.64] ;  /* 0x000000040c0c7981 */ /* 0x0008e2000c1e1500 */
[----:B0-----:R-:W-:Y:S01]  /*35a0*/  IADD3 R48, P1, R89, R120, RZ ;  /* 0x0000007859307210 */ /* 0x001fe20007f3e0ff */
[----:B------:R-:W-:Y:S02]  /*35b0*/  IMAD R89, R70, 0x330, RZ ;  /* 0x0000033046597824 */ /* 0x000fe400078e02ff */
[----:B------:R0:W3:Y:S01]  /*35c0*/  LDG.E.U16 R51, desc[UR4][R20.64] ;  /* 0x0000000414337981 */ /* 0x0000e2000c1e1500 */
[----:B------:R-:W-:-:S02]  /*35d0*/  LEA.HI.X.SX32 R49, R55, R121, 0x1, P1 ;  /* 0x0000007937317211 */ /* 0x000fc400008f0eff */
[----:B----4-:R-:W4:Y:S01]  /*35e0*/  LDC R50, c[0x0][0x248] ;  /* 0x00009200ff327b82 */ /* 0x010f220000000800 */
[-C--:B------:R-:W-:Y:S02]  /*35f0*/  LEA.HI.X.SX32 R55, R207, R121.reuse, 0x1, P2 ;  /* 0x00000079cf377211 */ /* 0x080fe400010f0eff */
[----:B------:R-:W-:Y:S01]  /*3600*/  LEA.HI.X.SX32 R53, R53, R121, 0x1, P0 ;  /* 0x0000007935357211 */ /* 0x000fe200000f0eff */
[----:B------:R-:W-:Y:S01]  /*3610*/  IMAD R13, R60, 0x1a0, RZ ;  /* 0x000001a03c0d7824 */ /* 0x000fe200078e02ff */
[----:B------:R-:W3:Y:S01]  /*3620*/  LDG.E.U16 R49, desc[UR4][R48.64] ;  /* 0x0000000430317981 */ /* 0x000ee2000c1e1500 */
[----:B0-----:R-:W-:-:S03]  /*3630*/  IADD3 R20, P1, R69, R120, RZ ;  /* 0x0000007845147210 */ /* 0x001fc60007f3e0ff */
[----:B------:R-:W3:Y:S01]  /*3640*/  LDG.E.U16 R16, desc[UR4][R52.64] ;  /* 0x0000000434107981 */ /* 0x000ee2000c1e1500 */
[----:B------:R-:W0:Y:S01]  /*3650*/  LDC R69, c[0x0][0x248] ;  /* 0x00009200ff457b82 */ /* 0x000e220000000800 */
[----:B------:R-:W-:Y:S02]  /*3660*/  LEA.HI.X.SX32 R21, R7, R121, 0x1, P1 ;  /* 0x0000007907157211 */ /* 0x000fe400008f0eff */
[-C--:B------:R-:W-:Y:S01]  /*3670*/  IADD3 R70, P1, R89, R120.reuse, RZ ;  /* 0x0000007859467210 */ /* 0x080fe20007f3e0ff */
[----:B------:R2:W3:Y:S04]  /*3680*/  LDG.E.U16 R7, desc[UR4][R54.64] ;  /* 0x0000000436077981 */ /* 0x0004e8000c1e1500 */
[----:B------:R4:W3:Y:S01]  /*3690*/  LDG.E.U16 R20, desc[UR4][R20.64] ;  /* 0x0000000414147981 */ /* 0x0008e2000c1e1500 */
[----:B--2---:R-:W-:-:S02]  /*36a0*/  IADD3 R54, P2, R71, R120, RZ ;  /* 0x0000007847367210 */ /* 0x004fc40007f5e0ff */
[----:B------:R-:W-:Y:S02]  /*36b0*/  LEA.HI.X.SX32 R71, R205, R121, 0x1, P1 ;  /* 0x00000079cd477211 */ /* 0x000fe400008f0eff */
[----:B------:R-:W-:-:S04]  /*36c0*/  IADD3 R52, P1, R65, R120, RZ ;  /* 0x0000007841347210 */ /* 0x000fc80007f3e0ff */
[-C--:B------:R-:W-:Y:S01]  /*36d0*/  LEA.HI.X.SX32 R53, R206, R121.reuse, 0x1, P1 ;  /* 0x00000079ce357211 */ /* 0x080fe200008f0eff */
[----:B----4-:R-:W-:Y:S02]  /*36e0*/  IMAD R21, R50, 0x1b0, RZ ;  /* 0x000001b032157824 */ /* 0x010fe400078e02ff */
[----:B------:R-:W2:Y:S02]  /*36f0*/  LDC R50, c[0x0][0x248] ;  /* 0x00009200ff327b82 */ /* 0x000ea40000000800 */
[----:B------:R4:W3:Y:S01]  /*3700*/  LDG.E.U16 R52, desc[UR4][R52.64] ;  /* 0x0000000434347981 */ /* 0x0008e2000c1e1500 */
[C---:B------:R-:W-:Y:S02]  /*3710*/  IADD3 R60, P0, R13.reuse, R120, RZ ;  /* 0x000000780d3c7210 */ /* 0x040fe40007f1e0ff */
[-C--:B------:R-:W-:Y:S02]  /*3720*/  LEA.HI.X.SX32 R55, R13, R121.reuse, 0x1, P2 ;  /* 0x000000790d377211 */ /* 0x080fe400010f0eff */
[----:B------:R1:W3:Y:S01]  /*3730*/  LDG.E.U16 R13, desc[UR4][R70.64] ;  /* 0x00000004460d7981 */ /* 0x0002e2000c1e1500 */
[----:B----4-:R-:W4:Y:S01]  /*3740*/  LDC R53, c[0x0][0x248] ;  /* 0x00009200ff357b82 */ /* 0x010f220000000800 */
[----:B------:R-:W-:Y:S01]  /*3750*/  IMAD R89, R66, 0x360, RZ ;  /* 0x0000036042597824 */ /* 0x000fe200078e02ff */
[----:B------:R-:W-:Y:S01]  /*3760*/  LEA.HI.X.SX32 R61, R61, R121, 0x1, P0 ;  /* 0x000000793d3d7211 */ /* 0x000fe200000f0eff */
[----:B------:R0:W3:Y:S01]  /*3770*/  LDG.E.U16 R48, desc[UR4][R54.64] ;  /* 0x0000000436307981 */ /* 0x0000e2000c1e1500 */
[----:B-1----:R-:W-:-:S04]  /*3780*/  IMAD R71, R72, 0x370, RZ ;  /* 0x0000037048477824 */ /* 0x002fc800078e02ff */
[----:B------:R-:W1:Y:S01]  /*3790*/  LDC R66, c[0x0][0x248] ;  /* 0x00009200ff427b82 */ /* 0x000e620000000800 */
[-C--:B------:R-:W-:Y:S01]  /*37a0*/  IADD3 R88, P0, R21, R120.reuse, RZ ;  /* 0x0000007815587210 */ /* 0x080fe20007f1e0ff */
[----:B0-----:R-:W-:Y:S01]  /*37b0*/  IMAD R69, R69, 0x1c0, RZ ;  /* 0x000001c045457824 */ /* 0x001fe200078e02ff */
[----:B------:R0:W3:Y:S05]  /*37c0*/  LDG.E.U16 R65, desc[UR4][R60.64] ;  /* 0x000000043c417981 */ /* 0x0000ea000c1e1500 */
[----:B------:R-:W1:Y:S01]  /*37d0*/  LDC R72, c[0x0][0x248] ;  /* 0x00009200ff487b82 */ /* 0x000e620000000800 */
[-C--:B------:R-:W-:Y:S02]  /*37e0*/  IADD3 R54, P1, R89, R120.reuse, RZ ;  /* 0x0000007859367210 */ /* 0x080fe40007f3e0ff */
[----:B------:R-:W-:-:S02]  /*37f0*/  IADD3 R70, P2, R71, R120, RZ ;  /* 0x0000007847467210 */ /* 0x000fc40007f5e0ff */
[-C--:B------:R-:W-:Y:S02]  /*3800*/  LEA.HI.X.SX32 R89, R45, R121.reuse, 0x1, P0 ;  /* 0x000000792d597211 */ /* 0x080fe400000f0eff */
[-C--:B0-----:R-:W-:Y:S01]  /*3810*/  IADD3 R60, P0, R69, R120.reuse, RZ ;  /* 0x00000078453c7210 */ /* 0x081fe20007f1e0ff */
[----:B----4-:R-:W-:Y:S01]  /*3820*/  IMAD R53, R53, 0x3a0, RZ ;  /* 0x000003a035357824 */ /* 0x010fe200078e02ff */
[-C--:B------:R-:W-:Y:S01]  /*3830*/  LEA.HI.X.SX32 R55, R21, R121.reuse, 0x1, P1 ;  /* 0x0000007915377211 */ /* 0x080fe200008f0eff */
[----:B------:R-:W-:Y:S01]  /*3840*/  IMAD R91, R91, 0x390, RZ ;  /* 0x000003905b5b7824 */ /* 0x000fe200078e02ff */
[-C--:B------:R-:W-:Y:S01]  /*3850*/  LEA.HI.X.SX32 R71, R204, R121.reuse, 0x1, P2 ;  /* 0x00000079cc477211 */ /* 0x080fe200010f0eff */
[----:B------:R0:W4:Y:S01]  /*3860*/  LDG.E.U16 R45, desc[UR4][R88.64] ;  /* 0x00000004582d7981 */ /* 0x000122000c1e1500 */
[----:B------:R-:W-:Y:S01]  /*3870*/  IADD3 R92, P1, R93, R120, RZ ;  /* 0x000000785d5c7210 */ /* 0x000fe20007f3e0ff */
[----:B--2---:R-:W-:Y:S01]  /*3880*/  IMAD R21, R50, 0x1d0, RZ ;  /* 0x000001d032157824 */ /* 0x004fe200078e02ff */
[-C--:B------:R-:W-:Y:S01]  /*3890*/  LEA.HI.X.SX32 R61, R22, R121.reuse, 0x1, P0 ;  /* 0x00000079163d7211 */ /* 0x080fe200000f0eff */
[----:B------:R1:W2:Y:S01]  /*38a0*/  LDG.E.U16 R54, desc[UR4][R54.64] ;  /* 0x0000000436367981 */ /* 0x0002a2000c1e1500 */
[----:B------:R-:W-:-:S02]  /*38b0*/  LEA.HI.X.SX32 R93, R69, R121, 0x1, P1 ;  /* 0x00000079455d7211 */ /* 0x000fc400008f0eff */
[----:B------:R-:W1:Y:S01]  /*38c0*/  LDC R69, c[0x0][0x248] ;  /* 0x00009200ff457b82 */ /* 0x000e620000000800 */
[----:B------:R1:W2:Y:S01]  /*38d0*/  LDG.E.U16 R22, desc[UR4][R70.64] ;  /* 0x0000000446167981 */ /* 0x0002a2000c1e1500 */
[-C--:B------:R-:W-:Y:S02]  /*38e0*/  IADD3 R90, P2, R91, R120.reuse, RZ ;  /* 0x000000785b5a7210 */ /* 0x080fe40007f5e0ff */
[----:B0-----:R-:W-:Y:S01]  /*38f0*/  IADD3 R88, P0, R21, R120, RZ ;  /* 0x0000007815587210 */ /* 0x001fe20007f1e0ff */
[----:B------:R0:W2:Y:S01]  /*3900*/  LDG.E.U16 R60, desc[UR4][R60.64] ;  /* 0x000000043c3c7981 */ /* 0x0000a2000c1e1500 */
[----:B-1----:R-:W-:-:S03]  /*3910*/  IMAD R55, R72, 0x3b0, RZ ;  /* 0x000003b048377824 */ /* 0x002fc600078e02ff */
[----:B------:R1:W2:Y:S01]  /*3920*/  LDG.E.U16 R50, desc[UR4][R92.64] ;  /* 0x000000045c327981 */ /* 0x0002a2000c1e1500 */
[----:B------:R-:W-:Y:S01]  /*3930*/  IADD3 R70, P1, R53, R120, RZ ;  /* 0x0000007835467210 */ /* 0x000fe20007f3e0ff */
[----:B------:R-:W5:Y:S03]  /*3940*/  LDC R72, c[0x0][0x248] ;  /* 0x00009200ff487b82 */ /* 0x000f660000000800 */
[-C--:B------:R-:W-:Y:S01]  /*3950*/  LEA.HI.X.SX32 R71, R21, R121.reuse, 0x1, P1 ;  /* 0x0000007915477211 */ /* 0x080fe200008f0eff */
[----:B0-----:R-:W-:Y:S01]  /*3960*/  IMAD R61, R66, 0x1e0, RZ ;  /* 0x000001e0423d7824 */ /* 0x001fe200078e02ff */
[----:B------:R-:W-:-:S03]  /*3970*/  LEA.HI.X.SX32 R91, R203, R121, 0x1, P2 ;  /* 0x00000079cb5b7211 */ /* 0x000fc600010f0eff */
[----:B------:R0:W2:Y:S01]  /*3980*/  LDG.E.U16 R53, desc[UR4][R70.64] ;  /* 0x0000000446357981 */ /* 0x0000a2000c1e1500 */
[----:B-1----:R-:W-:Y:S01]  /*3990*/  IMAD R93, R94, 0x3c0, RZ ;  /* 0x000003c05e5d7824 */ /* 0x002fe200078e02ff */
[----:B------:R-:W-:Y:S01]  /*39a0*/  LEA.HI.X.SX32 R89, R56, R121, 0x1, P0 ;  /* 0x0000007938597211 */ /* 0x000fe200000f0eff */
[----:B------:R-:W1:Y:S01]  /*39b0*/  LDC R94, c[0x0][0x248] ;  /* 0x00009200ff5e7b82 */ /* 0x000e620000000800 */
[-C--:B------:R-:W-:Y:S01]  /*39c0*/  IADD3 R92, P0, R61, R120.reuse, RZ ;  /* 0x000000783d5c7210 */ /* 0x080fe20007f1e0ff */
[----:B------:R0:W2:Y:S04]  /*39d0*/  LDG.E.U16 R21, desc[UR4][R90.64] ;  /* 0x000000045a157981 */ /* 0x0000a8000c1e1500 */
[----:B------:R-:W2:Y:S01]  /*39e0*/  LDG.E.U16 R56, desc[UR4][R88.64] ;  /* 0x0000000458387981 */ /* 0x000ea2000c1e1500 */
[----:B0-----:R-:W-:-:S04]  /*39f0*/  IADD3 R70, P1, R55, R120, RZ ;  /* 0x0000007837467210 */ /* 0x001fc80007f3e0ff */
[-C--:B------:R-:W-:Y:S02]  /*3a00*/  LEA.HI.X.SX32 R71, R213, R121.reuse, 0x1, P1 ;  /* 0x00000079d5477211 */ /* 0x080fe400008f0eff */
[-C--:B------:R-:W-:Y:S02]  /*3a10*/  IADD3 R90, P1, R93, R120.reuse, RZ ;  /* 0x000000785d5a7210 */ /* 0x080fe40007f3e0ff */
[----:B------:R-:W-:Y:S01]  /*3a20*/  LEA.HI.X.SX32 R93, R58, R121, 0x1, P0 ;  /* 0x000000793a5d7211 */ /* 0x000fe200000f0eff */
[----:B------:R0:W2:Y:S04]  /*3a30*/  LDG.E.U16 R55, desc[UR4][R70.64] ;  /* 0x0000000446377981 */ /* 0x0000a8000c1e1500 */
[----:B------:R0:W2:Y:S02]  /*3a40*/  LDG.E.U16 R130, desc[UR4][R92.64] ;  /* 0x000000045c827981 */ /* 0x0000a4000c1e1500 */
[----:B0-----:R-:W-:-:S04]  /*3a50*/  IADD3 R70, P0, R95, R120, RZ ;  /* 0x000000785f467210 */ /* 0x001fc80007f1e0ff */
[-C--:B------:R-:W-:Y:S01]  /*3a60*/  LEA.HI.X.SX32 R71, R11, R121.reuse, 0x1, P0 ;  /* 0x000000790b477211 */ /* 0x080fe200000f0eff */
[----:B------:R-:W-:Y:S01]  /*3a70*/  IMAD R93, R69, 0x202, RZ ;  /* 0x00000202455d7824 */ /* 0x000fe200078e02ff */
[----:B------:R-:W-:-:S03]  /*3a80*/  LEA.HI.X.SX32 R91, R61, R121, 0x1, P1 ;  /* 0x000000793d5b7211 */ /* 0x000fc600008f0eff */
[----:B------:R0:W2:Y:S01]  /*3a90*/  LDG.E.U16 R58, desc[UR4][R70.64] ;  /* 0x00000004463a7981 */ /* 0x0000a2000c1e1500 */
[----:B------:R-:W-:Y:S02]  /*3aa0*/  IMAD R89, R96, 0x3d0, RZ ;  /* 0x000003d060597824 */ /* 0x000fe400078e02ff */
[----:B------:R-:W1:Y:S01]  /*3ab0*/  LDC R96, c[0x0][0x248] ;  /* 0x00009200ff607b82 */ /* 0x000e620000000800 */
[----:B------:R0:W2:Y:S02]  /*3ac0*/  LDG.E.U16 R61, desc[UR4][R90.64] ;  /* 0x000000045a3d7981 */ /* 0x0000a4000c1e1500 */
[----:B0-----:R-:W-:-:S05]  /*3ad0*/  IADD3 R70, P0, R93, R120, RZ ;  /* 0x000000785d467210 */ /* 0x001fca0007f1e0ff */
[----:B------:R-:W0:Y:S01]  /*3ae0*/  LDC R93, c[0x0][0x248] ;  /* 0x00009200ff5d7b82 */ /* 0x000e220000000800 */
[-C--:B------:R-:W-:Y:S02]  /*3af0*/  IADD3 R88, P2, R89, R120.reuse, RZ ;  /* 0x0000007859587210 */ /* 0x080fe40007f5e0ff */
[----:B------:R-:W-:-:S05]  /*3b00*/  IADD3 R90, P1, R97, R120, RZ ;  /* 0x00000078615a7210 */ /* 0x000fca0007f3e0ff */
[----:B------:R-:W1:Y:S01]  /*3b10*/  LDC R97, c[0x0][0x248] ;  /* 0x00009200ff617b82 */ /* 0x000e620000000800 */
[-C--:B------:R-:W-:Y:S02]  /*3b20*/  LEA.HI.X.SX32 R89, R202, R121.reuse, 0x1, P2 ;  /* 0x00000079ca597211 */ /* 0x080fe400010f0eff */
[-C--:B------:R-:W-:Y:S02]  /*3b30*/  LEA.HI.X.SX32 R91, R95, R121.reuse, 0x1, P1 ;  /* 0x000000795f5b7211 */ /* 0x080fe400008f0eff */
[----:B------:R-:W-:Y:S01]  /*3b40*/  LEA R69, R30, R30, 0x8 ;  /* 0x0000001e1e457211 */ /* 0x000fe200078e40ff */
[----:B------:R0:W4:Y:S02]  /*3b50*/  LDG.E.U16 R11, desc[UR4][R88.64] ;  /* 0x00000004580b7981 */ /* 0x000124000c1e1500 */
[----:B------:R-:W5:Y:S01]  /*3b60*/  LDC R95, c[0x0][0x248] ;  /* 0x00009200ff5f7b82 */ /* 0x000f620000000800 */
[----:B------:R-:W-:Y:S01]  /*3b70*/  LEA.HI.X.SX32 R71, R69, R121, 0x1, P0 ;  /* 0x0000007945477211 */ /* 0x000fe200000f0eff */
[----:B------:R0:W2:Y:S01]  /*3b80*/  LDG.E.U16 R66, desc[UR4][R90.64] ;  /* 0x000000045a427981 */ /* 0x0000a2000c1e1500 */
[----:B------:R-:W-:-:S02]  /*3b90*/  IADD3 R92, P0, R107, R120, RZ ;  /* 0x000000786b5c7210 */ /* 0x000fc40007f1e0ff */
[-C--:B0-----:R-:W-:Y:S01]  /*3ba0*/  IADD3 R88, P2, R99, R120.reuse, RZ ;  /* 0x0000007863587210 */ /* 0x081fe20007f5e0ff */
[----:B------:R-:W-:Y:S02]  /*3bb0*/  IMAD R107, R102, 0x232, RZ ;  /* 0x00000232666b7824 */ /* 0x000fe400078e02ff */
[----:B------:R-:W0:Y:S01]  /*3bc0*/  LDC R99, c[0x0][0x248] ;  /* 0x00009200ff637b82 */ /* 0x000e220000000800 */
[----:B------:R-:W-:Y:S01]  /*3bd0*/  IMAD R109, R93, 0x242, RZ ;  /* 0x000002425d6d7824 */ /* 0x000fe200078e02ff */
[-C--:B------:R-:W-:Y:S01]  /*3be0*/  LEA.HI.X.SX32 R89, R212, R121.reuse, 0x1, P2 ;  /* 0x00000079d4597211 */ /* 0x080fe200010f0eff */
[----:B------:R-:W-:Y:S01]  /*3bf0*/  IMAD R91, R30, 0x109, RZ ;  /* 0x000001091e5b7824 */ /* 0x000fe200078e02ff */
[----:B------:R-:W-:Y:S01]  /*3c00*/  IADD3 R90, P1, R101, R120, RZ ;  /* 0x00000078655a7210 */ /* 0x000fe20007f3e0ff */
[----:B------:R1:W2:Y:S03]  /*3c10*/  LDG.E.U16 R119, desc[UR4][R70.64] ;  /* 0x0000000446777981 */ /* 0x0002a6000c1e1500 */
[----:B------:R-:W-:Y:S01]  /*3c20*/  LEA.HI.X.SX32 R93, R91, R121, 0x1, P0 ;  /* 0x000000795b5d7211 */ /* 0x000fe200000f0eff */
[----:B------:R5:W2:Y:S01]  /*3c30*/  LDG.E.U16 R69, desc[UR4][R88.64] ;  /* 0x0000000458457981 */ /* 0x000aa2000c1e1500 */
[----:B------:R-:W0:Y:S01]  /*3c40*/  LDC R101, c[0x0][0x248] ;  /* 0x00009200ff657b82 */ /* 0x000e220000000800 */
[----:B-1----:R-:W-:-:S02]  /*3c50*/  IMAD R97, R97, 0x121, RZ ;  /* 0x0000012161617824 */ /* 0x002fc400078e02ff */
[----:B------:R-:W-:Y:S01]  /*3c60*/  IMAD R103, R103, 0x252, RZ ;  /* 0x0000025267677824 */ /* 0x000fe200078e02ff */
[----:B------:R0:W2:Y:S01]  /*3c70*/  LDG.E.U16 R118, desc[UR4][R92.64] ;  /* 0x000000045c767981 */ /* 0x0000a2000c1e1500 */
[----:B------:R-:W-:Y:S01]  /*3c80*/  IMAD R71, R96, 0x119, RZ ;  /* 0x0000011960477824 */ /* 0x000fe200078e02ff */
[-C--:B------:R-:W-:Y:S02]  /*3c90*/  IADD3 R70, P2, R109, R120.reuse, RZ ;  /* 0x000000786d467210 */ /* 0x080fe40007f5e0ff */
[----:B------:R-:W1:Y:S01]  /*3ca0*/  LDC R102, c[0x0][0x248] ;  /* 0x00009200ff667b82 */ /* 0x000e620000000800 */
[----:B-----5:R-:W-:Y:S01]  /*3cb0*/  IADD3 R88, P0, R107, R120, RZ ;  /* 0x000000786b587210 */ /* 0x020fe20007f1e0ff */
[----:B------:R-:W-:-:S06]  /*3cc0*/  IMAD R89, R94, 0x111, RZ ;  /* 0x000001115e597824 */ /* 0x000fcc00078e02ff */
[----:B------:R-:W5:Y:S01]  /*3cd0*/  LDC R107, c[0x0][0x248] ;  /* 0x00009200ff6b7b82 */ /* 0x000f620000000800 */
[-C--:B------:R-:W-:Y:S02]  /*3ce0*/  LEA.HI.X.SX32 R91, R89, R121.reuse, 0x1, P1 ;  /* 0x00000079595b7211 */ /* 0x080fe400008f0eff */
[-C--:B------:R-:W-:Y:S02]  /*3cf0*/  LEA.HI.X.SX32 R89, R71, R121.reuse, 0x1, P0 ;  /* 0x0000007947597211 */ /* 0x080fe400000f0eff */
[----:B------:R-:W-:Y:S01]  /*3d00*/  LEA.HI.X.SX32 R71, R97, R121, 0x1, P2 ;  /* 0x0000007961477211 */ /* 0x000fe200010f0eff */
[----:B------:R-:W2:Y:S02]  /*3d10*/  LDG.E.U16 R117, desc[UR4][R90.64] ;  /* 0x000000045a757981 */ /* 0x000ea4000c1e1500 */
[----:B------:R-:W1:Y:S02]  /*3d20*/  LDC R97, c[0x0][0x248] ;  /* 0x00009200ff617b82 */ /* 0x000e640000000800 */
[----:B------:R0:W2:Y:S02]  /*3d30*/  LDG.E.U16 R116, desc[UR4][R88.64] ;  /* 0x0000000458747981 */ /* 0x0000a4000c1e1500 */
[----:B0-----:R-:W-:Y:S01]  /*3d40*/  IMAD R93, R99, 0x129, RZ ;  /* 0x00000129635d7824 */ /* 0x001fe200078e02ff */
[----:B------:R-:W-:-:S03]  /*3d50*/  IADD3 R92, P0, R103, R120, RZ ;  /* 0x00000078675c7210 */ /* 0x000fc60007f1e0ff */
[----:B------:R-:W0:Y:S01]  /*3d60*/  LDC R96, c[0x0][0x248] ;  /* 0x00009200ff607b82 */ /* 0x000e220000000800 */
[----:B------:R-:W-:Y:S01]  /*3d70*/  IMAD R105, R105, 0x272, RZ ;  /* 0x0000027269697824 */ /* 0x000fe200078e02ff */
[----:B------:R5:W2:Y:S01]  /*3d80*/  LDG.E.U16 R115, desc[UR4][R70.64] ;  /* 0x0000000446737981 */ /* 0x000aa2000c1e1500 */
[----:B------:R-:W-:-:S05]  /*3d90*/  IMAD R89, R104, 0x262, RZ ;  /* 0x0000026268597824 */ /* 0x000fca00078e02ff */
[----:B------:R-:W0:Y:S01]  /*3da0*/  LDC R94, c[0x0][0x248] ;  /* 0x00009200ff5e7b82 */ /* 0x000e220000000800 */
[----:B------:R-:W-:Y:S01]  /*3db0*/  IMAD R91, R100, 0x131, RZ ;  /* 0x00000131645b7824 */ /* 0x000fe200078e02ff */
[-C--:B------:R-:W-:Y:S01]  /*3dc0*/  IADD3 R90, P1, R89, R120.reuse, RZ ;  /* 0x00000078595a7210 */ /* 0x080fe20007f3e0ff */
[----:B------:R-:W-:Y:S01]  /*3dd0*/  IMAD R99, R72, 0x282, RZ ;  /* 0x0000028248637824 */ /* 0x000fe200078e02ff */
[-C--:B------:R-:W-:Y:S01]  /*3de0*/  LEA.HI.X.SX32 R93, R93, R121.reuse, 0x1, P0 ;  /* 0x000000795d5d7211 */ /* 0x080fe200000f0eff */
[----:B-----5:R-:W-:Y:S01]  /*3df0*/  IMAD R71, R101, 0x141, RZ ;  /* 0x0000014165477824 */ /* 0x020fe200078e02ff */
[-C--:B------:R-:W-:Y:S01]  /*3e00*/  LEA.HI.X.SX32 R91, R91, R121.reuse, 0x1, P1 ;  /* 0x000000795b5b7211 */ /* 0x080fe200008f0eff */
[----:B------:R-:W-:Y:S01]  /*3e10*/  IMAD R95, R95, 0x139, RZ ;  /* 0x000001395f5f7824 */ /* 0x000fe200078e02ff */
[-C--:B------:R-:W-:Y:S01]  /*3e20*/  IADD3 R70, P0, R99, R120.reuse, RZ ;  /* 0x0000007863467210 */ /* 0x080fe20007f1e0ff */
[----:B------:R-:W-:Y:S01]  /*3e30*/  IMAD R107, R107, 0x292, RZ ;  /* 0x000002926b6b7824 */ /* 0x000fe200078e02ff */
[----:B------:R-:W-:Y:S01]  /*3e40*/  IADD3 R88, P2, R105, R120, RZ ;  /* 0x0000007869587210 */ /* 0x000fe20007f5e0ff */
[----:B------:R5:W2:Y:S01]  /*3e50*/  LDG.E.U16 R114, desc[UR4][R92.64] ;  /* 0x000000045c727981 */ /* 0x000aa2000c1e1500 */
[-C--:B------:R-:W-:Y:S01]  /*3e60*/  LEA.HI.X.SX32 R71, R71, R121.reuse, 0x1, P0 ;  /* 0x0000007947477211 */ /* 0x080fe200000f0eff */
[----:B------:R-:W3:Y:S01]  /*3e70*/  LDC R72, c[0x0][0x248] ;  /* 0x00009200ff487b82 */ /* 0x000ee20000000800 */
[----:B------:R-:W-:Y:S01]  /*3e80*/  LEA.HI.X.SX32 R89, R95, R121, 0x1, P2 ;  /* 0x000000795f597211 */ /* 0x000fe200010f0eff */
[----:B------:R5:W2:Y:S01]  /*3e90*/  LDG.E.U16 R113, desc[UR4][R90.64] ;  /* 0x000000045a717981 */ /* 0x000aa2000c1e1500 */
[----:B-1----:R-:W-:-:S03]  /*3ea0*/  IMAD R97, R97, 0x2a2, RZ ;  /* 0x000002a261617824 */ /* 0x002fc600078e02ff */
[----:B------:R1:W2:Y:S01]  /*3eb0*/  LDG.E.U16 R112, desc[UR4][R88.64] ;  /* 0x0000000458707981 */ /* 0x0002a2000c1e1500 */
[----:B-----5:R-:W-:Y:S01]  /*3ec0*/  IMAD R93, R102, 0x149, RZ ;  /* 0x00000149665d7824 */ /* 0x020fe200078e02ff */
[----:B------:R-:W5:Y:S02]  /*3ed0*/  LDC R104, c[0x0][0x248] ;  /* 0x00009200ff687b82 */ /* 0x000f640000000800 */
[----:B------:R0:W2:Y:S01]  /*3ee0*/  LDG.E.U16 R111, desc[UR4][R70.64] ;  /* 0x00000004466f7981 */ /* 0x0000a2000c1e1500 */
[----:B------:R-:W-:-:S04]  /*3ef0*/  IADD3 R90, P0, R107, R120, RZ ;  /* 0x000000786b5a7210 */ /* 0x000fc80007f1e0ff */
[----:B------:R-:W-:Y:S01]  /*3f00*/  LEA.HI.X.SX32 R91, R93, R121, 0x1, P0 ;  /* 0x000000795d5b7211 */ /* 0x000fe200000f0eff */
[----:B------:R-:W5:Y:S01]  /*3f10*/  LDC R99, c[0x0][0x248] ;  /* 0x00009200ff637b82 */ /* 0x000f620000000800 */
[----:B-1----:R-:W-:Y:S01]  /*3f20*/  IMAD R89, R98, 0x2b2, RZ ;  /* 0x000002b262597824 */ /* 0x002fe200078e02ff */
[-C--:B------:R-:W-:Y:S01]  /*3f30*/  IADD3 R88, P1, R97, R120.reuse, RZ ;  /* 0x0000007861587210 */ /* 0x080fe20007f3e0ff */
[----:B0-----:R-:W-:Y:S01]  /*3f40*/  IMAD R71, R96, 0x151, RZ ;  /* 0x0000015160477824 */ /* 0x001fe200078e02ff */
[----:B------:R0:W2:Y:S04]  /*3f50*/  LDG.E.U16 R110, desc[UR4][R90.64] ;  /* 0x000000045a6e7981 */ /* 0x0000a8000c1e1500 */
[----:B------:R-:W1:Y:S01]  /*3f60*/  LDC R93, c[0x0][0x248] ;  /* 0x00009200ff5d7b82 */ /* 0x000e620000000800 */
[----:B------:R-:W-:Y:S01]  /*3f70*/  IMAD R95, R94, 0x159, RZ ;  /* 0x000001595e5f7824 */ /* 0x000fe200078e02ff */
[----:B------:R-:W-:-:S06]  /*3f80*/  IADD3 R70, P2, R89, R120, RZ ;  /* 0x0000007859467210 */ /* 0x000fcc0007f5e0ff */
[----:B------:R-:W1:Y:S01]  /*3f90*/  LDC R105, c[0x0][0x248] ;  /* 0x00009200ff697b82 */ /* 0x000e620000000800 */
[-C--:B------:R-:W-:Y:S02]  /*3fa0*/  LEA.HI.X.SX32 R89, R71, R121.reuse, 0x1, P1 ;  /* 0x0000007947597211 */ /* 0x080fe400008f0eff */
[----:B------:R-:W-:-:S05]  /*3fb0*/  LEA.HI.X.SX32 R71, R95, R121, 0x1, P2 ;  /* 0x000000795f477211 */ /* 0x000fca00010f0eff */
[----:B------:R-:W1:Y:S08]  /*3fc0*/  LDC R97, c[0x0][0x248] ;  /* 0x00009200ff617b82 */ /* 0x000e700000000800 */
[----:B------:R-:W1:Y:S01]  /*3fd0*/  LDC R102, c[0x0][0x248] ;  /* 0x00009200ff667b82 */ /* 0x000e620000000800 */
[----:B------:R-:W-:Y:S01]  /*3fe0*/  IMAD R107, R122, 0x2c2, RZ ;  /* 0x000002c27a6b7824 */ /* 0x000fe200078e02ff */
[----:B------:R3:W2:Y:S06]  /*3ff0*/  LDG.E.U16 R109, desc[UR4][R88.64] ;  /* 0x00000004586d7981 */ /* 0x0006ac000c1e1500 */
[----:B------:R-:W1:Y:S08]  /*4000*/  LDC R103, c[0x0][0x248] ;  /* 0x00009200ff677b82 */ /* 0x000e700000000800 */
[----:B------:R-:W1:Y:S01]  /*4010*/  LDC R96, c[0x0][0x248] ;  /* 0x00009200ff607b82 */ /* 0x000e620000000800 */
[----:B0-----:R-:W-:Y:S01]  /*4020*/  IMAD R91, R106, 0x161, RZ ;  /* 0x000001616a5b7824 */ /* 0x001fe200078e02ff */
[----:B------:R5:W2:Y:S06]  /*4030*/  LDG.E.U16 R108, desc[UR4][R70.64] ;  /* 0x00000004466c7981 */ /* 0x000aac000c1e1500 */
[----:B------:R-:W0:Y:S08]  /*4040*/  LDC R95, c[0x0][0x248] ;  /* 0x00009200ff5f7b82 */ /* 0x000e300000000800 */
[----:B------:R-:W0:Y:S01]  /*4050*/  LDC R94, c[0x0][0x248] ;  /* 0x00009200ff5e7b82 */ /* 0x000e220000000800 */
[----:B------:R-:W-:Y:S01]  /*4060*/  IADD3 R92, P0, R107, R120, RZ ;  /* 0x000000786b5c7210 */ /* 0x000fe20007f1e0ff */
[----:B---3--:R-:W-:-:S06]  /*4070*/  IMAD R89, R72, 0x2e2, RZ ;  /* 0x000002e248597824 */ /* 0x008fcc00078e02ff */
[----:B------:R-:W3:Y:S01]  /*4080*/  LDC R100, c[0x0][0x248] ;  /* 0x00009200ff647b82 */ /* 0x000ee20000000800 */
[----:B-----5:R-:W-:Y:S02]  /*4090*/  IMAD R71, R104, 0x2d2, RZ ;  /* 0x000002d268477824 */ /* 0x020fe400078e02ff */
[----:B-1----:R-:W-:-:S05]  /*40a0*/  IMAD R107, R93, 0x2f2, RZ ;  /* 0x000002f25d6b7824 */ /* 0x002fca00078e02ff */
[----:B------:R-:W1:Y:S01]  /*40b0*/  LDC R101, c[0x0][0x248] ;  /* 0x00009200ff657b82 */ /* 0x000e620000000800 */
[----:B------:R-:W-:Y:S01]  /*40c0*/  IMAD R99, R99, 0x171, RZ ;  /* 0x0000017163637824 */ /* 0x000fe200078e02ff */
[----:B------:R-:W-:Y:S01]  /*40d0*/  LEA.HI.X.SX32 R93, R91, R121, 0x1, P0 ;  /* 0x000000795b5d7211 */ /* 0x000fe200000f0eff */
[----:B------:R-:W-:Y:S01]  /*40e0*/  IMAD R105, R105, 0x169, RZ ;  /* 0x0000016969697824 */ /* 0x000fe200078e02ff */
[----:B------:R-:W-:-:S04]  /*40f0*/  IADD3 R88, P0, R89, R120, RZ ;  /* 0x0000007859587210 */ /* 0x000fc80007f1e0ff */
[----:B------:R-:W5:Y:S01]  /*4100*/  LDC R122, c[0x0][0x248] ;  /* 0x00009200ff7a7b82 */ /* 0x000f620000000800 */
[-C--:B------:R-:W-:Y:S01]  /*4110*/  IADD3 R90, P1, R71, R120.reuse, RZ ;  /* 0x00000078475a7210 */ /* 0x080fe20007f3e0ff */
[----:B------:R-:W-:Y:S01]  /*4120*/  IMAD R71, R97, 0x179, RZ ;  /* 0x0000017961477824 */ /* 0x000fe200078e02ff */
[----:B------:R-:W-:Y:S02]  /*4130*/  IADD3 R70, P2, R107, R120, RZ ;  /* 0x000000786b467210 */ /* 0x000fe40007f5e0ff */
[----:B------:R0:W2:Y:S01]  /*4140*/  LDG.E.U16 R107, desc[UR4][R92.64] ;  /* 0x000000045c6b7981 */ /* 0x0000a2000c1e1500 */
[-C--:B------:R-:W-:Y:S02]  /*4150*/  LEA.HI.X.SX32 R89, R99, R121.reuse, 0x1, P0 ;  /* 0x0000007963597211 */ /* 0x080fe400000f0eff */
[----:B------:R-:W5:Y:S01]  /*4160*/  LDC R98, c[0x0][0x248] ;  /* 0x00009200ff627b82 */ /* 0x000f620000000800 */
[-C--:B------:R-:W-:Y:S01]  /*4170*/  LEA.HI.X.SX32 R91, R105, R121.reuse, 0x1, P1 ;  /* 0x00000079695b7211 */ /* 0x080fe200008f0eff */
[----:B------:R-:W-:Y:S01]  /*4180*/  IMAD R103, R103, 0x181, RZ ;  /* 0x0000018167677824 */ /* 0x000fe200078e02ff */
[----:B------:R-:W-:Y:S01]  /*4190*/  LEA.HI.X.SX32 R71, R71, R121, 0x1, P2 ;  /* 0x0000007947477211 */ /* 0x000fe200010f0eff */
[----:B------:R0:W2:Y:S02]  /*41a0*/  LDG.E.U16 R105, desc[UR4][R88.64] ;  /* 0x0000000458697981 */ /* 0x0000a4000c1e1500 */
[----:B0-----:R-:W-:-:S02]  /*41b0*/  IMAD R93, R102, 0x302, RZ ;  /* 0x00000302665d7824 */ /* 0x001fc400078e02ff */
[----:B------:R-:W0:Y:S01]  /*41c0*/  LDC R72, c[0x0][0x248] ;  /* 0x00009200ff487b82 */ /* 0x000e220000000800 */
[----:B------:R-:W-:Y:S01]  /*41d0*/  IMAD R95, R95, 0x312, RZ ;  /* 0x000003125f5f7824 */ /* 0x000fe200078e02ff */
[----:B------:R3:W2:Y:S01]  /*41e0*/  LDG.E.U16 R106, desc[UR4][R90.64] ;  /* 0x000000045a6a7981 */ /* 0x0006a2000c1e1500 */
[-C--:B------:R-:W-:Y:S01]  /*41f0*/  IADD3 R92, P0, R93, R120.reuse, RZ ;  /* 0x000000785d5c7210 */ /* 0x080fe20007f1e0ff */
[----:B------:R-:W-:Y:S02]  /*4200*/  IMAD R89, R96, 0x322, RZ ;  /* 0x0000032260597824 */ /* 0x000fe400078e02ff */
[----:B------:R1:W2:Y:S02]  /*4210*/  LDG.E.U16 R104, desc[UR4][R70.64] ;  /* 0x0000000446687981 */ /* 0x0002a4000c1e1500 */
[----:B------:R-:W4:Y:S01]  /*4220*/  LDC R97, c[0x0][0x248] ;  /* 0x00009200ff617b82 */ /* 0x000f220000000800 */
[----:B------:R-:W-:Y:S01]  /*4230*/  LEA.HI.X.SX32 R93, R103, R121, 0x1, P0 ;  /* 0x00000079675d7211 */ /* 0x000fe200000f0eff */
[----:B---3--:R-:W-:Y:S01]  /*4240*/  IMAD R91, R94, 0x332, RZ ;  /* 0x000003325e5b7824 */ /* 0x008fe200078e02ff */
[-C--:B------:R-:W-:Y:S01]  /*4250*/  IADD3 R90, P1, R95, R120.reuse, RZ ;  /* 0x000000785f5a7210 */ /* 0x080fe20007f3e0ff */
[----:B------:R-:W-:Y:S01]  /*4260*/  IMAD R95, R124, 0x199, RZ ;  /* 0x000001997c5f7824 */ /* 0x000fe200078e02ff */
[----:B------:R-:W-:-:S03]  /*4270*/  IADD3 R88, P2, R89, R120, RZ ;  /* 0x0000007859587210 */ /* 0x000fc60007f5e0ff */
[----:B------:R-:W3:Y:S01]  /*4280*/  LDC R99, c[0x0][0x248] ;  /* 0x00009200ff637b82 */ /* 0x000ee20000000800 */
[----:B-1----:R-:W-:Y:S01]  /*4290*/  IMAD R71, R100, 0x191, RZ ;  /* 0x0000019164477824 */ /* 0x002fe200078e02ff */
[----:B------:R-:W-:Y:S01]  /*42a0*/  IADD3 R70, P0, R91, R120, RZ ;  /* 0x000000785b467210 */ /* 0x000fe20007f1e0ff */
[----:B------:R-:W-:Y:S01]  /*42b0*/  IMAD R101, R101, 0x189, RZ ;  /* 0x0000018965657824 */ /* 0x000fe200078e02ff */
[----:B------:R5:W2:Y:S02]  /*42c0*/  LDG.E.U16 R103, desc[UR4][R92.64] ;  /* 0x000000045c677981 */ /* 0x000aa4000c1e1500 */
[-C--:B------:R-:W-:Y:S02]  /*42d0*/  LEA.HI.X.SX32 R89, R71, R121.reuse, 0x1, P2 ;  /* 0x0000007947597211 */ /* 0x080fe400010f0eff */
[-C--:B------:R-:W-:Y:S01]  /*42e0*/  LEA.HI.X.SX32 R71, R95, R121.reuse, 0x1, P0 ;  /* 0x000000795f477211 */ /* 0x080fe200000f0eff */
[----:B------:R-:W1:Y:S01]  /*42f0*/  LDC R94, c[0x0][0x248] ;  /* 0x00009200ff5e7b82 */ /* 0x000e620000000800 */
[----:B------:R-:W-:-:S02]  /*4300*/  LEA.HI.X.SX32 R91, R101, R121, 0x1, P1 ;  /* 0x00000079655b7211 */ /* 0x000fc400008f0eff */
[----:B------:R0:W2:Y:S01]  /*4310*/  LDG.E.U16 R101, desc[UR4][R88.64] ;  /* 0x0000000458657981 */ /* 0x0000a2000c1e1500 */
[----:B-----5:R-:W-:Y:S02]  /*4320*/  IMAD R93, R122, 0x352, RZ ;  /* 0x000003527a5d7824 */ /* 0x020fe400078e02ff */
[----:B------:R-:W-:Y:S02]  /*4330*/  IMAD R125, R98, 0x342, RZ ;  /* 0x00000342627d7824 */ /* 0x000fe400078e02ff */
[----:B------:R-:W5:Y:S01]  /*4340*/  LDC R95, c[0x0][0x248] ;  /* 0x00009200ff5f7b82 */ /* 0x000f620000000800 */
[----:B------:R0:W2:Y:S02]  /*4350*/  LDG.E.U16 R100, desc[UR4][R70.64] ;  /* 0x0000000446647981 */ /* 0x0000a4000c1e1500 */
[----:B0-----:R-:W-:Y:S02]  /*4360*/  IADD3 R88, P1, R93, R120, RZ ;  /* 0x000000785d587210 */ /* 0x001fe40007f3e0ff */
[----:B------:R0:W2:Y:S03]  /*4370*/  LDG.E.U16 R102, desc[UR4][R90.64] ;  /* 0x000000045a667981 */ /* 0x0000a6000c1e1500 */
[----:B------:R-:W1:Y:S01]  /*4380*/  LDC R92, c[0x0][0x248] ;  /* 0x00009200ff5c7b82 */ /* 0x000e620000000800 */
[----:B------:R-:W-:-:S07]  /*4390*/  IMAD R71, R72, 0x1b1, RZ ;  /* 0x000001b148477824 */ /* 0x000fce00078e02ff */
[----:B------:R-:W1:Y:S01]  /*43a0*/  LDC R96, c[0x0][0x248] ;  /* 0x00009200ff607b82 */ /* 0x000e620000000800 */
[----:B------:R-:W-:Y:S01]  /*43b0*/  IMAD R123, R123, 0x362, RZ ;  /* 0x000003627b7b7824 */ /* 0x000fe200078e02ff */
[----:B0-----:R-:W-:-:S06]  /*43c0*/  IADD3 R90, P0, R125, R120, RZ ;  /* 0x000000787d5a7210 */ /* 0x001fcc0007f1e0ff */
[----:B------:R-:W0:Y:S01]  /*43d0*/  LDC R93, c[0x0][0x248] ;  /* 0x00009200ff5d7b82 */ /* 0x000e220000000800 */
[----:B------:R-:W-:-:S07]  /*43e0*/  IADD3 R70, P2, R123, R120, RZ ;  /* 0x000000787b467210 */ /* 0x000fce0007f5e0ff */
[----:B------:R-:W1:Y:S01]  /*43f0*/  LDC R72, c[0x0][0x248] ;  /* 0x00009200ff487b82 */ /* 0x000e620000000800 */
[----:B----4-:R-:W-:-:S07]  /*4400*/  IMAD R97, R97, 0x1a1, RZ ;  /* 0x000001a161617824 */ /* 0x010fce00078e02ff */
[----:B------:R-:W4:Y:S01]  /*4410*/  LDC R125, c[0x0][0x248] ;  /* 0x00009200ff7d7b82 */ /* 0x000f220000000800 */
[----:B---3--:R-:W-:-:S07]  /*4420*/  IMAD R99, R99, 0x1a9, RZ ;  /* 0x000001a963637824 */ /* 0x008fce00078e02ff */
[----:B------:R-:W3:Y:S01]  /*4430*/  LDC R122, c[0x0][0x248] ;  /* 0x00009200ff7a7b82 */ /* 0x000ee20000000800 */
[----:B------:R-:W-:-:S07]  /*4440*/  LEA.HI.X.SX32 R91, R97, R121, 0x1, P0 ;  /* 0x00000079615b7211 */ /* 0x000fce00000f0eff */
[----:B------:R-:W3:Y:S01]  /*4450*/  LDC R123, c[0x0][0x248] ;  /* 0x00009200ff7b7b82 */ /* 0x000ee20000000800 */
[-C--:B------:R-:W-:Y:S01]  /*4460*/  LEA.HI.X.SX32 R89, R99, R121.reuse, 0x1, P1 ;  /* 0x0000007963597211 */ /* 0x080fe200008f0eff */
[----:B-----5:R-:W-:Y:S01]  /*4470*/  IMAD R95, R95, 0x372, RZ ;  /* 0x000003725f5f7824 */ /* 0x020fe200078e02ff */
[----:B------:R-:W-:Y:S01]  /*4480*/  LEA.HI.X.SX32 R71, R71, R121, 0x1, P2 ;  /* 0x0000007947477211 */ /* 0x000fe200010f0eff */
[----:B------:R-:W-:Y:S01]  /*4490*/  IMAD R133, R133, 0x382, RZ ;  /* 0x0000038285857824 */ /* 0x000fe200078e02ff */
[----:B------:R1:W5:Y:S03]  /*44a0*/  LDG.E.U16 R99, desc[UR4][R90.64] ;  /* 0x000000045a637981 */ /* 0x000366000c1e1500 */
[----:B------:R-:W3:Y:S01]  /*44b0*/  LDC R124, c[0x0][0x248] ;  /* 0x00009200ff7c7b82 */ /* 0x000ee20000000800 */
[----:B------:R1:W5:Y:S01]  /*44c0*/  LDG.E.U16 R98, desc[UR4][R88.64] ;  /* 0x0000000458627981 */ /* 0x000362000c1e1500 */
[----:B------:R-:W-:-:S02]  /*44d0*/  IMAD R135, R134, 0x392, RZ ;  /* 0x0000039286877824 */ /* 0x000fc400078e02ff */
[----:B0-----:R-:W-:Y:S01]  /*44e0*/  IMAD R137, R93, 0x3a2, RZ ;  /* 0x000003a25d897824 */ /* 0x001fe200078e02ff */
[----:B------:R0:W5:Y:S01]  /*44f0*/  LDG.E.U16 R97, desc[UR4][R70.64] ;  /* 0x0000000446617981 */ /* 0x000162000c1e1500 */
[----:B-1----:R-:W-:Y:S01]  /*4500*/  IMAD R91, R94, 0x1b9, RZ ;  /* 0x000001b95e5b7824 */ /* 0x002fe200078e02ff */
[-C--:B------:R-:W-:Y:S01]  /*4510*/  IADD3 R90, P1, R133, R120.reuse, RZ ;  /* 0x00000078855a7210 */ /* 0x080fe20007f3e0ff */
[----:B------:R-:W-:Y:S01]  /*4520*/  IMAD R89, R92, 0x1c9, RZ ;  /* 0x000001c95c597824 */ /* 0x000fe200078e02ff */
[-C--:B------:R-:W-:Y:S01]  /*4530*/  IADD3 R92, P0, R95, R120.reuse, RZ ;  /* 0x000000785f5c7210 */ /* 0x080fe20007f1e0ff */
[----:B0-----:R-:W-:Y:S01]  /*4540*/  IMAD R71, R96, 0x1c1, RZ ;  /* 0x000001c160477824 */ /* 0x001fe200078e02ff */
[-C--:B------:R-:W-:Y:S01]  /*4550*/  IADD3 R88, P2, R135, R120.reuse, RZ ;  /* 0x0000007887587210 */ /* 0x080fe20007f5e0ff */
[----:B------:R-:W-:Y:S01]  /*4560*/  IMAD R95, R72, 0x1d1, RZ ;  /* 0x000001d1485f7824 */ /* 0x000fe200078e02ff */
[-C--:B------:R-:W-:Y:S01]  /*4570*/  LEA.HI.X.SX32 R93, R91, R121.reuse, 0x1, P0 ;  /* 0x000000795b5d7211 */ /* 0x080fe200000f0eff */
[----:B------:R-:W0:Y:S01]  /*4580*/  LDC R72, c[0x0][0x248] ;  /* 0x00009200ff487b82 */ /* 0x000e220000000800 */
[-C--:B------:R-:W-:Y:S01]  /*4590*/  IADD3 R70, P0, R137, R120.reuse, RZ ;  /* 0x0000007889467210 */ /* 0x080fe20007f1e0ff */
[----:B----4-:R-:W-:Y:S01]  /*45a0*/  IMAD R135, R125, 0x3b2, RZ ;  /* 0x000003b27d877824 */ /* 0x010fe200078e02ff */
[-C--:B------:R-:W-:Y:S01]  /*45b0*/  LEA.HI.X.SX32 R91, R71, R121.reuse, 0x1, P1 ;  /* 0x00000079475b7211 */ /* 0x080fe200008f0eff */
[----:B------:R-:W-:Y:S01]  /*45c0*/  IMAD R127, R127, 0x3c2, RZ ;  /* 0x000003c27f7f7824 */ /* 0x000fe200078e02ff */
[-C--:B------:R-:W-:Y:S01]  /*45d0*/  LEA.HI.X.SX32 R89, R89, R121.reuse, 0x1, P2 ;  /* 0x0000007959597211 */ /* 0x080fe200010f0eff */
[----:B---3--:R-:W-:Y:S01]  /*45e0*/  IMAD R133, R122, 0x1d9, RZ ;  /* 0x000001d97a857824 */ /* 0x008fe200078e02ff */
[----:B------:R-:W-:Y:S01]  /*45f0*/  LEA.HI.X.SX32 R71, R95, R121, 0x1, P0 ;  /* 0x000000795f477211 */ /* 0x000fe200000f0eff */
[----:B------:R-:W-:Y:S01]  /*4600*/  IMAD R129, R129, 0x3d2, RZ ;  /* 0x000003d281817824 */ /* 0x000fe200078e02ff */
[----:B------:R1:W3:Y:S01]  /*4610*/  LDG.E.U16 R95, desc[UR4][R90.64] ;  /* 0x000000045a5f7981 */ /* 0x0002e2000c1e1500 */
[----:B------:R-:W-:Y:S01]  /*4620*/  IADD3 R122, P0, R135, R120, RZ ;  /* 0x00000078877a7210 */ /* 0x000fe20007f1e0ff */
[----:B------:R-:W-:-:S02]  /*4630*/  IMAD R125, R126, 0x1e1, RZ ;  /* 0x000001e17e7d7824 */ /* 0x000fc400078e02ff */
[----:B------:R-:W4:Y:S04]  /*4640*/  LDG.E.U16 R96, desc[UR4][R92.64] ;  /* 0x000000045c607981 */ /* 0x000f28000c1e1500 */
[----:B------:R1:W3:Y:S02]  /*4650*/  LDG.E.U16 R94, desc[UR4][R88.64] ;  /* 0x00000004585e7981 */ /* 0x0002e4000c1e1500 */
[----:B-1----:R-:W-:Y:S01]  /*4660*/  IMAD R91, R123, 0x3e2, RZ ;  /* 0x000003e27b5b7824 */ /* 0x002fe200078e02ff */
[-C--:B------:R-:W-:Y:S02]  /*4670*/  IADD3 R90, P1, R127, R120.reuse, RZ ;  /* 0x000000787f5a7210 */ /* 0x080fe40007f3e0ff */
[----:B------:R-:W-:Y:S01]  /*4680*/  LEA.HI.X.SX32 R123, R133, R121, 0x1, P0 ;  /* 0x00000079857b7211 */ /* 0x000fe200000f0eff */
[----:B------:R1:W3:Y:S01]  /*4690*/  LDG.E.U16 R93, desc[UR4][R70.64] ;  /* 0x00000004465d7981 */ /* 0x0002e2000c1e1500 */
[----:B------:R-:W-:Y:S01]  /*46a0*/  IMAD R89, R128, 0x1e9, RZ ;  /* 0x000001e980597824 */ /* 0x000fe200078e02ff */
[-C--:B------:R-:W-:Y:S01]  /*46b0*/  IADD3 R88, P2, R129, R120.reuse, RZ ;  /* 0x0000007881587210 */ /* 0x080fe20007f5e0ff */
[----:B------:R-:W-:Y:S01]  /*46c0*/  IMAD R148, R148, 0x112, RZ ;  /* 0x0000011294947824 */ /* 0x000fe200078e02ff */
[----:B------:R-:W-:Y:S01]  /*46d0*/  SHF.L.U32 R147, R30, 0x1, RZ ;  /* 0x000000011e937819 */ /* 0x000fe200000006ff */
[----:B------:R-:W-:Y:S01]  /*46e0*/  IMAD R151, R151, 0x122, RZ ;  /* 0x0000012297977824 */ /* 0x000fe200078e02ff */
[----:B------:R0:W3:Y:S01]  /*46f0*/  LDG.E.U16 R92, desc[UR4][R122.64] ;  /* 0x000000047a5c7981 */ /* 0x0000e2000c1e1500 */
[----:B-1----:R-:W-:Y:S01]  /*4700*/  IMAD R71, R124, 0x1f1, RZ ;  /* 0x000001f17c477824 */ /* 0x002fe200078e02ff */
[----:B------:R-:W-:-:S02]  /*4710*/  IADD3 R70, P0, R91, R120, RZ ;  /* 0x000000785b467210 */ /* 0x000fc40007f1e0ff */
[-C--:B------:R-:W-:Y:S02]  /*4720*/  LEA.HI.X.SX32 R91, R125, R121.reuse, 0x1, P1 ;  /* 0x000000797d5b7211 */ /* 0x080fe400008f0eff */
[-C--:B------:R-:W-:Y:S02]  /*4730*/  LEA.HI.X.SX32 R89, R89, R121.reuse, 0x1, P2 ;  /* 0x0000007959597211 */ /* 0x080fe400010f0eff */
[-C--:B------:R-:W-:Y:S02]  /*4740*/  LEA.HI.X.SX32 R71, R71, R121.reuse, 0x1, P0 ;  /* 0x0000007947477211 */ /* 0x080fe400000f0eff */
[----:B------:R-:W3:Y:S01]  /*4750*/  LDG.E.U16 R91, desc[UR4][R90.64] ;  /* 0x000000045a5b7981 */ /* 0x000ee2000c1e1500 */
[-C--:B------:R-:W-:Y:S01]  /*4760*/  IADD3 R126, P0, R147, R120.reuse, RZ ;  /* 0x00000078937e7210 */ /* 0x080fe20007f1e0ff */
[----:B------:R-:W-:Y:S01]  /*4770*/  IMAD R153, R153, 0x132, RZ ;  /* 0x0000013299997824 */ /* 0x000fe200078e02ff */
[-C--:B------:R-:W-:Y:S02]  /*4780*/  IADD3 R124, P1, R148, R120.reuse, RZ ;  /* 0x00000078947c7210 */ /* 0x080fe40007f3e0ff */
[-C--:B0-----:R-:W-:Y:S01]  /*4790*/  LEA.HI.X.SX32 R127, R72, R121.reuse, 0x1, P0 ;  /* 0x00000079487f7211 */ /* 0x081fe200000f0eff */
[----:B------:R0:W3:Y:S01]  /*47a0*/  LDG.E.U16 R90, desc[UR4][R88.64] ;  /* 0x00000004585a7981 */ /* 0x0000e2000c1e1500 */
[----:B------:R-:W-:Y:S01]  /*47b0*/  IMAD R72, R30, 0x99, RZ ;  /* 0x000000991e487824 */ /* 0x000fe200078e02ff */
[-C--:B------:R-:W-:Y:S01]  /*47c0*/  IADD3 R122, P0, R153, R120.reuse, RZ ;  /* 0x00000078997a7210 */ /* 0x080fe20007f1e0ff */
[----:B------:R-:W-:Y:S01]  /*47d0*/  IMAD R164, R164, 0x162, RZ ;  /* 0x00000162a4a47824 */ /* 0x000fe200078e02ff */
[----:B------:R1:W3:Y:S01]  /*47e0*/  LDG.E.U16 R89, desc[UR4][R70.64] ;  /* 0x0000000446597981 */ /* 0x0002e2000c1e1500 */
[----:B0-----:R-:W-:Y:S01]  /*47f0*/  IMAD R88, R30, 0x91, RZ ;  /* 0x000000911e587824 */ /* 0x001fe200078e02ff */
[----:B------:R-:W-:Y:S01]  /*4800*/  LEA.HI.X.SX32 R123, R72, R121, 0x1, P0 ;  /* 0x00000079487b7211 */ /* 0x000fe200000f0eff */
[----:B-1----:R-:W-:Y:S01]  /*4810*/  IMAD R71, R30, 0x89, RZ ;  /* 0x000000891e477824 */ /* 0x002fe200078e02ff */
[----:B------:R-:W-:-:S04]  /*4820*/  IADD3 R70, P2, R151, R120, RZ ;  /* 0x0000007897467210 */ /* 0x000fc80007f5e0ff */
[-C--:B------:R-:W-:Y:S02]  /*4830*/  LEA.HI.X.SX32 R125, R71, R121.reuse, 0x1, P1 ;  /* 0x00000079477d7211 */ /* 0x080fe400008f0eff */
[----:B------:R-:W-:Y:S02]  /*4840*/  LEA.HI.X.SX32 R71, R88, R121, 0x1, P2 ;  /* 0x0000007958477211 */ /* 0x000fe400010f0eff */
[----:B------:R0:W3:Y:S01]  /*4850*/  LDG.E.U16 R88, desc[UR4][R126.64] ;  /* 0x000000047e587981 */ /* 0x0000e2000c1e1500 */
[----:B------:R-:W-:-:S03]  /*4860*/  IMAD R157, R157, 0x142, RZ ;  /* 0x000001429d9d7824 */ /* 0x000fc600078e02ff */
[----:B------:R-:W3:Y:S01]  /*4870*/  LDG.E.U16 R71, desc[UR4][R70.64] ;  /* 0x0000000446477981 */ /* 0x000ee2000c1e1500 */
[----:B------:R-:W-:Y:S02]  /*4880*/  IMAD R165, R165, 0x172, RZ ;  /* 0x00000172a5a57824 */ /* 0x000fe400078e02ff */
[----:B------:R-:W-:Y:S01]  /*4890*/  IMAD R159, R159, 0x152, RZ ;  /* 0x000001529f9f7824 */ /* 0x000fe200078e02ff */
[----:B------:R-:W3:Y:S01]  /*48a0*/  LDG.E.U16 R72, desc[UR4][R124.64] ;  /* 0x000000047c487981 */ /* 0x000ee2000c1e1500 */
[----:B0-----:R-:W-:Y:S01]  /*48b0*/  IMAD R127, R30, 0xb1, RZ ;  /* 0x000000b11e7f7824 */ /* 0x001fe200078e02ff */
[----:B------:R-:W-:Y:S02]  /*48c0*/  IADD3 R126, P2, R164, R120, RZ ;  /* 0x00000078a47e7210 */ /* 0x000fe40007f5e0ff */
[----:B------:R0:W3:Y:S02]  /*48d0*/  LDG.E.U16 R70, desc[UR4][R122.64] ;  /* 0x000000047a467981 */ /* 0x0000e4000c1e1500 */
[----:B------:R-:W-:Y:S01]  /*48e0*/  LEA.HI.X.SX32 R127, R127, R121, 0x1, P2 ;  /* 0x000000797f7f7211 */ /* 0x000fe200010f0eff */
[----:B------:R-:W-:-:S02]  /*48f0*/  IMAD R172, R172, 0x1a2, RZ ;  /* 0x000001a2acac7824 */ /* 0x000fc400078e02ff */
[C---:B------:R-:W-:Y:S02]  /*4900*/  IMAD R129, R30.reuse, 0xb9, RZ ;  /* 0x000000b91e817824 */ /* 0x040fe400078e02ff */
[----:B------:R1:W3:Y:S01]  /*4910*/  LDG.E.U16 R135, desc[UR4][R126.64] ;  /* 0x000000047e877981 */ /* 0x0002e2000c1e1500 */
[C---:B0-----:R-:W-:Y:S01]  /*4920*/  IMAD R123, R30.reuse, 0xa1, RZ ;  /* 0x000000a11e7b7824 */ /* 0x041fe200078e02ff */
[-C--:B------:R-:W-:Y:S01]  /*4930*/  IADD3 R122, P0, R157, R120.reuse, RZ ;  /* 0x000000789d7a7210 */ /* 0x080fe20007f1e0ff */
[C---:B------:R-:W-:Y:S01]  /*4940*/  IMAD R125, R30.reuse, 0xa9, RZ ;  /* 0x000000a91e7d7824 */ /* 0x040fe200078e02ff */
[-C--:B------:R-:W-:Y:S02]  /*4950*/  IADD3 R124, P1, R159, R120.reuse, RZ ;  /* 0x000000789f7c7210 */ /* 0x080fe40007f3e0ff */
[-C--:B------:R-:W-:Y:S01]  /*4960*/  LEA.HI.X.SX32 R123, R123, R121.reuse, 0x1, P0 ;  /* 0x000000797b7b7211 */ /* 0x080fe200000f0eff */
[----:B-1----:R-:W-:Y:S01]  /*4970*/  IMAD R127, R30, 0xd1, RZ ;  /* 0x000000d11e7f7824 */ /* 0x002fe200078e02ff */
[-C--:B------:R-:W-:Y:S01]  /*4980*/  IADD3 R128, P0, R165, R120.reuse, RZ ;  /* 0x00000078a5807210 */ /* 0x080fe20007f1e0ff */
[----:B------:R-:W-:Y:S01]  /*4990*/  IMAD R168, R168, 0x182, RZ ;  /* 0x00000182a8a87824 */ /* 0x000fe200078e02ff */
[----:B------:R-:W-:Y:S01]  /*49a0*/  IADD3 R126, P2, R172, R120, RZ ;  /* 0x00000078ac7e7210 */ /* 0x000fe20007f5e0ff */
[----:B------:R0:W3:Y:S01]  /*49b0*/  LDG.E.U16 R133, desc[UR4][R122.64] ;  /* 0x000000047a857981 */ /* 0x0000e2000c1e1500 */
[-C--:B------:R-:W-:Y:S01]  /*49c0*/  LEA.HI.X.SX32 R129, R129, R121.reuse, 0x1, P0 ;  /* 0x0000007981817211 */ /* 0x080fe200000f0eff */
[----:B------:R-:W-:Y:S01]  /*49d0*/  IMAD R173, R173, 0x1b2, RZ ;  /* 0x000001b2adad7824 */ /* 0x000fe200078e02ff */
[----:B------:R-:W-:-:S02]  /*49e0*/  LEA.HI.X.SX32 R125, R125, R121, 0x1, P1 ;  /* 0x000000797d7d7211 */ /* 0x000fc400008f0eff */
[-C--:B------:R-:W-:Y:S01]  /*49f0*/  LEA.HI.X.SX32 R127, R127, R121.reuse, 0x1, P2 ;  /* 0x000000797f7f7211 */ /* 0x080fe200010f0eff */
[----:B------:R-:W-:Y:S01]  /*4a00*/  IMAD R169, R169, 0x192, RZ ;  /* 0x00000192a9a97824 */ /* 0x000fe200078e02ff */
[----:B------:R1:W3:Y:S01]  /*4a10*/  LDG.E.U16 R137, desc[UR4][R128.64] ;  /* 0x0000000480897981 */ /* 0x0002e2000c1e1500 */
[----:B------:R-:W-:Y:S02]  /*4a20*/  IMAD R180, R180, 0x1e2, RZ ;  /* 0x000001e2b4b47824 */ /* 0x000fe400078e02ff */
[----:B0-----:R-:W-:Y:S01]  /*4a30*/  IMAD R123, R30, 0xc1, RZ ;  /* 0x000000c11e7b7824 */ /* 0x001fe200078e02ff */
[-C--:B------:R-:W-:Y:S01]  /*4a40*/  IADD3 R122, P0, R168, R120.reuse, RZ ;  /* 0x00000078a87a7210 */ /* 0x080fe20007f1e0ff */
[----:B------:R0:W3:Y:S01]  /*4a50*/  LDG.E.U16 R134, desc[UR4][R124.64] ;  /* 0x000000047c867981 */ /* 0x0000e2000c1e1500 */
[----:B------:R-:W-:Y:S02]  /*4a60*/  IMAD R175, R175, 0x1c2, RZ ;  /* 0x000001c2afaf7824 */ /* 0x000fe400078e02ff */
[----:B------:R-:W-:Y:S01]  /*4a70*/  LEA.HI.X.SX32 R123, R123, R121, 0x1, P0 ;  /* 0x000000797b7b7211 */ /* 0x000fe200000f0eff */
[----:B------:R0:W3:Y:S01]  /*4a80*/  LDG.E.U16 R140, desc[UR4][R126.64] ;  /* 0x000000047e8c7981 */ /* 0x0000e2000c1e1500 */
[----:B-1----:R-:W-:Y:S01]  /*4a90*/  IMAD R129, R30, 0xd9, RZ ;  /* 0x000000d91e817824 */ /* 0x002fe200078e02ff */
[----:B------:R-:W-:-:S02]  /*4aa0*/  IADD3 R128, P0, R173, R120, RZ ;  /* 0x00000078ad807210 */ /* 0x000fc40007f1e0ff */
[----:B------:R1:W3:Y:S01]  /*4ab0*/  LDG.E.U16 R138, desc[UR4][R122.64] ;  /* 0x000000047a8a7981 */ /* 0x0002e2000c1e1500 */
[C---:B0-----:R-:W-:Y:S01]  /*4ac0*/  IMAD R125, R30.reuse, 0xc9, RZ ;  /* 0x000000c91e7d7824 */ /* 0x041fe200078e02ff */
[-C--:B------:R-:W-:Y:S01]  /*4ad0*/  IADD3 R124, P1, R169, R120.reuse, RZ ;  /* 0x00000078a97c7210 */ /* 0x080fe20007f3e0ff */
[----:B------:R-:W-:Y:S01]  /*4ae0*/  IMAD R127, R30, 0xf1, RZ ;  /* 0x000000f11e7f7824 */ /* 0x000fe200078e02ff */
[-C--:B------:R-:W-:Y:S02]  /*4af0*/  IADD3 R126, P2, R180, R120.reuse, RZ ;  /* 0x00000078b47e7210 */ /* 0x080fe40007f5e0ff */
[-C--:B------:R-:W-:Y:S01]  /*4b00*/  LEA.HI.X.SX32 R129, R129, R121.reuse, 0x1, P0 ;  /* 0x0000007981817211 */ /* 0x080fe200000f0eff */
[----:B-1----:R-:W-:Y:S01]  /*4b10*/  IMAD R123, R30, 0xe1, RZ ;  /* 0x000000e11e7b7824 */ /* 0x002fe200078e02ff */
[-C--:B------:R-:W-:Y:S01]  /*4b20*/  LEA.HI.X.SX32 R125, R125, R121.reuse, 0x1, P1 ;  /* 0x000000797d7d7211 */ /* 0x080fe200008f0eff */
[----:B------:R-:W-:Y:S01]  /*4b30*/  IMAD R179, R179, 0x1f2, RZ ;  /* 0x000001f2b3b37824 */ /* 0x000fe200078e02ff */
[-C--:B------:R-:W-:Y:S01]  /*4b40*/  LEA.HI.X.SX32 R127, R127, R121.reuse, 0x1, P2 ;  /* 0x000000797f7f7211 */ /* 0x080fe200010f0eff */
[----:B------:R-:W-:Y:S01]  /*4b50*/  IMAD R176, R176, 0x1d2, RZ ;  /* 0x000001d2b0b07824 */ /* 0x000fe200078e02ff */
[-C--:B------:R-:W-:Y:S01]  /*4b60*/  IADD3 R122, P0, R175, R120.reuse, RZ ;  /* 0x00000078af7a7210 */ /* 0x080fe20007f1e0ff */
[----:B------:R0:W3:Y:S03]  /*4b70*/  LDG.E.U16 R141, desc[UR4][R128.64] ;  /* 0x00000004808d7981 */ /* 0x0000e6000c1e1500 */
[----:B------:R-:W-:Y:S01]  /*4b80*/  LEA.HI.X.SX32 R123, R123, R121, 0x1, P0 ;  /* 0x000000797b7b7211 */ /* 0x000fe200000f0eff */
[----:B------:R1:W3:Y:S04]  /*4b90*/  LDG.E.U16 R139, desc[UR4][R124.64] ;  /* 0x000000047c8b7981 */ /* 0x0002e8000c1e1500 */
[----:B------:R1:W3:Y:S01]  /*4ba0*/  LDG.E.U16 R144, desc[UR4][R126.64] ;  /* 0x000000047e907981 */ /* 0x0002e2000c1e1500 */
[----:B0-----:R-:W-:Y:S01]  /*4bb0*/  IMAD R129, R30, 0xf9, RZ ;  /* 0x000000f91e817824 */ /* 0x001fe200078e02ff */
[----:B------:R-:W-:-:S02]  /*4bc0*/  IADD3 R128, P0, R179, R120, RZ ;  /* 0x00000078b3807210 */ /* 0x000fc40007f1e0ff */
[----:B------:R0:W3:Y:S01]  /*4bd0*/  LDG.E.U16 R142, desc[UR4][R122.64] ;  /* 0x000000047a8e7981 */ /* 0x0000e2000c1e1500 */
[----:B-1----:R-:W-:Y:S01]  /*4be0*/  IMAD R125, R30, 0xe9, RZ ;  /* 0x000000e91e7d7824 */ /* 0x002fe200078e02ff */
[-C--:B------:R-:W-:Y:S01]  /*4bf0*/  IADD3 R124, P1, R176, R120.reuse, RZ ;  /* 0x00000078b07c7210 */ /* 0x080fe20007f3e0ff */
[----:B------:R-:W-:Y:S02]  /*4c00*/  IMAD R126, R155, 0x204, RZ ;  /* 0x000002049b7e7824 */ /* 0x000fe400078e02ff */
[----:B------:R-:W1:Y:S01]  /*4c10*/  LDC R155, c[0x0][0x248] ;  /* 0x00009200ff9b7b82 */ /* 0x000e620000000800 */
[-C--:B------:R-:W-:Y:S01]  /*4c20*/  LEA.HI.X.SX32 R129, R129, R121.reuse, 0x1, P0 ;  /* 0x0000007981817211 */ /* 0x080fe200000f0eff */
[----:B0-----:R-:W-:Y:S01]  /*4c30*/  IMAD R122, R150, 0x3f2, RZ ;  /* 0x000003f2967a7824 */ /* 0x001fe200078e02ff */
[-C--:B------:R-:W-:Y:S01]  /*4c40*/  LEA.HI.X.SX32 R125, R125, R121.reuse, 0x1, P1 ;  /* 0x000000797d7d7211 */ /* 0x080fe200008f0eff */
[----:B------:R-:W-:Y:S01]  /*4c50*/  IMAD R123, R161, 0x1f9, RZ ;  /* 0x000001f9a17b7824 */ /* 0x000fe200078e02ff */
[-C--:B------:R-:W-:Y:S01]  /*4c60*/  IADD3 R126, P1, R126, R120.reuse, RZ ;  /* 0x000000787e7e7210 */ /* 0x080fe20007f3e0ff */
[----:B------:R0:W3:Y:S01]  /*4c70*/  LDG.E.U16 R145, desc[UR4][R128.64] ;  /* 0x0000000480917981 */ /* 0x0000e2000c1e1500 */
[----:B------:R-:W-:Y:S01]  /*4c80*/  IADD3 R122, P2, R122, R120, RZ ;  /* 0x000000787a7a7210 */ /* 0x000fe20007f5e0ff */
[----:B------:R-:W2:Y:S02]  /*4c90*/  LDC R161, c[0x0][0x248] ;  /* 0x00009200ffa17b82 */ /* 0x000ea40000000800 */
[----:B------:R0:W3:Y:S01]  /*4ca0*/  LDG.E.U16 R143, desc[UR4][R124.64] ;  /* 0x000000047c8f7981 */ /* 0x0000e2000c1e1500 */
[-C--:B------:R-:W-:Y:S01]  /*4cb0*/  LEA.HI.X.SX32 R127, R149, R121.reuse, 0x1, P1 ;  /* 0x00000079957f7211 */ /* 0x080fe200008f0eff */
[----:B0-----:R-:W-:Y:S01]  /*4cc0*/  IMAD R128, R167, 0x224, RZ ;  /* 0x00000224a7807824 */ /* 0x001fe200078e02ff */
[----:B------:R-:W-:-:S03]  /*4cd0*/  LEA.HI.X.SX32 R123, R123, R121, 0x1, P2 ;  /* 0x000000797b7b7211 */ /* 0x000fc600010f0eff */
[----:B------:R-:W0:Y:S01]  /*4ce0*/  LDC R167, c[0x0][0x248] ;  /* 0x00009200ffa77b82 */ /* 0x000e220000000800 */
[----:B------:R1:W3:Y:S01]  /*4cf0*/  LDG.E.U16 R149, desc[UR4][R126.64] ;  /* 0x000000047e957981 */ /* 0x0002e2000c1e1500 */
[-C--:B------:R-:W-:Y:S02]  /*4d00*/  LEA R124, P0, R170, R120.reuse, 0x2 ;  /* 0x00000078aa7c7211 */ /* 0x080fe400078010ff */
[----:B------:R-:W-:Y:S02]  /*4d10*/  IADD3 R128, P2, R128, R120, RZ ;  /* 0x0000007880807210 */ /* 0x000fe40007f5e0ff */
[-C--:B------:R-:W-:Y:S02]  /*4d20*/  LEA.HI.X.SX32 R125, R147, R121.reuse, 0x1, P0 ;  /* 0x00000079937d7211 */ /* 0x080fe400000f0eff */
[----:B------:R1:W3:Y:S01]  /*4d30*/  LDG.E.U16 R147, desc[UR4][R122.64] ;  /* 0x000000047a937981 */ /* 0x0002e2000c1e1500 */
[----:B------:R-:W-:Y:S01]  /*4d40*/  LEA.HI.X.SX32 R129, R148, R121, 0x1, P2 ;  /* 0x0000007994817211 */ /* 0x000fe200010f0eff */
[----:B------:R-:W-:Y:S01]  /*4d50*/  IMAD R200, R200, 0x11a, RZ ;  /* 0x0000011ac8c87824 */ /* 0x000fe200078e02ff */
[----:B------:R-:W5:Y:S01]  /*4d60*/  LDC R170, c[0x0][0x248] ;  /* 0x00009200ffaa7b82 */ /* 0x000f620000000800 */
[----:B-1----:R-:W-:Y:S01]  /*4d70*/  IMAD R126, R163, 0x254, RZ ;  /* 0x00000254a37e7824 */ /* 0x002fe200078e02ff */
[----:B------:R1:W3:Y:S04]  /*4d80*/  LDG.E.U16 R148, desc[UR4][R124.64] ;  /* 0x000000047c947981 */ /* 0x0002e8000c1e1500 */
[----:B------:R1:W3:Y:S01]  /*4d90*/  LDG.E.U16 R150, desc[UR4][R128.64] ;  /* 0x0000000480967981 */ /* 0x0002e2000c1e1500 */
[----:B------:R-:W-:Y:S01]  /*4da0*/  IMAD R122, R154, 0x234, RZ ;  /* 0x000002349a7a7824 */ /* 0x000fe200078e02ff */
[----:B------:R-:W0:Y:S01]  /*4db0*/  LDC R163, c[0x0][0x248] ;  /* 0x00009200ffa37b82 */ /* 0x000e220000000800 */
[----:B-1----:R-:W-:-:S03]  /*4dc0*/  IMAD R124, R166, 0x244, RZ ;  /* 0x00000244a67c7824 */ /* 0x002fc600078e02ff */
[-C--:B------:R-:W-:Y:S01]  /*4dd0*/  IADD3 R122, P0, R122, R120.reuse, RZ ;  /* 0x000000787a7a7210 */ /* 0x080fe20007f1e0ff */
[----:B------:R-:W-:Y:S01]  /*4de0*/  IMAD R128, R155, 0x264, RZ ;  /* 0x000002649b807824 */ /* 0x000fe200078e02ff */
[-C--:B------:R-:W-:Y:S02]  /*4df0*/  IADD3 R124, P1, R124, R120.reuse, RZ ;  /* 0x000000787c7c7210 */ /* 0x080fe40007f3e0ff */
[----:B------:R-:W1:Y:S01]  /*4e00*/  LDC R166, c[0x0][0x248] ;  /* 0x00009200ffa67b82 */ /* 0x000e620000000800 */
[-C--:B------:R-:W-:Y:S02]  /*4e10*/  LEA.HI.X.SX32 R123, R200, R121.reuse, 0x1, P0 ;  /* 0x00000079c87b7211 */ /* 0x080fe400000f0eff */
[-C--:B------:R-:W-:Y:S02]  /*4e20*/  IADD3 R128, P0, R128, R120.reuse, RZ ;  /* 0x0000007880807210 */ /* 0x080fe40007f1e0ff */
[-C--:B------:R-:W-:Y:S01]  /*4e30*/  LEA.HI.X.SX32 R125, R151, R121.reuse, 0x1, P1 ;  /* 0x00000079977d7211 */ /* 0x080fe200008f0eff */
[----:B------:R-:W-:Y:S01]  /*4e40*/  IMAD R201, R201, 0x12a, RZ ;  /* 0x0000012ac9c97824 */ /* 0x000fe200078e02ff */
[----:B------:R-:W-:Y:S01]  /*4e50*/  LEA.HI.X.SX32 R129, R153, R121, 0x1, P0 ;  /* 0x0000007999817211 */ /* 0x000fe200000f0eff */
[----:B------:R2:W3:Y:S01]  /*4e60*/  LDG.E.U16 R151, desc[UR4][R122.64] ;  /* 0x000000047a977981 */ /* 0x0004e2000c1e1500 */
[----:B------:R-:W-:-:S03]  /*4e70*/  IADD3 R126, P2, R126, R120, RZ ;  /* 0x000000787e7e7210 */ /* 0x000fc60007f5e0ff */
[----:B------:R0:W3:Y:S01]  /*4e80*/  LDG.E.U16 R153, desc[UR4][R124.64] ;  /* 0x000000047c997981 */ /* 0x0000e2000c1e1500 */
[----:B------:R-:W-:Y:S01]  /*4e90*/  LEA.HI.X.SX32 R127, R201, R121, 0x1, P2 ;  /* 0x00000079c97f7211 */ /* 0x000fe200010f0eff */
[----:B------:R-:W-:Y:S02]  /*4ea0*/  IMAD R199, R199, 0x13a, RZ ;  /* 0x0000013ac7c77824 */ /* 0x000fe400078e02ff */
[----:B------:R0:W3:Y:S01]  /*4eb0*/  LDG.E.U16 R155, desc[UR4][R128.64] ;  /* 0x00000004809b7981 */ /* 0x0000e2000c1e1500 */
[----:B--2---:R-:W-:-:S03]  /*4ec0*/  IMAD R122, R161, 0x274, RZ ;  /* 0x00000274a17a7824 */ /* 0x004fc600078e02ff */
[----:B------:R2:W3:Y:S01]  /*4ed0*/  LDG.E.U16 R154, desc[UR4][R126.64] ;  /* 0x000000047e9a7981 */ /* 0x0004e2000c1e1500 */
[----:B0-----:R-:W-:Y:S02]  /*4ee0*/  IMAD R124, R167, 0x284, RZ ;  /* 0x00000284a77c7824 */ /* 0x001fe400078e02ff */
[----:B------:R-:W0:Y:S01]  /*4ef0*/  LDC R167, c[0x0][0x248] ;  /* 0x00009200ffa77b82 */ /* 0x000e220000000800 */
[-C--:B------:R-:W-:Y:S01]  /*4f00*/  IADD3 R122, P0, R122, R120.reuse, RZ ;  /* 0x000000787a7a7210 */ /* 0x080fe20007f1e0ff */
[----:B------:R-:W-:Y:S01]  /*4f10*/  IMAD R128, R163, 0x2a4, RZ ;  /* 0x000002a4a3807824 */ /* 0x000fe200078e02ff */
[-C--:B------:R-:W-:Y:S01]  /*4f20*/  IADD3 R124, P1, R124, R120.reuse, RZ ;  /* 0x000000787c7c7210 */ /* 0x080fe20007f3e0ff */
[----:B--2---:R-:W-:Y:S01]  /*4f30*/  IMAD R126, R171, 0x294, RZ ;  /* 0x00000294ab7e7824 */ /* 0x004fe200078e02ff */
[-C--:B------:R-:W-:Y:S01]  /*4f40*/  LEA.HI.X.SX32 R123, R199, R121.reuse, 0x1, P0 ;  /* 0x00000079c77b7211 */ /* 0x080fe200000f0eff */
[----:B------:R-:W-:Y:S01]  /*4f50*/  IMAD R248, R248, 0x14a, RZ ;  /* 0x0000014af8f87824 */ /* 0x000fe200078e02ff */
[----:B------:R-:W-:Y:S01]  /*4f60*/  IADD3 R128, P0, R128, R120, RZ ;  /* 0x0000007880807210 */ /* 0x000fe20007f1e0ff */
[----:B------:R-:W2:Y:S01]  /*4f70*/  LDC R171, c[0x0][0x248] ;  /* 0x00009200ffab7b82 */ /* 0x000ea20000000800 */
[----:B------:R-:W-:-:S02]  /*4f80*/  LEA.HI.X.SX32 R125, R157, R121, 0x1, P1 ;  /* 0x000000799d7d7211 */ /* 0x000fc400008f0eff */
[----:B------:R-:W-:Y:S01]  /*4f90*/  IADD3 R126, P2, R126, R120, RZ ;  /* 0x000000787e7e7210 */ /* 0x000fe20007f5e0ff */
[----:B------:R1:W3:Y:S01]  /*4fa0*/  LDG.E.U16 R157, desc[UR4][R122.64] ;  /* 0x000000047a9d7981 */ /* 0x0002e2000c1e1500 */
[-C--:B------:R-:W-:Y:S02]  /*4fb0*/  LEA.HI.X.SX32 R129, R159, R121.reuse, 0x1, P0 ;  /* 0x000000799f817211 */ /* 0x080fe400000f0eff */
[----:B------:R-:W-:Y:S01]  /*4fc0*/  LEA.HI.X.SX32 R127, R248, R121, 0x1, P2 ;  /* 0x00000079f87f7211 */ /* 0x000fe200010f0eff */
[----:B------:R5:W3:Y:S01]  /*4fd0*/  LDG.E.U16 R159, desc[UR4][R124.64] ;  /* 0x000000047c9f7981 */ /* 0x000ae2000c1e1500 */
[----:B------:R-:W-:-:S03]  /*4fe0*/  IMAD R246, R246, 0x15a, RZ ;  /* 0x0000015af6f67824 */ /* 0x000fc600078e02ff */
[----:B------:R5:W3:Y:S01]  /*4ff0*/  LDG.E.U16 R161, desc[UR4][R126.64] ;  /* 0x000000047ea17981 */ /* 0x000ae2000c1e1500 */
[----:B-1----:R-:W-:-:S03]  /*5000*/  IMAD R122, R166, 0x2b4, RZ ;  /* 0x000002b4a67a7824 */ /* 0x002fc600078e02ff */
[----:B------:R0:W3:Y:S01]  /*5010*/  LDG.E.U16 R163, desc[UR4][R128.64] ;  /* 0x0000000480a37981 */ /* 0x0000e2000c1e1500 */
[----:B-----5:R-:W-:Y:S02]  /*5020*/  IMAD R124, R170, 0x2c4, RZ ;  /* 0x000002c4aa7c7824 */ /* 0x020fe400078e02ff */
[----:B------:R-:W1:Y:S01]  /*5030*/  LDC R170, c[0x0][0x248] ;  /* 0x00009200ffaa7b82 */ /* 0x000e620000000800 */
[-C--:B------:R-:W-:Y:S01]  /*5040*/  IADD3 R122, P0, R122, R120.reuse, RZ ;  /* 0x000000787a7a7210 */ /* 0x080fe20007f1e0ff */
[----:B------:R-:W-:Y:S01]  /*5050*/  IMAD R126, R174, 0x2d4, RZ ;  /* 0x000002d4ae7e7824 */ /* 0x000fe200078e02ff */
[-C--:B------:R-:W-:Y:S01]  /*5060*/  IADD3 R124, P1, R124, R120.reuse, RZ ;  /* 0x000000787c7c7210 */ /* 0x080fe20007f3e0ff */
[----:B0-----:R-:W-:Y:S01]  /*5070*/  IMAD R128, R167, 0x2e4, RZ ;  /* 0x000002e4a7807824 */ /* 0x001fe200078e02ff */
[----:B------:R-:W-:Y:S01]  /*5080*/  LEA.HI.X.SX32 R123, R246, R121, 0x1, P0 ;  /* 0x00000079f67b7211 */ /* 0x000fe200000f0eff */
[----:B------:R-:W-:Y:S01]  /*5090*/  IMAD R244, R244, 0x16a, RZ ;  /* 0x0000016af4f47824 */ /* 0x000fe200078e02ff */
[-C--:B------:R-:W-:Y:S01]  /*50a0*/  IADD3 R126, P2, R126, R120.reuse, RZ ;  /* 0x000000787e7e7210 */ /* 0x080fe20007f5e0ff */
[----:B------:R-:W0:Y:S01]  /*50b0*/  LDC R174, c[0x0][0x248] ;  /* 0x00009200ffae7b82 */ /* 0x000e220000000800 */
[----:B------:R-:W-:-:S02]  /*50c0*/  IADD3 R128, P0, R128, R120, RZ ;  /* 0x0000007880807210 */ /* 0x000fc40007f1e0ff */
[-C--:B------:R-:W-:Y:S02]  /*50d0*/  LEA.HI.X.SX32 R125, R164, R121.reuse, 0x1, P1 ;  /* 0x00000079a47d7211 */ /* 0x080fe400008f0eff */
[-C--:B------:R-:W-:Y:S01]  /*50e0*/  LEA.HI.X.SX32 R127, R244, R121.reuse, 0x1, P2 ;  /* 0x00000079f47f7211 */ /* 0x080fe200010f0eff */
[----:B------:R2:W5:Y:S01]  /*50f0*/  LDG.E.U16 R164, desc[UR4][R122.64] ;  /* 0x000000047aa47981 */ /* 0x000562000c1e1500 */
[----:B------:R-:W-:-:S03]  /*5100*/  LEA.HI.X.SX32 R129, R165, R121, 0x1, P0 ;  /* 0x00000079a5817211 */ /* 0x000fc600000f0eff */
[----:B------:R4:W5:Y:S04]  /*5110*/  LDG.E.U16 R165, desc[UR4][R124.64] ;  /* 0x000000047ca57981 */ /* 0x000968000c1e1500 */
[----:B------:R4:W5:Y:S01]  /*5120*/  LDG.E.U16 R166, desc[UR4][R126.64] ;  /* 0x000000047ea67981 */ /* 0x000962000c1e1500 */
[----:B--2---:R-:W-:-:S03]  /*5130*/  IMAD R122, R171, 0x2f4, RZ ;  /* 0x000002f4ab7a7824 */ /* 0x004fc600078e02ff */
[----:B------:R1:W2:Y:S01]  /*5140*/  LDG.E.U16 R167, desc[UR4][R128.64] ;  /* 0x0000000480a77981 */ /* 0x0002a2000c1e1500 */
[----:B----4-:R-:W-:Y:S02]  /*5150*/  IMAD R124, R177, 0x304, RZ ;  /* 0x00000304b17c7824 */ /* 0x010fe400078e02ff */
[----:B------:R-:W4:Y:S01]  /*5160*/  LDC R177, c[0x0][0x248] ;  /* 0x00009200ffb17b82 */ /* 0x000f220000000800 */
[----:B------:R-:W-:Y:S01]  /*5170*/  IMAD R126, R178, 0x314, RZ ;  /* 0x00000314b27e7824 */ /* 0x000fe200078e02ff */
[-C--:B------:R-:W-:Y:S01]  /*5180*/  IADD3 R122, P0, R122, R120.reuse, RZ ;  /* 0x000000787a7a7210 */ /* 0x080fe20007f1e0ff */
[----:B------:R-:W-:Y:S01]  /*5190*/  IMAD R242, R242, 0x17a, RZ ;  /* 0x0000017af2f27824 */ /* 0x000fe200078e02ff */
[-C--:B------:R-:W-:Y:S01]  /*51a0*/  IADD3 R124, P1, R124, R120.reuse, RZ ;  /* 0x000000787c7c7210 */ /* 0x080fe20007f3e0ff */
[----:B------:R-:W-:Y:S01]  /*51b0*/  IMAD R240, R240, 0x18a, RZ ;  /* 0x0000018af0f07824 */ /* 0x000fe200078e02ff */
[----:B------:R-:W-:Y:S01]  /*51c0*/  IADD3 R126, P2, R126, R120, RZ ;  /* 0x000000787e7e7210 */ /* 0x000fe20007f5e0ff */
[----:B-1----:R-:W-:Y:S01]  /*51d0*/  IMAD R128, R170, 0x324, RZ ;  /* 0x00000324aa807824 */ /* 0x002fe200078e02ff */
[----:B------:R-:W1:Y:S01]  /*51e0*/  LDC R178, c[0x0][0x248] ;  /* 0x00009200ffb27b82 */ /* 0x000e620000000800 */
[----:B------:R-:W-:-:S02]  /*51f0*/  LEA.HI.X.SX32 R123, R242, R121, 0x1, P0 ;  /* 0x00000079f27b7211 */ /* 0x000fc400000f0eff */
[-C--:B------:R-:W-:Y:S02]  /*5200*/  LEA.HI.X.SX32 R125, R168, R121.reuse, 0x1, P1 ;  /* 0x00000079a87d7211 */ /* 0x080fe400008f0eff */
[----:B------:R-:W-:Y:S01]  /*5210*/  IADD3 R128, P0, R128, R120, RZ ;  /* 0x0000007880807210 */ /* 0x000fe20007f1e0ff */
[----:B------:R0:W2:Y:S01]  /*5220*/  LDG.E.U16 R168, desc[UR4][R122.64] ;  /* 0x000000047aa87981 */ /* 0x0000a2000c1e1500 */
[-C--:B------:R-:W-:Y:S02]  /*5230*/  LEA.HI.X.SX32 R127, R240, R121.reuse, 0x1, P2 ;  /* 0x00000079f07f7211 */ /* 0x080fe400010f0eff */
[----:B------:R-:W-:Y:S02]  /*5240*/  LEA.HI.X.SX32 R129, R169, R121, 0x1, P0 ;  /* 0x00000079a9817211 */ /* 0x000fe400000f0eff */
[----:B------:R0:W2:Y:S04]  /*5250*/  LDG.E.U16 R169, desc[UR4][R124.64] ;  /* 0x000000047ca97981 */ /* 0x0000a8000c1e1500 */
[----:B------:R0:W2:Y:S02]  /*5260*/  LDG.E.U16 R170, desc[UR4][R126.64] ;  /* 0x000000047eaa7981 */ /* 0x0000a4000c1e1500 */
[----:B0-----:R-:W-:-:S02]  /*5270*/  IMAD R122, R174, 0x334, RZ ;  /* 0x00000334ae7a7824 */ /* 0x001fc400078e02ff */
[----:B------:R-:W-:Y:S01]  /*5280*/  IMAD R236, R236, 0x1aa, RZ ;  /* 0x000001aaecec7824 */ /* 0x000fe200078e02ff */
[----:B------:R4:W2:Y:S01]  /*5290*/  LDG.E.U16 R171, desc[UR4][R128.64] ;  /* 0x0000000480ab7981 */ /* 0x0008a2000c1e1500 */
[----:B------:R-:W-:Y:S02]  /*52a0*/  IMAD R124, R181, 0x344, RZ ;  /* 0x00000344b57c7824 */ /* 0x000fe400078e02ff */
[----:B------:R-:W0:Y:S01]  /*52b0*/  LDC R181, c[0x0][0x248] ;  /* 0x00009200ffb57b82 */ /* 0x000e220000000800 */
[----:B------:R-:W-:Y:S01]  /*52c0*/  IMAD R126, R215, 0x354, RZ ;  /* 0x00000354d77e7824 */ /* 0x000fe200078e02ff */
[-C--:B------:R-:W-:Y:S01]  /*52d0*/  IADD3 R122, P0, R122, R120.reuse, RZ ;  /* 0x000000787a7a7210 */ /* 0x080fe20007f1e0ff */
[----:B------:R-:W-:Y:S01]  /*52e0*/  IMAD R238, R238, 0x19a, RZ ;  /* 0x0000019aeeee7824 */ /* 0x000fe200078e02ff */
[-C--:B------:R-:W-:Y:S01]  /*52f0*/  IADD3 R124, P1, R124, R120.reuse, RZ ;  /* 0x000000787c7c7210 */ /* 0x080fe20007f3e0ff */
[----:B----4-:R-:W-:Y:S01]  /*5300*/  IMAD R128, R177, 0x364, RZ ;  /* 0x00000364b1807824 */ /* 0x010fe200078e02ff */
[----:B------:R-:W-:-:S02]  /*5310*/  IADD3 R126, P2, R126, R120, RZ ;  /* 0x000000787e7e7210 */ /* 0x000fc40007f5e0ff */
[----:B------:R-:W4:Y:S01]  /*5320*/  LDC R177, c[0x0][0x248] ;  /* 0x00009200ffb17b82 */ /* 0x000f220000000800 */
[-C--:B------:R-:W-:Y:S02]  /*5330*/  LEA.HI.X.SX32 R123, R238, R121.reuse, 0x1, P0 ;  /* 0x00000079ee7b7211 */ /* 0x080fe400000f0eff */
[-C--:B------:R-:W-:Y:S02]  /*5340*/  LEA.HI.X.SX32 R127, R236, R121.reuse, 0x1, P2 ;  /* 0x00000079ec7f7211 */ /* 0x080fe400010f0eff */
[----:B------:R-:W-:Y:S02]  /*5350*/  IADD3 R128, P0, R128, R120, RZ ;  /* 0x0000007880807210 */ /* 0x000fe40007f1e0ff */
[-C--:B------:R-:W-:Y:S01]  /*5360*/  LEA.HI.X.SX32 R125, R172, R121.reuse, 0x1, P1 ;  /* 0x00000079ac7d7211 */ /* 0x080fe200008f0eff */
[----:B------:R1:W2:Y:S01]  /*5370*/  LDG.E.U16 R174, desc[UR4][R126.64] ;  /* 0x000000047eae7981 */ /* 0x0002a2000c1e1500 */
[----:B------:R-:W-:Y:S01]  /*5380*/  LEA.HI.X.SX32 R129, R173, R121, 0x1, P0 ;  /* 0x00000079ad817211 */ /* 0x000fe200000f0eff */
[----:B------:R-:W-:Y:S01]  /*5390*/  IMAD R234, R234, 0x1ba, RZ ;  /* 0x000001baeaea7824 */ /* 0x000fe200078e02ff */
[----:B------:R-:W4:Y:S01]  /*53a0*/  LDC R215, c[0x0][0x248] ;  /* 0x00009200ffd77b82 */ /* 0x000f220000000800 */
[----:B------:R1:W2:Y:S04]  /*53b0*/  LDG.E.U16 R173, desc[UR4][R124.64] ;  /* 0x000000047cad7981 */ /* 0x0002a8000c1e1500 */
[----:B------:R0:W2:Y:S01]  /*53c0*/  LDG.E.U16 R172, desc[UR4][R122.64] ;  /* 0x000000047aac7981 */ /* 0x0000a2000c1e1500 */
[----:B-1----:R-:W-:-:S02]  /*53d0*/  IMAD R126, R178, 0x374, RZ ;  /* 0x00000374b27e7824 */ /* 0x002fc400078e02ff */
[----:B------:R-:W1:Y:S01]  /*53e0*/  LDC R178, c[0x0][0x248] ;  /* 0x00009200ffb27b82 */ /* 0x000e620000000800 */
[----:B------:R-:W-:Y:S01]  /*53f0*/  IMAD R232, R232, 0x1ca, RZ ;  /* 0x000001cae8e87824 */ /* 0x000fe200078e02ff */
[----:B------:R-:W2:Y:S01]  /*5400*/  LDG.E.U16 R128, desc[UR4][R128.64] ;  /* 0x0000000480807981 */ /* 0x000ea2000c1e1500 */
[----:B------:R-:W-:Y:S01]  /*5410*/  IMAD R124, R198, 0x384, RZ ;  /* 0x00000384c67c7824 */ /* 0x000fe200078e02ff */
[----:B------:R-:W-:Y:S01]  /*5420*/  IADD3 R126, P0, R126, R120, RZ ;  /* 0x000000787e7e7210 */ /* 0x000fe20007f1e0ff */
[----:B0-----:R-:W-:-:S03]  /*5430*/  IMAD R122, R228, 0x394, RZ ;  /* 0x00000394e47a7824 */ /* 0x001fc600078e02ff */
[-C--:B------:R-:W-:Y:S01]  /*5440*/  IADD3 R124, P1, R124, R120.reuse, RZ ;  /* 0x000000787c7c7210 */ /* 0x080fe20007f3e0ff */
[----:B------:R-:W-:Y:S01]  /*5450*/  IMAD R123, R181, 0x3a4, RZ ;  /* 0x000003a4b57b7824 */ /* 0x000fe200078e02ff */
[-C--:B------:R-:W-:Y:S01]  /*5460*/  LEA.HI.X.SX32 R127, R234, R121.reuse, 0x1, P0 ;  /* 0x00000079ea7f7211 */ /* 0x080fe200000f0eff */
[----:B------:R-:W0:Y:S01]  /*5470*/  LDC R181, c[0x0][0x248] ;  /* 0x00009200ffb57b82 */ /* 0x000e220000000800 */
[----:B------:R-:W-:Y:S02]  /*5480*/  LEA.HI.X.SX32 R125, R175, R121, 0x1, P1 ;  /* 0x00000079af7d7211 */ /* 0x000fe400008f0eff */
[-C--:B------:R-:W-:Y:S01]  /*5490*/  IADD3 R122, P0, R122, R120.reuse, RZ ;  /* 0x000000787a7a7210 */ /* 0x080fe20007f1e0ff */
[----:B------:R4:W2:Y:S04]  /*54a0*/  LDG.E.U16 R129, desc[UR4][R126.64] ;  /* 0x000000047e817981 */ /* 0x0008a8000c1e1500 */
[----:B------:R4:W2:Y:S01]  /*54b0*/  LDG.E.U16 R175, desc[UR4][R124.64] ;  /* 0x000000047caf7981 */ /* 0x0008a2000c1e1500 */
[----:B------:R-:W-:Y:S01]  /*54c0*/  IMAD R230, R230, 0x1da, RZ ;  /* 0x000001dae6e67824 */ /* 0x000fe200078e02ff */
[----:B------:R-:W0:Y:S01]  /*54d0*/  LDC R228, c[0x0][0x248] ;  /* 0x00009200ffe47b82 */ /* 0x000e220000000800 */
[----:B----4-:R-:W-:-:S02]  /*54e0*/  IADD3 R126, P1, R123, R120, RZ ;  /* 0x000000787b7e7210 */ /* 0x010fc40007f3e0ff */
[-C--:B------:R-:W-:Y:S01]  /*54f0*/  LEA.HI.X.SX32 R123, R232, R121.reuse, 0x1, P0 ;  /* 0x00000079e87b7211 */ /* 0x080fe200000f0eff */
[----:B------:R-:W-:Y:S01]  /*5500*/  IMAD R124, R177, 0x3b4, RZ ;  /* 0x000003b4b17c7824 */ /* 0x000fe200078e02ff */
[----:B------:R-:W-:-:S03]  /*5510*/  LEA.HI.X.SX32 R127, R176, R121, 0x1, P1 ;  /* 0x00000079b07f7211 */ /* 0x000fc600008f0eff */
[----:B------:R-:W4:Y:S01]  /*5520*/  LDC R198, c[0x0][0x248] ;  /* 0x00009200ffc67b82 */ /* 0x000f220000000800 */
[----:B------:R1:W2:Y:S04]  /*5530*/  LDG.E.U16 R176, desc[UR4][R122.64] ;  /* 0x000000047ab07981 */ /* 0x0002a8000c1e1500 */
[----:B------:R1:W2:Y:S02]  /*5540*/  LDG.E.U16 R177, desc[UR4][R126.64] ;  /* 0x000000047eb17981 */ /* 0x0002a4000c1e1500 */
[----:B-1----:R-:W-:Y:S01]  /*5550*/  IADD3 R122, P0, R124, R120, RZ ;  /* 0x000000787c7a7210 */ /* 0x002fe20007f1e0ff */
[----:B------:R-:W-:-:S03]  /*5560*/  IMAD R124, R223, 0x3c4, RZ ;  /* 0x000003c4df7c7824 */ /* 0x000fc600078e02ff */
[----:B------:R-:W-:Y:S01]  /*5570*/  LEA.HI.X.SX32 R123, R230, R121, 0x1, P0 ;  /* 0x00000079e67b7211 */ /* 0x000fe200000f0eff */
[----:B------:R-:W-:-:S04]  /*5580*/  IMAD R126, R178, 0x3e4, RZ ;  /* 0x000003e4b27e7824 */ /* 0x000fc800078e02ff */
[----:B------:R1:W2:Y:S01]  /*5590*/  LDG.E.U16 R178, desc[UR4][R122.64] ;  /* 0x000000047ab27981 */ /* 0x0002a2000c1e1500 */
[-C--:B------:R-:W-:Y:S01]  /*55a0*/  IADD3 R126, P2, R126, R120.reuse, RZ ;  /* 0x000000787e7e7210 */ /* 0x080fe20007f5e0ff */
[----:B0-----:R-:W-:Y:S02]  /*55b0*/  IMAD R181, R181, 0x214, RZ ;  /* 0x00000214b5b57824 */ /* 0x001fe400078e02ff */
[----:B------:R-:W-:Y:S01]  /*55c0*/  IMAD R125, R229, 0x3d4, RZ ;  /* 0x000003d4e57d7824 */ /* 0x000fe200078e02ff */
[----:B-1----:R-:W-:Y:S01]  /*55d0*/  IADD3 R122, P0, R124, R120, RZ ;  /* 0x000000787c7a7210 */ /* 0x002fe20007f1e0ff */
[----:B------:R-:W0:Y:S03]  /*55e0*/  LDC R229, c[0x0][0x248] ;  /* 0x00009200ffe57b82 */ /* 0x000e260000000800 */
[-C--:B------:R-:W-:Y:S02]  /*55f0*/  LEA.HI.X.SX32 R123, R180, R121.reuse, 0x1, P0 ;  /* 0x00000079b47b7211 */ /* 0x080fe400000f0eff */
[----:B------:R-:W-:Y:S01]  /*5600*/  LEA.HI.X.SX32 R127, R179, R121, 0x1, P2 ;  /* 0x00000079b37f7211 */ /* 0x000fe200010f0eff */
[----:B------:R-:W-:-:S02]  /*5610*/  IMAD R215, R215, 0x114, RZ ;  /* 0x00000114d7d77824 */ /* 0x000fc400078e02ff */
[----:B------:R1:W2:Y:S01]  /*5620*/  LDG.E.U16 R179, desc[UR4][R122.64] ;  /* 0x000000047ab37981 */ /* 0x0002a2000c1e1500 */
[----:B------:R-:W-:Y:S02]  /*5630*/  IMAD R237, R235, 0x134, RZ ;  /* 0x00000134ebed7824 */ /* 0x000fe400078e02ff */
[----:B------:R-:W4:Y:S01]  /*5640*/  LDC R235, c[0x0][0x248] ;  /* 0x00009200ffeb7b82 */ /* 0x000f220000000800 */
[-C--:B-1----:R-:W-:Y:S02]  /*5650*/  IADD3 R122, P0, R181, R120.reuse, RZ ;  /* 0x00000078b57a7210 */ /* 0x082fe40007f1e0ff */
[----:B------:R1:W2:Y:S02]  /*5660*/  LDG.E.U16 R181, desc[UR4][R126.64] ;  /* 0x000000047eb57981 */ /* 0x0002a4000c1e1500 */
[----:B------:R-:W-:Y:S01]  /*5670*/  LEA.HI.X.SX32 R123, R182, R121, 0x1, P0 ;  /* 0x00000079b67b7211 */ /* 0x000fe200000f0eff */
[----:B------:R-:W-:Y:S01]  /*5680*/  IMAD R228, R228, 0x1ea, RZ ;  /* 0x000001eae4e47824 */ /* 0x000fe200078e02ff */
[----:B------:R-:W-:Y:S01]  /*5690*/  IADD3 R124, P1, R125, R120, RZ ;  /* 0x000000787d7c7210 */ /* 0x000fe20007f3e0ff */
[----:B------:R-:W-:-:S02]  /*56a0*/  IMAD R223, R231, 0x124, RZ ;  /* 0x00000124e7df7824 */ /* 0x000fc400078e02ff */
[----:B------:R1:W2:Y:S01]  /*56b0*/  LDG.E.U16 R182, desc[UR4][R122.64] ;  /* 0x000000047ab67981 */ /* 0x0002a2000c1e1500 */
[----:B------:R-:W-:Y:S01]  /*56c0*/  IMAD R233, R233, 0x144, RZ ;  /* 0x00000144e9e97824 */ /* 0x000fe200078e02ff */
[----:B------:R-:W4:Y:S01]  /*56d0*/  LDC R231, c[0x0][0x248] ;  /* 0x00009200ffe77b82 */ /* 0x000f220000000800 */
[----:B-1----:R-:W-:-:S04]  /*56e0*/  IADD3 R126, P0, R215, R120, RZ ;  /* 0x00000078d77e7210 */ /* 0x002fc80007f1e0ff */
[-C--:B------:R-:W-:Y:S02]  /*56f0*/  LEA.HI.X.SX32 R127, R185, R121.reuse, 0x1, P0 ;  /* 0x00000079b97f7211 */ /* 0x080fe400000f0eff */
[-C--:B------:R-:W-:Y:S02]  /*5700*/  IADD3 R122, P2, R237, R120.reuse, RZ ;  /* 0x00000078ed7a7210 */ /* 0x080fe40007f5e0ff */
[-C--:B------:R-:W-:Y:S02]  /*5710*/  LEA.HI.X.SX32 R125, R228, R121.reuse, 0x1, P1 ;  /* 0x00000079e47d7211 */ /* 0x080fe400008f0eff */
[----:B------:R-:W-:Y:S02]  /*5720*/  LEA.HI.X.SX32 R123, R183, R121, 0x1, P2 ;  /* 0x00000079b77b7211 */ /* 0x000fe400010f0eff */
[----:B------:R1:W2:Y:S01]  /*5730*/  LDG.E.U16 R183, desc[UR4][R126.64] ;  /* 0x000000047eb77981 */ /* 0x0002a2000c1e1500 */
[----:B0-----:R-:W-:Y:S02]  /*5740*/  IMAD R237, R229, 0x154, RZ ;  /* 0x00000154e5ed7824 */ /* 0x001fe400078e02ff */
[----:B----4-:R-:W-:Y:S01]  /*5750*/  IMAD R198, R198, 0x164, RZ ;  /* 0x00000164c6c67824 */ /* 0x010fe200078e02ff */
[----:B------:R0:W4:Y:S01]  /*5760*/  LDG.E.U16 R180, desc[UR4][R124.64] ;  /* 0x000000047cb47981 */ /* 0x000122000c1e1500 */
[----:B------:R-:W3:Y:S03]  /*5770*/  LDC R229, c[0x0][0x248] ;  /* 0x00009200ffe57b82 */ /* 0x000ee60000000800 */
[----:B------:R-:W4:Y:S01]  /*5780*/  LDG.E.U16 R185, desc[UR4][R122.64] ;  /* 0x000000047ab97981 */ /* 0x000f22000c1e1500 */
[----:B-1----:R-:W-:-:S04]  /*5790*/  IADD3 R126, P0, R233, R120, RZ ;  /* 0x00000078e97e7210 */ /* 0x002fc80007f1e0ff */
[----:B------:R-:W1:Y:S01]  /*57a0*/  LDC R233, c[0x0][0x248] ;  /* 0x00009200ffe97b82 */ /* 0x000e620000000800 */
[----:B0-----:R-:W-:Y:S02]  /*57b0*/  IADD3 R124, P1, R223, R120, RZ ;  /* 0x00000078df7c7210 */ /* 0x001fe40007f3e0ff */
[-C--:B------:R-:W-:Y:S02]  /*57c0*/  LEA.HI.X.SX32 R127, R186, R121.reuse, 0x1, P0 ;  /* 0x00000079ba7f7211 */ /* 0x080fe400000f0eff */
[----:B------:R-:W-:-:S03]  /*57d0*/  LEA.HI.X.SX32 R125, R184, R121, 0x1, P1 ;  /* 0x00000079b87d7211 */ /* 0x000fc600008f0eff */
[----:B------:R0:W4:Y:S04]  /*57e0*/  LDG.E.U16 R186, desc[UR4][R126.64] ;  /* 0x000000047eba7981 */ /* 0x000128000c1e1500 */
[----:B------:R0:W4:Y:S02]  /*57f0*/  LDG.E.U16 R184, desc[UR4][R124.64] ;  /* 0x000000047cb87981 */ /* 0x000124000c1e1500 */
[-C--:B0-----:R-:W-:Y:S01]  /*5800*/  IADD3 R126, P0, R237, R120.reuse, RZ ;  /* 0x00000078ed7e7210 */ /* 0x081fe20007f1e0ff */
[----:B------:R-:W-:Y:S01]  /*5810*/  IMAD R122, R231, 0x174, RZ ;  /* 0x00000174e77a7824 */ /* 0x000fe200078e02ff */
[----:B------:R-:W0:Y:S01]  /*5820*/  LDC R237, c[0x0][0x248] ;  /* 0x00009200ffed7b82 */ /* 0x000e220000000800 */
[----:B------:R-:W-:Y:S01]  /*5830*/  IADD3 R124, P1, R198, R120, RZ ;  /* 0x00000078c67c7210 */ /* 0x000fe20007f3e0ff */
[----:B------:R-:W-:Y:S01]  /*5840*/  IMAD R198, R235, 0x184, RZ ;  /* 0x00000184ebc67824 */ /* 0x000fe200078e02ff */
[----:B------:R-:W-:-:S02]  /*5850*/  LEA.HI.X.SX32 R127, R187, R121, 0x1, P0 ;  /* 0x00000079bb7f7211 */ /* 0x000fc400000f0eff */
[----:B------:R-:W-:-:S03]  /*5860*/  LEA.HI.X.SX32 R125, R188, R121, 0x1, P1 ;  /* 0x00000079bc7d7211 */ /* 0x000fc600008f0eff */
[----:B------:R-:W5:Y:S01]  /*5870*/  LDC R235, c[0x0][0x248] ;  /* 0x00009200ffeb7b82 */ /* 0x000f620000000800 */
[----:B------:R3:W4:Y:S01]  /*5880*/  LDG.E.U16 R187, desc[UR4][R126.64] ;  /* 0x000000047ebb7981 */ /* 0x000722000c1e1500 */
[-C--:B------:R-:W-:Y:S01]  /*5890*/  IADD3 R122, P0, R122, R120.reuse, RZ ;  /* 0x000000787a7a7210 */ /* 0x080fe20007f1e0ff */
[----:B---3--:R-:W-:Y:S02]  /*58a0*/  IMAD R229, R229, 0x1a4, RZ ;  /* 0x000001a4e5e57824 */ /* 0x008fe400078e02ff */
[----:B------:R3:W2:Y:S03]  /*58b0*/  LDG.E.U16 R188, desc[UR4][R124.64] ;  /* 0x000000047cbc7981 */ /* 0x0006a6000c1e1500 */
[----:B------:R-:W5:Y:S01]  /*58c0*/  LDC R231, c[0x0][0x248] ;  /* 0x00009200ffe77b82 */ /* 0x000f620000000800 */
[----:B------:R-:W-:Y:S01]  /*58d0*/  IADD3 R126, P1, R198, R120, RZ ;  /* 0x00000078c67e7210 */ /* 0x000fe20007f3e0ff */
[----:B-1----:R-:W-:-:S03]  /*58e0*/  IMAD R198, R233, 0x194, RZ ;  /* 0x00000194e9c67824 */ /* 0x002fc600078e02ff */
[-C--:B------:R-:W-:Y:S02]  /*58f0*/  LEA.HI.X.SX32 R127, R190, R121.reuse, 0x1, P1 ;  /* 0x00000079be7f7211 */ /* 0x080fe400008f0eff */
[----:B------:R-:W-:-:S03]  /*5900*/  LEA.HI.X.SX32 R123, R189, R121, 0x1, P0 ;  /* 0x00000079bd7b7211 */ /* 0x000fc600000f0eff */
[----:B------:R1:W4:Y:S01]  /*5910*/  LDG.E.U16 R190, desc[UR4][R126.64] ;  /* 0x000000047ebe7981 */ /* 0x000322000c1e1500 */
[-C--:B---3--:R-:W-:Y:S01]  /*5920*/  IADD3 R124, P1, R229, R120.reuse, RZ ;  /* 0x00000078e57c7210 */ /* 0x088fe20007f3e0ff */
[----:B------:R-:W-:Y:S01]  /*5930*/  IMAD R233, R241, 0x1c4, RZ ;  /* 0x000001c4f1e97824 */ /* 0x000fe200078e02ff */
[----:B------:R-:W3:Y:S01]  /*5940*/  LDC R229, c[0x0][0x248] ;  /* 0x00009200ffe57b82 */ /* 0x000ee20000000800 */
[----:B------:R0:W4:Y:S01]  /*5950*/  LDG.E.U16 R189, desc[UR4][R122.64] ;  /* 0x000000047abd7981 */ /* 0x000122000c1e1500 */
[----:B-1----:R-:W-:-:S06]  /*5960*/  IADD3 R126, P0, R198, R120, RZ ;  /* 0x00000078c67e7210 */ /* 0x002fcc0007f1e0ff */
[----:B------:R-:W1:Y:S01]  /*5970*/  LDC R198, c[0x0][0x248] ;  /* 0x00009200ffc67b82 */ /* 0x000e620000000800 */
[----:B0-----:R-:W-:Y:S01]  /*5980*/  IMAD R122, R239, 0x1b4, RZ ;  /* 0x000001b4ef7a7824 */ /* 0x001fe200078e02ff */
[-C--:B------:R-:W-:Y:S01]  /*5990*/  LEA.HI.X.SX32 R127, R191, R121.reuse, 0x1, P0 ;  /* 0x00000079bf7f7211 */ /* 0x080fe200000f0eff */
[----:B------:R-:W-:Y:S01]  /*59a0*/  IMAD R237, R237, 0x1d4, RZ ;  /* 0x000001d4eded7824 */ /* 0x000fe200078e02ff */
[-C--:B------:R-:W-:Y:S02]  /*59b0*/  LEA.HI.X.SX32 R125, R192, R121.reuse, 0x1, P1 ;  /* 0x00000079c07d7211 */ /* 0x080fe400008f0eff */
[----:B------:R-:W-:Y:S01]  /*59c0*/  IADD3 R122, P0, R122, R120, RZ ;  /* 0x000000787a7a7210 */ /* 0x000fe20007f1e0ff */
[----:B------:R0:W4:Y:S03]  /*59d0*/  LDG.E.U16 R191, desc[UR4][R126.64] ;  /* 0x000000047ebf7981 */ /* 0x000126000c1e1500 */
[----:B------:R-:W-:Y:S01]  /*59e0*/  LEA.HI.X.SX32 R123, R193, R121, 0x1, P0 ;  /* 0x00000079c17b7211 */ /* 0x000fe200000f0eff */
[----:B------:R0:W4:Y:S01]  /*59f0*/  LDG.E.U16 R192, desc[UR4][R124.64] ;  /* 0x000000047cc07981 */ /* 0x000122000c1e1500 */
[----:B-----5:R-:W-:-:S03]  /*5a00*/  IMAD R231, R231, 0x1f4, RZ ;  /* 0x000001f4e7e77824 */ /* 0x020fc600078e02ff */
[----:B------:R5:W4:Y:S01]  /*5a10*/  LDG.E.U16 R193, desc[UR4][R122.64] ;  /* 0x000000047ac17981 */ /* 0x000b22000c1e1500 */
[----:B0-----:R-:W-:Y:S01]  /*5a20*/  IADD3 R126, P1, R233, R120, RZ ;  /* 0x00000078e97e7210 */ /* 0x001fe20007f3e0ff */
[----:B------:R-:W-:-:S03]  /*5a30*/  IMAD R233, R235, 0x1e4, RZ ;  /* 0x000001e4ebe97824 */ /* 0x000fc600078e02ff */
[-C--:B------:R-:W-:Y:S02]  /*5a40*/  LEA.HI.X.SX32 R127, R194, R121.reuse, 0x1, P1 ;  /* 0x00000079c27f7211 */ /* 0x080fe400008f0eff */
[-C--:B------:R-:W-:Y:S02]  /*5a50*/  IADD3 R124, P0, R237, R120.reuse, RZ ;  /* 0x00000078ed7c7210 */ /* 0x080fe40007f1e0ff */
[----:B-----5:R-:W-:Y:S01]  /*5a60*/  IADD3 R122, P1, R233, R120, RZ ;  /* 0x00000078e97a7210 */ /* 0x020fe20007f3e0ff */
[----:B------:R1:W5:Y:S01]  /*5a70*/  LDG.E.U16 R194, desc[UR4][R126.64] ;  /* 0x000000047ec27981 */ /* 0x000362000c1e1500 */
[-C--:B------:R-:W-:Y:S02]  /*5a80*/  LEA.HI.X.SX32 R125, R195, R121.reuse, 0x1, P0 ;  /* 0x00000079c37d7211 */ /* 0x080fe400000f0eff */
[----:B------:R-:W-:-:S03]  /*5a90*/  LEA.HI.X.SX32 R123, R196, R121, 0x1, P1 ;  /* 0x00000079c47b7211 */ /* 0x000fc600008f0eff */
[----:B------:R0:W2:Y:S01]  /*5aa0*/  LDG.E.U16 R195, desc[UR4][R124.64] ;  /* 0x000000047cc37981 */ /* 0x0000a2000c1e1500 */
[----:B-1----:R-:W-:Y:S01]  /*5ab0*/  IMAD R127, R198, 0x3f4, RZ ;  /* 0x000003f4c67f7824 */ /* 0x002fe200078e02ff */
[-C--:B------:R-:W-:Y:S02]  /*5ac0*/  IADD3 R126, P0, R231, R120.reuse, RZ ;  /* 0x00000078e77e7210 */ /* 0x080fe40007f1e0ff */
[----:B------:R1:W4:Y:S02]  /*5ad0*/  LDG.E.U16 R196, desc[UR4][R122.64] ;  /* 0x000000047ac47981 */ /* 0x000324000c1e1500 */
[-C--:B0-----:R-:W-:Y:S02]  /*5ae0*/  IADD3 R124, P1, R127, R120.reuse, RZ ;  /* 0x000000787f7c7210 */ /* 0x081fe40007f3e0ff */
[-C--:B------:R-:W-:Y:S01]  /*5af0*/  LEA.HI.X.SX32 R127, R214, R121.reuse, 0x1, P0 ;  /* 0x00000079d67f7211 */ /* 0x080fe200000f0eff */
[----:B---3--:R-:W-:Y:S01]  /*5b00*/  IMAD R198, R229, 0x1fa, RZ ;  /* 0x000001fae5c67824 */ /* 0x008fe200078e02ff */
[----:B-1----:R-:W-:Y:S01]  /*5b10*/  IADD3 R122, P0, R197, R120, RZ ;  /* 0x00000078c57a7210 */ /* 0x002fe20007f1e0ff */
[----:B------:R0:W-:Y:S03]  /*5b20*/  STS.U16 [R131+0x21c00], R14 ;  /* 0x021c000e83007388 */ /* 0x0001e60000000400 */
[-C--:B------:R-:W-:Y:S01]  /*5b30*/  LEA.HI.X.SX32 R123, R216, R121.reuse, 0x1, P0 ;  /* 0x00000079d87b7211 */ /* 0x080fe200000f0eff */
[----:B------:R1:W3:Y:S01]  /*5b40*/  LDG.E.U16 R197, desc[UR4][R126.64] ;  /* 0x000000047ec57981 */ /* 0x0002e2000c1e1500 */
[----:B------:R-:W-:-:S03]  /*5b50*/  LEA.HI.X.SX32 R125, R198, R121, 0x1, P1 ;  /* 0x00000079c67d7211 */ /* 0x000fc600008f0eff */
[----:B------:R1:W-:Y:S01]  /*5b60*/  STS.U16 [R131+0x22000], R15 ;  /* 0x0220000f83007388 */ /* 0x0003e20000000400 */
[----:B0-----:R-:W-:-:S03]  /*5b70*/  IADD3 R14, P0, R210, R120, RZ ;  /* 0x00000078d20e7210 */ /* 0x001fc60007f1e0ff */
[----:B------:R0:W-:Y:S01]  /*5b80*/  STS.U16 [R131+0x21800], R24 ;  /* 0x0218001883007388 */ /* 0x0001e20000000400 */
[----:B-1----:R-:W-:-:S03]  /*5b90*/  IADD3 R126, P1, R211, R120, RZ ;  /* 0x00000078d37e7210 */ /* 0x002fc60007f3e0ff */
[----:B------:R1:W-:Y:S01]  /*5ba0*/  STS.U16 [R131+0x22800], R26 ;  /* 0x0228001a83007388 */ /* 0x0003e20000000400 */
[-C--:B------:R-:W-:Y:S02]  /*5bb0*/  LEA.HI.X.SX32 R15, R217, R121.reuse, 0x1, P0 ;  /* 0x00000079d90f7211 */ /* 0x080fe400000f0eff */
[----:B------:R-:W-:Y:S01]  /*5bc0*/  LEA.HI.X.SX32 R127, R218, R121, 0x1, P1 ;  /* 0x00000079da7f7211 */ /* 0x000fe200008f0eff */
[----:B------:R1:W-:Y:S01]  /*5bd0*/  STS.U16 [R131+0x22400], R25 ;  /* 0x0224001983007388 */ /* 0x0003e20000000400 */
[----:B0-----:R-:W-:-:S03]  /*5be0*/  IADD3 R24, P1, R208, R120, RZ ;  /* 0x00000078d0187210 */ /* 0x001fc60007f3e0ff */
[----:B------:R-:W5:Y:S04]  /*5bf0*/  LDG.E.U16 R123, desc[UR4][R122.64] ;  /* 0x000000047a7b7981 */ /* 0x000f68000c1e1500 */
[----:B-1----:R0:W2:Y:S01]  /*5c00*/  LDG.E.U16 R26, desc[UR4][R14.64] ;  /* 0x000000040e1a7981 */ /* 0x0020a2000c1e1500 */
[----:B------:R-:W-:-:S03]  /*5c10*/  LEA.HI.X.SX32 R25, R221, R121, 0x1, P1 ;  /* 0x00000079dd197211 */ /* 0x000fc600008f0eff */
[----:B------:R1:W-:Y:S04]  /*5c20*/  STS.U16 [R131+0x5400], R5 ;  /* 0x0054000583007388 */ /* 0x0003e80000000400 */
[----:B------:R1:W4:Y:S01]  /*5c30*/  LDG.E.U16 R122, desc[UR4][R126.64] ;  /* 0x000000047e7a7981 */ /* 0x000322000c1e1500 */
[----:B0-----:R-:W-:-:S03]  /*5c40*/  IADD3 R14, P0, R209, R120, RZ ;  /* 0x00000078d10e7210 */ /* 0x001fc60007f1e0ff */
[----:B------:R-:W3:Y:S01]  /*5c50*/  LDG.E.U16 R25, desc[UR4][R24.64] ;  /* 0x0000000418197981 */ /* 0x000ee2000c1e1500 */
[----:B------:R-:W-:-:S03]  /*5c60*/  LEA.HI.X.SX32 R15, R220, R121, 0x1, P0 ;  /* 0x00000079dc0f7211 */ /* 0x000fc600000f0eff */
[----:B------:R0:W-:Y:S01]  /*5c70*/  STS.U16 [R131+0x22c00], R8 ;  /* 0x022c000883007388 */ /* 0x0001e20000000400 */
[----:B-1----:R-:W1:Y:S03]  /*5c80*/  LDC R126, c[0x0][0x248] ;  /* 0x00009200ff7e7b82 */ /* 0x002e660000000800 */
[----:B------:R0:W3:Y:S04]  /*5c90*/  LDG.E.U16 R5, desc[UR4][R14.64] ;  /* 0x000000040e057981 */ /* 0x0000e8000c1e1500 */
[----:B------:R0:W-:Y:S02]  /*5ca0*/  STS.U16 [R131+0x23800], R9 ;  /* 0x0238000983007388 */ /* 0x0001e40000000400 */
[-C--:B0-----:R-:W-:Y:S01]  /*5cb0*/  IADD3 R8, P1, R207, R120.reuse, RZ ;  /* 0x00000078cf087210 */ /* 0x081fe20007f3e0ff */
[----:B------:R-:W0:Y:S01]  /*5cc0*/  LDC R127, c[0x0][0x248] ;  /* 0x00009200ff7f7b82 */ /* 0x000e220000000800 */
[----:B------:R1:W-:Y:S01]  /*5cd0*/  STS.U16 [R131+0x4c00], R6 ;  /* 0x004c000683007388 */ /* 0x0003e20000000400 */
[----:B------:R-:W-:-:S03]  /*5ce0*/  IADD3 R14, P0, R205, R120, RZ ;  /* 0x00000078cd0e7210 */ /* 0x000fc60007f1e0ff */
[----:B------:R1:W-:Y:S01]  /*5cf0*/  STS.U16 [R131+0x24400], R7 ;  /* 0x0244000783007388 */ /* 0x0003e20000000400 */
[-C--:B------:R-:W-:Y:S02]  /*5d00*/  LEA.HI.X.SX32 R9, R224, R121.reuse, 0x1, P1 ;  /* 0x00000079e0097211 */ /* 0x080fe400008f0eff */
[-C--:B------:R-:W-:Y:S01]  /*5d10*/  LEA.HI.X.SX32 R15, R219, R121.reuse, 0x1, P0 ;  /* 0x00000079db0f7211 */ /* 0x080fe200000f0eff */
[----:B------:R1:W-:Y:S02]  /*5d20*/  STS.U16 [R131+0x24c00], R13 ;  /* 0x024c000d83007388 */ /* 0x0003e40000000400 */
[----:B-1----:R-:W-:Y:S02]  /*5d30*/  IADD3 R6, P1, R206, R120, RZ ;  /* 0x00000078ce067210 */ /* 0x002fe40007f3e0ff */
[----:B------:R1:W3:Y:S02]  /*5d40*/  LDG.E.U16 R24, desc[UR4][R8.64] ;  /* 0x0000000408187981 */ /* 0x0002e4000c1e1500 */
[----:B------:R-:W-:-:S02]  /*5d50*/  LEA.HI.X.SX32 R7, R225, R121, 0x1, P1 ;  /* 0x00000079e1077211 */ /* 0x000fc400008f0eff */
[----:B------:R-:W0:Y:S01]  /*5d60*/  LDC R225, c[0x0][0x248] ;  /* 0x00009200ffe17b82 */ /* 0x000e220000000800 */
[----:B------:R1:W-:Y:S04]  /*5d70*/  STS.U16 [R131+0x23c00], R12 ;  /* 0x023c000c83007388 */ /* 0x0003e80000000400 */
[----:B------:R1:W3:Y:S02]  /*5d80*/  LDG.E.U16 R13, desc[UR4][R6.64] ;  /* 0x00000004060d7981 */ /* 0x0002e4000c1e1500 */
[----:B-1----:R-:W-:Y:S02]  /*5d90*/  IADD3 R8, P0, R204, R120, RZ ;  /* 0x00000078cc087210 */ /* 0x002fe40007f1e0ff */
[----:B------:R-:W3:Y:S02]  /*5da0*/  LDG.E.U16 R14, desc[UR4][R14.64] ;  /* 0x000000040e0e7981 */ /* 0x000ee4000c1e1500 */
[----:B------:R-:W-:-:S02]  /*5db0*/  LEA.HI.X.SX32 R9, R222, R121, 0x1, P0 ;  /* 0x00000079de097211 */ /* 0x000fc400000f0eff */
[----:B------:R-:W3:Y:S01]  /*5dc0*/  LDG.E.U16 R124, desc[UR4][R124.64] ;  /* 0x000000047c7c7981 */ /* 0x000ee2000c1e1500 */
[----:B------:R-:W-:-:S03]  /*5dd0*/  IADD3 R6, P1, R203, R120, RZ ;  /* 0x00000078cb067210 */ /* 0x000fc60007f3e0ff */
[----:B------:R1:W3:Y:S01]  /*5de0*/  LDG.E.U16 R12, desc[UR4][R8.64] ;  /* 0x00000004080c7981 */ /* 0x0002e2000c1e1500 */
[----:B------:R-:W-:-:S05]  /*5df0*/  LEA.HI.X.SX32 R7, R226, R121, 0x1, P1 ;  /* 0x00000079e2077211 */ /* 0x000fca00008f0eff */
[----:B------:R5:W3:Y:S01]  /*5e00*/  LDG.E.U16 R6, desc[UR4][R6.64] ;  /* 0x0000000406067981 */ /* 0x000ae2000c1e1500 */
[----:B-1----:R-:W-:-:S04]  /*5e10*/  IADD3 R8, P0, R202, R120, RZ ;  /* 0x00000078ca087210 */ /* 0x002fc80007f1e0ff */
[----:B------:R-:W-:Y:S01]  /*5e20*/  LEA.HI.X.SX32 R9, R227, R121, 0x1, P0 ;  /* 0x00000079e3097211 */ /* 0x000fe200000f0eff */
[----:B-----5:R1:W-:Y:S04]  /*5e30*/  STL [R1+0x28], R123 ;  /* 0x0000287b01007387 */ /* 0x0203e80000100800 */
[----:B------:R5:W-:Y:S01]  /*5e40*/  STS.U16 [R131+0x4800], R4 ;  /* 0x0048000483007388 */ /* 0x000be20000000400 */
[----:B------:R-:W-:-:S03]  /*5e50*/  IMAD R7, R30, 0x95, RZ ;  /* 0x000000951e077824 */ /* 0x000fc600078e02ff */
[----:B------:R0:W-:Y:S04]  /*5e60*/  STS.U16 [R131+0x27400], R11 ;  /* 0x0274000b83007388 */ /* 0x0001e80000000400 */
[----:B------:R0:W-:Y:S04]  /*5e70*/  STS.U16 [R131+0x3000], R10 ;  /* 0x0030000a83007388 */ /* 0x0001e80000000400 */
[----:B------:R-:W-:Y:S04]  /*5e80*/  STS.U16 [R131+0x23000], R43 ;  /* 0x0230002b83007388 */ /* 0x000fe80000000400 */
        /* <DEDUP_REMOVED lines=23> */
[----:B------:R3:W-:Y:S04]  /*6000*/  STS.U16 [R131+0x5800], R17 ;  /* 0x0058001183007388 */ /* 0x0007e80000000400 */
[----:B------:R-:W-:Y:S04]  /*6010*/  STS.U16 [R131+0xc00], R67 ;  /* 0x000c004383007388 */ /* 0x000fe80000000400 */
[----:B------:R-:W-:Y:S04]  /*6020*/  STS.U16 [R131+0x1800], R68 ;  /* 0x0018004483007388 */ /* 0x000fe80000000400 */
[----:B------:R-:W-:Y:S04]  /*6030*/  STS.U16 [R131+0x6000], R51 ;  /* 0x0060003383007388 */ /* 0x000fe80000000400 */
[----:B------:R3:W-:Y:S04]  /*6040*/  STS.U16 [R131+0x3400], R19 ;  /* 0x0034001383007388 */ /* 0x0007e80000000400 */
[----:B------:R-:W-:Y:S04]  /*6050*/  STS.U16 [R131+0x6800], R65 ;  /* 0x0068004183007388 */ /* 0x000fe80000000400 */
[----:B------:R-:W-:Y:S04]  /*6060*/  STS.U16 [R131+0x1c00], R44 ;  /* 0x001c002c83007388 */ /* 0x000fe80000000400 */
[----:B------:R-:W-:Y:S04]  /*6070*/  STS.U16 [R131+0x3800], R64 ;  /* 0x0038004083007388 */ /* 0x000fe80000000400 */
[----:B------:R-:W-:Y:S04]  /*6080*/  STS.U16 [R131+0x7000], R60 ;  /* 0x0070003c83007388 */ /* 0x000fe80000000400 */
[----:B------:R-:W-:Y:S04]  /*6090*/  STS.U16 [R131+0x27c00], R69 ;  /* 0x027c004583007388 */ /* 0x000fe80000000400 */
[----:B------:R-:W-:Y:S04]  /*60a0*/  STS.U16 [R131+0x3c00], R132 ;  /* 0x003c008483007388 */ /* 0x000fe80000000400 */
[----:B------:R-:W-:Y:S01]  /*60b0*/  STS.U16 [R131+0x7800], R130 ;  /* 0x0078008283007388 */ /* 0x000fe20000000400 */
[C---:B------:R-:W-:Y:S01]  /*60c0*/  IMAD R15, R30.reuse, 0x53, RZ ;  /* 0x000000531e0f7824 */ /* 0x040fe200078e02ff */
[----:B-1----:R-:W1:Y:S02]  /*60d0*/  LDC R123, c[0x0][0x248] ;  /* 0x00009200ff7b7b82 */ /* 0x002e640000000800 */
[----:B----4-:R-:W-:Y:S04]  /*60e0*/  STL [R1+0x24], R122 ;  /* 0x0000247a01007387 */ /* 0x010fe80000100800 */
[----:B--2---:R-:W-:Y:S01]  /*60f0*/  STL [R1+0x20], R26 ;  /* 0x0000201a01007387 */ /* 0x004fe20000100800 */
[C---:B-----5:R-:W-:Y:S01]  /*6100*/  LOP3.LUT R4, R3.reuse, 0x10, RZ, 0x3c, !PT ;  /* 0x0000001003047812 */ /* 0x060fe200078e3cff */
[C---:B0-----:R-:W-:Y:S01]  /*6110*/  IMAD R11, R30.reuse, 0xa5, RZ ;  /* 0x000000a51e0b7824 */ /* 0x041fe200078e02ff */
[----:B------:R-:W-:Y:S01]  /*6120*/  LOP3.LUT R10, R3, 0x20, RZ, 0x3c, !PT ;  /* 0x00000020030a7812 */ /* 0x000fe200078e3cff */
[----:B------:R-:W2:Y:S01]  /*6130*/  LDL R214, [R1+0xb88] ;  /* 0x000b880001d67983 */ /* 0x000ea20000100800 */
[C---:B---3--:R-:W-:Y:S01]  /*6140*/  IMAD R17, R30.reuse, 0x96, RZ ;  /* 0x000000961e117824 */ /* 0x048fe200078e02ff */
[----:B------:R-:W0:Y:S02]  /*6150*/  LDC R47, c[0x0][0x248] ;  /* 0x00009200ff2f7b82 */ /* 0x000e240000000800 */
[----:B------:R-:W-:Y:S04]  /*6160*/  STL [R1+0x1c], R25 ;  /* 0x00001c1901007387 */ /* 0x000fe80000100800 */
[----:B------:R3:W-:Y:S01]  /*6170*/  STL [R1+0x18], R5 ;  /* 0x0000180501007387 */ /* 0x0007e20000100800 */
[C---:B------:R-:W-:Y:S01]  /*6180*/  IMAD R19, R30.reuse, 0x57, RZ ;  /* 0x000000571e137824 */ /* 0x040fe200078e02ff */
[----:B------:R-:W4:Y:S02]  /*6190*/  LDC R51, c[0x0][0x248] ;  /* 0x00009200ff337b82 */ /* 0x000f240000000800 */
[----:B---3--:R3:W5:Y:S01]  /*61a0*/  LDG.E.U16 R5, desc[UR4][R8.64] ;  /* 0x0000000408057981 */ /* 0x008762000c1e1500 */
[----:B------:R-:W-:-:S05]  /*61b0*/  IMAD R21, R30, 0x63, RZ ;  /* 0x000000631e157824 */ /* 0x000fca00078e02ff */
[----:B------:R-:W1:Y:S01]  /*61c0*/  LDC R62, c[0x0][0x248] ;  /* 0x00009200ff3e7b82 */ /* 0x000e620000000800 */
[----:B------:R-:W-:Y:S04]  /*61d0*/  STL [R1+0x14], R24 ;  /* 0x0000141801007387 */ /* 0x000fe80000100800 */
[----:B------:R-:W-:Y:S01]  /*61e0*/  STL [R1+0x10], R14 ;  /* 0x0000100e01007387 */ /* 0x000fe20000100800 */
[C---:B------:R-:W-:Y:S02]  /*61f0*/  IMAD R23, R30.reuse, 0x67, RZ ;  /* 0x000000671e177824 */ /* 0x040fe400078e02ff */
[----:B------:R-:W1:Y:S01]  /*6200*/  LDC R43, c[0x0][0x248] ;  /* 0x00009200ff2b7b82 */ /* 0x000e620000000800 */
[----:B------:R-:W-:Y:S04]  /*6210*/  STL [R1+0xc], R13 ;  /* 0x00000c0d01007387 */ /* 0x000fe80000100800 */
[----:B------:R-:W-:Y:S01]  /*6220*/  STL [R1+0x8], R12 ;  /* 0x0000080c01007387 */ /* 0x000fe20000100800 */
[----:B------:R-:W-:-:S02]  /*6230*/  IMAD R18, R30, 0xde, RZ ;  /* 0x000000de1e127824 */ /* 0x000fc400078e02ff */
[----:B------:R-:W1:Y:S01]  /*6240*/  LDC R55, c[0x0][0x248] ;  /* 0x00009200ff377b82 */ /* 0x000e620000000800 */
[----:B------:R0:W-:Y:S01]  /*6250*/  STL [R1+0x4], R6 ;  /* 0x0000040601007387 */ /* 0x0001e20000100800 */
[----:B---3--:R-:W-:-:S06]  /*6260*/  IMAD R9, R30, 0x9d, RZ ;  /* 0x0000009d1e097824 */ /* 0x008fcc00078e02ff */
[----:B------:R-:W3:Y:S01]  /*6270*/  LDC R58, c[0x0][0x248] ;  /* 0x00009200ff3a7b82 */ /* 0x000ee20000000800 */
[----:B0-----:R-:W-:-:S04]  /*6280*/  IADD3 R6, P1, R201, R120, RZ ;  /* 0x00000078c9067210 */ /* 0x001fc80007f3e0ff */
[----:B------:R-:W-:-:S03]  /*6290*/  LEA.HI.X.SX32 R7, R7, R121, 0x1, P1 ;  /* 0x0000007907077211 */ /* 0x000fc600008f0eff */
[----:B------:R-:W0:Y:S01]  /*62a0*/  LDC R67, c[0x0][0x248] ;  /* 0x00009200ff437b82 */ /* 0x000e220000000800 */
[-C--:B------:R-:W-:Y:S01]  /*62b0*/  IADD3 R248, P1, R248, R120.reuse, RZ ;  /* 0x00000078f8f87210 */ /* 0x080fe20007f3e0ff */
[----:B------:R4:W5:Y:S03]  /*62c0*/  LDG.E.U16 R251, desc[UR4][R6.64] ;  /* 0x0000000406fb7981 */ /* 0x000966000c1e1500 */
[----:B------:R-:W-:Y:S02]  /*62d0*/  LEA.HI.X.SX32 R249, R11, R121, 0x1, P1 ;  /* 0x000000790bf97211 */ /* 0x000fe400008f0eff */
[----:B------:R-:W-:Y:S01]  /*62e0*/  IADD3 R242, P1, R242, R120, RZ ;  /* 0x00000078f2f27210 */ /* 0x000fe20007f3e0ff */
[----:B------:R-:W-:Y:S01]  /*62f0*/  IMAD R126, R126, 0x196, RZ ;  /* 0x000001967e7e7824 */ /* 0x000fe200078e02ff */
[----:B------:R-:W5:Y:S01]  /*6300*/  LDC R44, c[0x0][0x248] ;  /* 0x00009200ff2c7b82 */ /* 0x000f620000000800 */
[C---:B----4-:R-:W-:Y:S01]  /*6310*/  IMAD R7, R30.reuse, 0xb5, RZ ;  /* 0x000000b51e077824 */ /* 0x050fe200078e02ff */
[----:B------:R-:W4:Y:S01]  /*6320*/  LDG.E.U16 R248, desc[UR4][R248.64] ;  /* 0x00000004f8f87981 */ /* 0x000f22000c1e1500 */
[----:B------:R-:W-:-:S05]  /*6330*/  IMAD R11, R30, 0x7e, RZ ;  /* 0x0000007e1e0b7824 */ /* 0x000fca00078e02ff */
[----:B------:R-:W5:Y:S01]  /*6340*/  LDC R56, c[0x0][0x248] ;  /* 0x00009200ff387b82 */ /* 0x000f620000000800 */
[C---:B------:R-:W-:Y:S02]  /*6350*/  IMAD R13, R30.reuse, 0xfc, RZ ;  /* 0x000000fc1e0d7824 */ /* 0x040fe400078e02ff */
[C---:B------:R-:W-:Y:S02]  /*6360*/  IMAD R25, R30.reuse, 0xee, RZ ;  /* 0x000000ee1e197824 */ /* 0x040fe400078e02ff */
[----:B------:R-:W-:Y:S02]  /*6370*/  IMAD R26, R30, 0xf6, RZ ;  /* 0x000000f61e1a7824 */ /* 0x000fe400078e02ff */
[----:B------:R-:W-:Y:S01]  /*6380*/  IMAD R47, R47, 0x11e, RZ ;  /* 0x0000011e2f2f7824 */ /* 0x000fe200078e02ff */
[----:B------:R-:W5:Y:S01]  /*6390*/  LDC R54, c[0x0][0x248] ;  /* 0x00009200ff367b82 */ /* 0x000f620000000800 */
[----:B------:R-:W-:Y:S02]  /*63a0*/  IMAD R51, R51, 0x126, RZ ;  /* 0x0000012633337824 */ /* 0x000fe400078e02ff */
[----:B-1----:R-:W-:-:S02]  /*63b0*/  IMAD R62, R62, 0x136, RZ ;  /* 0x000001363e3e7824 */ /* 0x002fc400078e02ff */
[----:B------:R-:W-:Y:S02]  /*63c0*/  IMAD R43, R43, 0x11c, RZ ;  /* 0x0000011c2b2b7824 */ /* 0x000fe400078e02ff */
[----:B------:R-:W-:Y:S01]  /*63d0*/  IMAD R55, R55, 0x12c, RZ ;  /* 0x0000012c37377824 */ /* 0x000fe200078e02ff */
[----:B------:R-:W1:Y:S01]  /*63e0*/  LDC R48, c[0x0][0x248] ;  /* 0x00009200ff307b82 */ /* 0x000e620000000800 */
[----:B---3--:R-:W-:Y:S02]  /*63f0*/  IMAD R58, R58, 0x12e, RZ ;  /* 0x0000012e3a3a7824 */ /* 0x008fe400078e02ff */
[----:B0-----:R-:W-:Y:S02]  /*6400*/  IMAD R67, R67, 0x13e, RZ ;  /* 0x0000013e43437824 */ /* 0x001fe400078e02ff */
[----:B------:R-:W-:Y:S02]  /*6410*/  IMAD R127, R127, 0x19c, RZ ;  /* 0x0000019c7f7f7824 */ /* 0x000fe400078e02ff */
[----:B------:R-:W-:Y:S01]  /*6420*/  IMAD R125, R30, 0x104, RZ ;  /* 0x000001041e7d7824 */ /* 0x000fe200078e02ff */
[----:B------:R-:W0:Y:S08]  /*6430*/  LDC R53, c[0x0][0x248] ;  /* 0x00009200ff357b82 */ /* 0x000e300000000800 */
[----:B------:R-:W3:Y:S08]  /*6440*/  LDC R46, c[0x0][0x248] ;  /* 0x00009200ff2e7b82 */ /* 0x000ef00000000800 */
[----:B------:R-:W1:Y:S08]  /*6450*/  LDC R52, c[0x0][0x248] ;  /* 0x00009200ff347b82 */ /* 0x000e700000000800 */
        /* <DEDUP_REMOVED lines=9> */
[----:B------:R-:W4:Y:S08]  /*64f0*/  LDC R122, c[0x0][0x248] ;  /* 0x00009200ff7a7b82 */ /* 0x000f300000000800 */
[----:B------:R-:W4:Y:S08]  /*6500*/  LDC R131, c[0x0][0x248] ;  /* 0x00009200ff837b82 */ /* 0x000f300000000800 */
[----:B------:R-:W4:Y:S01]  /*6510*/  LDC R130, c[0x0][0x248] ;  /* 0x00009200ff827b82 */ /* 0x000f220000000800 */
[----:B--2---:R-:W-:Y:S01]  /*6520*/  IADD3 R8, R214, R4, RZ ;  /* 0x00000004d6087210 */ /* 0x004fe20007ffe0ff */
[----:B-----5:R2:W-:Y:S01]  /*6530*/  STL [R1], R5 ;  /* 0x0000000501007387 */ /* 0x0205e20000100800 */
[----:B------:R-:W-:-:S02]  /*6540*/  IADD3 R4, P0, R200, R120, RZ ;  /* 0x00000078c8047210 */ /* 0x000fc40007f1e0ff */
[----:B------:R-:W-:Y:S01]  /*6550*/  IADD3 R10, R214, R10, RZ ;  /* 0x0000000ad60a7210 */ /* 0x000fe20007ffe0ff */
[----:B------:R-:W-:Y:S01]  /*6560*/  IMAD R57, R44, 0x218, RZ ;  /* 0x000002182c397824 */ /* 0x000fe200078e02ff */
[----:B------:R5:W-:Y:S01]  /*6570*/  STS.U16 [R8+0x20080], R119 ;  /* 0x0200807708007388 */ /* 0x000be20000000400 */
[----:B------:R-:W-:Y:S01]  /*6580*/  IMAD R56, R56, 0x228, RZ ;  /* 0x0000022838387824 */ /* 0x000fe200078e02ff */
[----:B------:R-:W4:Y:S01]  /*6590*/  LDC R44, c[0x0][0x248] ;  /* 0x00009200ff2c7b82 */ /* 0x000f220000000800 */
[----:B--2---:R-:W-:-:S05]  /*65a0*/  IMAD R5, R30, 0x8d, RZ ;  /* 0x0000008d1e057824 */ /* 0x004fca00078e02ff */
[----:B------:R-:W-:Y:S01]  /*65b0*/  LEA.HI.X.SX32 R5, R5, R121, 0x1, P0 ;  /* 0x0000007905057211 */ /* 0x000fe200000f0eff */
[----:B------:R2:W-:Y:S01]  /*65c0*/  STS.U16 [R8+0x20480], R118 ;  /* 0x0204807608007388 */ /* 0x0005e20000000400 */
[----:B------:R-:W-:Y:S01]  /*65d0*/  IMAD R54, R54, 0x226, RZ ;  /* 0x0000022636367824 */ /* 0x000fe200078e02ff */
[----:B-----5:R-:W5:Y:S02]  /*65e0*/  LDC R119, c[0x0][0x248] ;  /* 0x00009200ff777b82 */ /* 0x020f640000000800 */
[----:B------:R0:W5:Y:S04]  /*65f0*/  LDG.E.U16 R252, desc[UR4][R4.64] ;  /* 0x0000000404fc7981 */ /* 0x000168000c1e1500 */
[----:B------:R3:W-:Y:S02]  /*6600*/  STS.U16 [R8+0x20880], R117 ;  /* 0x0208807508007388 */ /* 0x0007e40000000400 */
[----:B--2---:R-:W2:Y:S01]  /*6610*/  LDC R118, c[0x0][0x248] ;  /* 0x00009200ff767b82 */ /* 0x004ea20000000800 */
[----:B0-----:R-:W-:-:S04]  /*6620*/  IADD3 R4, P0, R199, R120, RZ ;  /* 0x00000078c7047210 */ /* 0x001fc80007f1e0ff */
[-C--:B------:R-:W-:Y:S01]  /*6630*/  LEA.HI.X.SX32 R5, R9, R121.reuse, 0x1, P0 ;  /* 0x0000007909057211 */ /* 0x080fe200000f0eff */
[----:B------:R-:W-:Y:S01]  /*6640*/  IMAD R9, R30, 0xad, RZ ;  /* 0x000000ad1e097824 */ /* 0x000fe200078e02ff */
[-C--:B------:R-:W-:Y:S01]  /*6650*/  IADD3 R246, P0, R246, R120.reuse, RZ ;  /* 0x00000078f6f67210 */ /* 0x080fe20007f1e0ff */
[----:B------:R-:W-:Y:S01]  /*6660*/  STS.U16 [R8+0x20c80], R116 ;  /* 0x020c807408007388 */ /* 0x000fe20000000400 */
[----:B------:R-:W-:Y:S01]  /*6670*/  IMAD R53, R53, 0x113, RZ ;  /* 0x0000011335357824 */ /* 0x000fe200078e02ff */
[----:B---3--:R-:W0:Y:S01]  /*6680*/  LDC R117, c[0x0][0x248] ;  /* 0x00009200ff757b82 */ /* 0x008e220000000800 */
[----:B------:R-:W-:Y:S01]  /*6690*/  LEA.HI.X.SX32 R247, R9, R121, 0x1, P0 ;  /* 0x0000007909f77211 */ /* 0x000fe200000f0eff */
[----:B------:R3:W5:Y:S01]  /*66a0*/  LDG.E.U16 R250, desc[UR4][R4.64] ;  /* 0x0000000404fa7981 */ /* 0x000762000c1e1500 */
[----:B------:R-:W-:-:S03]  /*66b0*/  IADD3 R244, P0, R244, R120, RZ ;  /* 0x00000078f4f47210 */ /* 0x000fc60007f1e0ff */
[----:B------:R1:W-:Y:S01]  /*66c0*/  STS.U16 [R8+0x21080], R115 ;  /* 0x0210807308007388 */ /* 0x0003e20000000400 */
[-C--:B------:R-:W-:Y:S01]  /*66d0*/  LEA.HI.X.SX32 R245, R7, R121.reuse, 0x1, P0 ;  /* 0x0000007907f57211 */ /* 0x080fe200000f0eff */
[----:B------:R-:W-:Y:S01]  /*66e0*/  IMAD R7, R30, 0xc5, RZ ;  /* 0x000000c51e077824 */ /* 0x000fe200078e02ff */
[-C--:B------:R-:W-:Y:S01]  /*66f0*/  IADD3 R240, P0, R240, R120.reuse, RZ ;  /* 0x00000078f0f07210 */ /* 0x080fe20007f1e0ff */
[----:B------:R-:W-:Y:S01]  /*6700*/  STS.U16 [R8+0x21480], R114 ;  /* 0x0214807208007388 */ /* 0x000fe20000000400 */
[----:B------:R-:W4:Y:S01]  /*6710*/  LDC R249, c[0x0][0x248] ;  /* 0x00009200fff97b82 */ /* 0x000f220000000800 */
[----:B---3--:R-:W-:Y:S01]  /*6720*/  IMAD R5, R30, 0xbd, RZ ;  /* 0x000000bd1e057824 */ /* 0x008fe200078e02ff */
[-C--:B------:R-:W-:Y:S01]  /*6730*/  LEA.HI.X.SX32 R241, R7, R121.reuse, 0x1, P0 ;  /* 0x0000007907f17211 */ /* 0x080fe200000f0eff */
[----:B------:R-:W-:Y:S01]  /*6740*/  STS.U16 [R8+0x21880], R113 ;  /* 0x0218807108007388 */ /* 0x000fe20000000400 */
[-C--:B------:R-:W-:Y:S02]  /*6750*/  IADD3 R238, P0, R238, R120.reuse, RZ ;  /* 0x00000078eeee7210 */ /* 0x080fe40007f1e0ff */
[-C--:B------:R-:W-:Y:S01]  /*6760*/  LEA.HI.X.SX32 R243, R5, R121.reuse, 0x1, P1 ;  /* 0x0000007905f37211 */ /* 0x080fe200008f0eff */
[----:B------:R-:W-:Y:S01]  /*6770*/  IMAD R5, R30, 0xcd, RZ ;  /* 0x000000cd1e057824 */ /* 0x000fe200078e02ff */
[-C--:B------:R-:W-:Y:S01]  /*6780*/  IADD3 R236, P1, R236, R120.reuse, RZ ;  /* 0x00000078ecec7210 */ /* 0x080fe20007f3e0ff */
[C---:B------:R-:W-:Y:S01]  /*6790*/  IMAD R7, R30.reuse, 0xd5, RZ ;  /* 0x000000d51e077824 */ /* 0x040fe200078e02ff */
[----:B------:R-:W-:Y:S01]  /*67a0*/  LOP3.LUT R4, R3, 0x30, RZ, 0x3c, !PT ;  /* 0x0000003003047812 */ /* 0x000fe200078e3cff */
[----:B------:R-:W-:Y:S01]  /*67b0*/  STS.U16 [R8+0x21c80], R112 ;  /* 0x021c807008007388 */ /* 0x000fe20000000400 */
[-C--:B------:R-:W-:Y:S01]  /*67c0*/  LEA.HI.X.SX32 R239, R5, R121.reuse, 0x1, P0 ;  /* 0x0000007905ef7211 */ /* 0x080fe200000f0eff */
[----:B------:R-:W-:Y:S01]  /*67d0*/  IMAD R5, R30, 0xdd, RZ ;  /* 0x000000dd1e057824 */ /* 0x000fe200078e02ff */
[-C--:B------:R-:W-:Y:S01]  /*67e0*/  IADD3 R234, P0, R234, R120.reuse, RZ ;  /* 0x00000078eaea7210 */ /* 0x080fe20007f1e0ff */
[----:B------:R3:W-:Y:S01]  /*67f0*/  STS.U16 [R8+0x22080], R111 ;  /* 0x0220806f08007388 */ /* 0x0007e20000000400 */
[----:B-1----:R-:W1:Y:S02]  /*6800*/  LDC R115, c[0x0][0x248] ;  /* 0x00009200ff737b82 */ /* 0x002e640000000800 */
[-C--:B------:R-:W-:Y:S01]  /*6810*/  LEA.HI.X.SX32 R235, R5, R121.reuse, 0x1, P0 ;  /* 0x0000007905eb7211 */ /* 0x080fe200000f0eff */
[----:B------:R-:W-:Y:S01]  /*6820*/  IMAD R5, R30, 0xe5, RZ ;  /* 0x000000e51e057824 */ /* 0x000fe200078e02ff */
[----:B------:R-:W-:Y:S01]  /*6830*/  IADD3 R232, P0, R232, R120, RZ ;  /* 0x00000078e8e87210 */ /* 0x000fe20007f1e0ff */
[----:B------:R-:W-:Y:S01]  /*6840*/  STS.U16 [R8+0x22480], R110 ;  /* 0x0224806e08007388 */ /* 0x000fe20000000400 */
[----:B------:R-:W-:-:S02]  /*6850*/  LEA.HI.X.SX32 R237, R7, R121, 0x1, P1 ;  /* 0x0000007907ed7211 */ /* 0x000fc400008f0eff */
[-C--:B------:R-:W-:Y:S01]  /*6860*/  LEA.HI.X.SX32 R233, R5, R121.reuse, 0x1, P0 ;  /* 0x0000007905e97211 */ /* 0x080fe200000f0eff */
[----:B------:R-:W-:Y:S01]  /*6870*/  IMAD R5, R30, 0xf5, RZ ;  /* 0x000000f51e057824 */ /* 0x000fe200078e02ff */
[-C--:B------:R-:W-:Y:S01]  /*6880*/  IADD3 R228, P0, R228, R120.reuse, RZ ;  /* 0x00000078e4e47210 */ /* 0x080fe20007f1e0ff */
[----:B------:R-:W-:Y:S01]  /*6890*/  IMAD R7, R30, 0xed, RZ ;  /* 0x000000ed1e077824 */ /* 0x000fe200078e02ff */
[-C--:B------:R-:W-:Y:S01]  /*68a0*/  IADD3 R230, P1, R230, R120.reuse, RZ ;  /* 0x00000078e6e67210 */ /* 0x080fe20007f3e0ff */
[----:B------:R-:W-:Y:S01]  /*68b0*/  STS.U16 [R8+0x22880], R109 ;  /* 0x0228806d08007388 */ /* 0x000fe20000000400 */
[-C--:B------:R-:W-:Y:S01]  /*68c0*/  LEA.HI.X.SX32 R229, R5, R121.reuse, 0x1, P0 ;  /* 0x0000007905e57211 */ /* 0x080fe200000f0eff */
[----:B------:R-:W-:Y:S01]  /*68d0*/  IMAD R5, R30, 0xfd, RZ ;  /* 0x000000fd1e057824 */ /* 0x000fe200078e02ff */
[----:B------:R-:W-:Y:S01]  /*68e0*/  LEA.HI.X.SX32 R231, R7, R121, 0x1, P1 ;  /* 0x0000007907e77211 */ /* 0x000fe200008f0eff */
[----:B------:R-:W-:Y:S01]  /*68f0*/  STS.U16 [R8+0x22c80], R108 ;  /* 0x022c806c08007388 */ /* 0x000fe20000000400 */
[----:B------:R-:W-:Y:S01]  /*6900*/  IADD3 R226, P0, R198, R120, RZ ;  /* 0x00000078c6e27210 */ /* 0x000fe20007f1e0ff */
[----:B------:R-:W-:-:S02]  /*6910*/  IMAD R7, R30, 0xec, RZ ;  /* 0x000000ec1e077824 */ /* 0x000fc400078e02ff */
[----:B------:R-:W-:Y:S01]  /*6920*/  STS.U16 [R8+0x23080], R107 ;  /* 0x0230806b08007388 */ /* 0x000fe20000000400 */
[----:B------:R-:W-:Y:S01]  /*6930*/  LEA.HI.X.SX32 R227, R5, R121, 0x1, P0 ;  /* 0x0000007905e37211 */ /* 0x000fe200000f0eff */
[----:B---3--:R-:W3:Y:S02]  /*6940*/  LDC R111, c[0x0][0x248] ;  /* 0x00009200ff6f7b82 */ /* 0x008ee40000000800 */
[----:B------:R-:W-:Y:S01]  /*6950*/  STS.U16 [R8+0x23480], R106 ;  /* 0x0234806a08007388 */ /* 0x000fe20000000400 */
[----:B------:R-:W-:-:S03]  /*6960*/  IADD3 R4, R214, R4, RZ ;  /* 0x00000004d6047210 */ /* 0x000fc60007ffe0ff */
        /* <DEDUP_REMOVED lines=49> */
[----:B------:R0:W-:Y:S01]  /*6c80*/  STS.U16 [R8+0x4080], R63 ;  /* 0x0040803f08007388 */ /* 0x0001e20000000400 */
[C---:B------:R-:W-:Y:S01]  /*6c90*/  LEA R5, R30.reuse, -R30, 0x6 ;  /* 0x8000001e1e057211 */ /* 0x040fe200078e30ff */
[----:B------:R-:W-:Y:S01]  /*6ca0*/  IMAD R214, R30, 0x76, RZ ;  /* 0x000000761ed67824 */ /* 0x000fe200078e02ff */
[-C--:B------:R-:W-:Y:S01]  /*6cb0*/  IADD3 R6, P0, R11, R120.reuse, RZ ;  /* 0x000000780b067210 */ /* 0x080fe20007f1e0ff */
[----:B------:R4:W-:Y:S01]  /*6cc0*/  STS.U16 [R10+0x3500], R29 ;  /* 0x0035001d0a007388 */ /* 0x0009e20000000400 */
[----:B--2---:R-:W2:Y:S03]  /*6cd0*/  LDC R77, c[0x0][0x248] ;  /* 0x00009200ff4d7b82 */ /* 0x004ea60000000800 */
[----:B------:R5:W2:Y:S01]  /*6ce0*/  LDG.E.U16 R236, desc[UR4][R236.64] ;  /* 0x00000004ecec7981 */ /* 0x000aa2000c1e1500 */
[----:B0-----:R-:W-:-:S03]  /*6cf0*/  IADD3 R8, P2, R213, R120, RZ ;  /* 0x00000078d5087210 */ /* 0x001fc60007f5e0ff */
[----:B------:R0:W-:Y:S01]  /*6d00*/  STS.U16 [R10+0x7100], R194 ;  /* 0x007100c20a007388 */ /* 0x0001e20000000400 */
[----:B------:R-:W5:Y:S01]  /*6d10*/  LDC R63, c[0x0][0x248] ;  /* 0x00009200ff3f7b82 */ /* 0x000f620000000800 */
[CC--:B------:R-:W-:Y:S01]  /*6d20*/  LEA.HI.X.SX32 R9, R7.reuse, R121.reuse, 0x1, P2 ;  /* 0x0000007907097211 */ /* 0x0c0fe200010f0eff */
[----:B----4-:R-:W-:Y:S01]  /*6d30*/  IMAD R29, R30, 0x86, RZ ;  /* 0x000000861e1d7824 */ /* 0x010fe200078e02ff */
[-C--:B------:R-:W-:Y:S01]  /*6d40*/  IADD3 R212, P2, R212, R120.reuse, RZ ;  /* 0x00000078d4d47210 */ /* 0x080fe20007f5e0ff */
[----:B------:R4:W-:Y:S04]  /*6d50*/  STS.U16 [R10+0x7500], R195 ;  /* 0x007500c30a007388 */ /* 0x0009e80000000400 */
[----:B------:R-:W2:Y:S01]  /*6d60*/  LDC R71, c[0x0][0x248] ;  /* 0x00009200ff477b82 */ /* 0x000ea20000000800 */
[-C--:B0-----:R-:W-:Y:S01]  /*6d70*/  IADD3 R194, P1, R7, R120.reuse, RZ ;  /* 0x0000007807c27210 */ /* 0x081fe20007f3e0ff */
[----:B------:R0:W-:Y:S01]  /*6d80*/  STS.U16 [R10+0x5900], R188 ;  /* 0x005900bc0a007388 */ /* 0x0001e20000000400 */
[-C--:B------:R-:W-:Y:S01]  /*6d90*/  LEA.HI.X.SX32 R7, R5, R121.reuse, 0x1, P0 ;  /* 0x0000007905077211 */ /* 0x080fe200000f0eff */
[----:B------:R-:W-:Y:S01]  /*6da0*/  IMAD R5, R30, 0x43, RZ ;  /* 0x000000431e057824 */ /* 0x000fe200078e02ff */
[-C--:B------:R-:W-:Y:S01]  /*6db0*/  IADD3 R220, P0, R29, R120.reuse, RZ ;  /* 0x000000781ddc7210 */ /* 0x080fe20007f1e0ff */
[----:B------:R-:W-:Y:S01]  /*6dc0*/  IMAD R118, R118, 0x18e, RZ ;  /* 0x0000018e76767824 */ /* 0x000fe200078e02ff */
[-C--:B----4-:R-:W-:Y:S01]  /*6dd0*/  LEA.HI.X.SX32 R195, R214, R121.reuse, 0x1, P1 ;  /* 0x00000079d6c37211 */ /* 0x090fe200008f0eff */
[----:B------:R-:W-:Y:S01]  /*6de0*/  STS.U16 [R10+0x100], R148 ;  /* 0x000100940a007388 */ /* 0x000fe20000000400 */
[C---:B------:R-:W-:Y:S01]  /*6df0*/  LEA.HI.X.SX32 R213, R13.reuse, R121, 0x1, P2 ;  /* 0x000000790dd57211 */ /* 0x040fe200010f0eff */
[----:B------:R-:W4:Y:S01]  /*6e00*/  LDC R75, c[0x0][0x248] ;  /* 0x00009200ff4b7b82 */ /* 0x000f220000000800 */
[----:B0-----:R-:W-:Y:S01]  /*6e10*/  IADD3 R188, P1, R13, R120, RZ ;  /* 0x000000780dbc7210 */ /* 0x001fe20007f3e0ff */
[----:B------:R-:W-:Y:S01]  /*6e20*/  STS.U16 [R10+0x20100], R149 ;  /* 0x020100950a007388 */ /* 0x000fe20000000400 */
[----:B------:R-:W-:-:S03]  /*6e30*/  IMAD R13, R30, 0x9e, RZ ;  /* 0x0000009e1e0d7824 */ /* 0x000fc600078e02ff */
[----:B------:R-:W-:Y:S01]  /*6e40*/  STS.U16 [R10+0x20900], R150 ;  /* 0x020900960a007388 */ /* 0x000fe20000000400 */
[-C--:B------:R-:W-:Y:S01]  /*6e50*/  LEA.HI.X.SX32 R221, R5, R121.reuse, 0x1, P0 ;  /* 0x0000007905dd7211 */ /* 0x080fe200000f0eff */
[----:B------:R-:W0:Y:S02]  /*6e60*/  LDC R82, c[0x0][0x248] ;  /* 0x00009200ff527b82 */ /* 0x000e240000000800 */
[----:B------:R-:W-:Y:S04]  /*6e70*/  STS.U16 [R10+0x20d00], R151 ;  /* 0x020d00970a007388 */ /* 0x000fe80000000400 */
[----:B------:R-:W-:Y:S02]  /*6e80*/  STS.U16 [R10+0x21100], R153 ;  /* 0x021100990a007388 */ /* 0x000fe40000000400 */
        /* <DEDUP_REMOVED lines=23> */
[----:B------:R-:W-:Y:S01]  /*7000*/  STS.U16 [R10+0x25100], R173 ;  /* 0x025100ad0a007388 */ /* 0x000fe20000000400 */
[----:B---3--:R-:W-:Y:S01]  /*7010*/  IMAD R111, R111, 0x186, RZ ;  /* 0x000001866f6f7824 */ /* 0x008fe200078e02ff */
[----:B------:R-:W3:Y:S02]  /*7020*/  LDC R70, c[0x0][0x248] ;  /* 0x00009200ff467b82 */ /* 0x000ee40000000800 */
[----:B------:R-:W-:Y:S04]  /*7030*/  STS.U16 [R10+0x25500], R174 ;  /* 0x025500ae0a007388 */ /* 0x000fe80000000400 */
[----:B------:R-:W-:Y:S01]  /*7040*/  STS.U16 [R10+0x25900], R128 ;  /* 0x025900800a007388 */ /* 0x000fe20000000400 */
[----:B-1----:R-:W-:Y:S01]  /*7050*/  IMAD R115, R115, 0x18c, RZ ;  /* 0x0000018c73737824 */ /* 0x002fe200078e02ff */
[----:B------:R-:W1:Y:S02]  /*7060*/  LDC R72, c[0x0][0x248] ;  /* 0x00009200ff487b82 */ /* 0x000e640000000800 */
[----:B------:R-:W-:Y:S04]  /*7070*/  STS.U16 [R10+0x25d00], R129 ;  /* 0x025d00810a007388 */ /* 0x000fe80000000400 */
[----:B------:R-:W-:Y:S01]  /*7080*/  STS.U16 [R10+0x26100], R175 ;  /* 0x026100af0a007388 */ /* 0x000fe20000000400 */
[----:B------:R-:W-:Y:S01]  /*7090*/  IMAD R46, R46, 0x238, RZ ;  /* 0x000002382e2e7824 */ /* 0x000fe200078e02ff */
        /* <DEDUP_REMOVED lines=34> */
[----:B------:R5:W-:Y:S01]  /*72c0*/  STS.U16 [R10+0x3100], R31 ;  /* 0x0031001f0a007388 */ /* 0x000be20000000400 */
[----:B------:R-:W-:Y:S01]  /*72d0*/  IMAD R65, R65, 0x12f, RZ ;  /* 0x0000012f41417824 */ /* 0x000fe200078e02ff */
[----:B------:R-:W1:Y:S02]  /*72e0*/  LDC R89, c[0x0][0x248] ;  /* 0x00009200ff597b82 */ /* 0x000e640000000800 */
[----:B------:R-:W-:Y:S04]  /*72f0*/  STS.U16 [R10+0x3900], R28 ;  /* 0x0039001c0a007388 */ /* 0x000fe80000000400 */
[----:B------:R-:W-:Y:S01]  /*7300*/  STS.U16 [R10+0x3d00], R27 ;  /* 0x003d001b0a007388 */ /* 0x000fe20000000400 */
[----:B-----5:R-:W-:Y:S01]  /*7310*/  IMAD R31, R30, 0x8e, RZ ;  /* 0x0000008e1e1f7824 */ /* 0x020fe200078e02ff */
[----:B------:R-:W5:Y:S02]  /*7320*/  LDC R88, c[0x0][0x248] ;  /* 0x00009200ff587b82 */ /* 0x000f640000000800 */
[----:B------:R-:W-:Y:S04]  /*7330*/  STS.U16 [R10+0x20500], R182 ;  /* 0x020500b60a007388 */ /* 0x000fe80000000400 */
[----:B------:R-:W-:Y:S01]  /*7340*/  STS.U16 [R10+0x4500], R183 ;  /* 0x004500b70a007388 */ /* 0x000fe20000000400 */
[----:B------:R-:W-:Y:S01]  /*7350*/  IMAD R68, R68, 0x26a, RZ ;  /* 0x0000026a44447824 */ /* 0x000fe200078e02ff */
[----:B------:R-:W5:Y:S02]  /*7360*/  LDC R86, c[0x0][0x248] ;  /* 0x00009200ff567b82 */ /* 0x000f640000000800 */
[----:B------:R-:W-:Y:S04]  /*7370*/  STS.U16 [R10+0x4900], R184 ;  /* 0x004900b80a007388 */ /* 0x000fe80000000400 */
[----:B------:R-:W-:Y:S02]  /*7380*/  STS.U16 [R10+0x4d00], R185 ;  /* 0x004d00b90a007388 */ /* 0x000fe40000000400 */
[----:B------:R-:W5:Y:S02]  /*7390*/  LDC R92, c[0x0][0x248] ;  /* 0x00009200ff5c7b82 */ /* 0x000f640000000800 */
[----:B------:R-:W-:Y:S04]  /*73a0*/  STS.U16 [R10+0x5100], R186 ;  /* 0x005100ba0a007388 */ /* 0x000fe80000000400 */
[----:B------:R-:W-:Y:S02]  /*73b0*/  STS.U16 [R10+0x5500], R187 ;  /* 0x005500bb0a007388 */ /* 0x000fe40000000400 */
[----:B------:R-:W5:Y:S02]  /*73c0*/  LDC R90, c[0x0][0x248] ;  /* 0x00009200ff5a7b82 */ /* 0x000f640000000800 */
[----:B------:R4:W-:Y:S04]  /*73d0*/  STS.U16 [R10+0x5d00], R189 ;  /* 0x005d00bd0a007388 */ /* 0x0009e80000000400 */
[----:B------:R-:W-:Y:S02]  /*73e0*/  STS.U16 [R10+0x6100], R190 ;  /* 0x006100be0a007388 */ /* 0x000fe40000000400 */
[----:B------:R-:W5:Y:S02]  /*73f0*/  LDC R93, c[0x0][0x248] ;  /* 0x00009200ff5d7b82 */ /* 0x000f640000000800 */
[----:B------:R-:W-:Y:S04]  /*7400*/  STS.U16 [R10+0x6500], R191 ;  /* 0x006500bf0a007388 */ /* 0x000fe80000000400 */
        /* <DEDUP_REMOVED lines=8> */
[----:B------:R0:W-:Y:S01]  /*7490*/  STS.U16 [R10+0x4100], R2 ;  /* 0x004100020a007388 */ /* 0x0001e20000000400 */
[----:B----4-:R-:W-:-:S03]  /*74a0*/  LEA.HI.X.SX32 R189, R11, R121, 0x1, P1 ;  /* 0x000000790bbd7211 */ /* 0x010fc600008f0eff */
[----:B------:R-:W-:Y:S01]  /*74b0*/  STS.U16 [R4+0x180], R162 ;  /* 0x000180a204007388 */ /* 0x000fe20000000400 */
[----:B------:R-:W-:Y:S01]  /*74c0*/  IADD3 R216, P2, R17, R120, RZ ;  /* 0x0000007811d87210 */ /* 0x000fe20007f5e0ff */
[C---:B------:R-:W-:Y:S01]  /*74d0*/  IMAD R5, R30.reuse, 0x4f, RZ ;  /* 0x0000004f1e057824 */ /* 0x040fe200078e02ff */
[----:B------:R-:W4:Y:S01]  /*74e0*/  LDC R38, c[0x0][0x248] ;  /* 0x00009200ff267b82 */ /* 0x000f220000000800 */
[----:B------:R-:W-:Y:S04]  /*74f0*/  STS.U16 [R4+0x580], R160 ;  /* 0x000580a004007388 */ /* 0x000fe80000000400 */
[----:B------:R-:W-:Y:S01]  /*7500*/  STS.U16 [R4+0x980], R158 ;  /* 0x0009809e04007388 */ /* 0x000fe20000000400 */
[C---:B------:R-:W-:Y:S02]  /*7510*/  IMAD R27, R30.reuse, 0x77, RZ ;  /* 0x000000771e1b7824 */ /* 0x040fe400078e02ff */
[----:B------:R-:W3:Y:S01]  /*7520*/  LDC R42, c[0x0][0x248] ;  /* 0x00009200ff2a7b82 */ /* 0x000ee20000000800 */
[----:B------:R-:W-:Y:S04]  /*7530*/  STS.U16 [R4+0xd80], R156 ;  /* 0x000d809c04007388 */ /* 0x000fe80000000400 */
[----:B------:R-:W-:Y:S01]  /*7540*/  STS.U16 [R4+0x1180], R152 ;  /* 0x0011809804007388 */ /* 0x000fe20000000400 */
[----:B------:R-:W-:-:S02]  /*7550*/  IMAD R237, R30, 0x106, RZ ;  /* 0x000001061eed7824 */ /* 0x000fc400078e02ff */
[C---:B------:R-:W-:Y:S01]  /*7560*/  IMAD R37, R30.reuse, 0x10c, RZ ;  /* 0x0000010c1e257824 */ /* 0x040fe200078e02ff */
[----:B------:R-:W-:Y:S01]  /*7570*/  STS.U16 [R4+0x1580], R146 ;  /* 0x0015809204007388 */ /* 0x000fe20000000400 */
[----:B------:R-:W-:Y:S01]  /*7580*/  IMAD R63, R63, 0x13c, RZ ;  /* 0x0000013c3f3f7824 */ /* 0x000fe200078e02ff */
[----:B0-----:R-:W0:Y:S02]  /*7590*/  LDC R10, c[0x0][0x248] ;  /* 0x00009200ff0a7b82 */ /* 0x001e240000000800 */
[----:B------:R-:W-:Y:S04]  /*75a0*/  STS.U16 [R4+0x1980], R136 ;  /* 0x0019808804007388 */ /* 0x000fe80000000400 */
[----:B------:R1:W-:Y:S01]  /*75b0*/  STS.U16 [R4+0x1d80], R0 ;  /* 0x001d800004007388 */ /* 0x0003e20000000400 */
[----:B------:R-:W-:Y:S01]  /*75c0*/  IMAD R11, R30, 0x47, RZ ;  /* 0x000000471e0b7824 */ /* 0x000fe200078e02ff */
[----:B------:R-:W5:Y:S02]  /*75d0*/  LDC R33, c[0x0][0x248] ;  /* 0x00009200ff217b82 */ /* 0x000f640000000800 */
[----:B------:R1:W5:Y:S01]  /*75e0*/  LDG.E.U16 R222, desc[UR4][R6.64] ;  /* 0x0000000406de7981 */ /* 0x000362000c1e1500 */
[----:B------:R-:W-:-:S03]  /*75f0*/  IADD3 R218, P1, R31, R120, RZ ;  /* 0x000000781fda7210 */ /* 0x000fc60007f3e0ff */
[----:B------:R4:W5:Y:S01]  /*7600*/  LDG.E.U16 R2, desc[UR4][R8.64] ;  /* 0x0000000408027981 */ /* 0x000962000c1e1500 */
[----:B--2---:R-:W-:Y:S01]  /*7610*/  IMAD R77, R77, 0x14c, RZ ;  /* 0x0000014c4d4d7824 */ /* 0x004fe200078e02ff */
[----:B------:R-:W2:Y:S02]  /*7620*/  LDC R34, c[0x0][0x248] ;  /* 0x00009200ff227b82 */ /* 0x000ea40000000800 */
[----:B-1----:R1:W2:Y:S01]  /*7630*/  LDG.E.U16 R0, desc[UR4][R212.64] ;  /* 0x00000004d4007981 */ /* 0x0022a2000c1e1500 */
[----:B------:R-:W-:Y:S01]  /*7640*/  IMAD R7, R30, 0x4b, RZ ;  /* 0x0000004b1e077824 */ /* 0x000fe200078e02ff */
[-C--:B------:R-:W-:Y:S01]  /*7650*/  IADD3 R6, P0, R13, R120.reuse, RZ ;  /* 0x000000780d067210 */ /* 0x080fe20007f1e0ff */
[----:B----4-:R-:W-:Y:S01]  /*7660*/  IMAD R38, R38, 0x10e, RZ ;  /* 0x0000010e26267824 */ /* 0x010fe200078e02ff */
[-C--:B------:R-:W-:Y:S01]  /*7670*/  LEA.HI.X.SX32 R219, R11, R121.reuse, 0x1, P1 ;  /* 0x000000790bdb7211 */ /* 0x080fe200008f0eff */
[C---:B------:R-:W-:Y:S01]  /*7680*/  IMAD R9, R30.reuse, 0xae, RZ ;  /* 0x000000ae1e097824 */ /* 0x040fe200078e02ff */
[-C--:B------:R-:W-:Y:S01]  /*7690*/  LEA.HI.X.SX32 R217, R7, R121.reuse, 0x1, P2 ;  /* 0x0000007907d97211 */ /* 0x080fe200010f0eff */
[C---:B------:R-:W-:Y:S01]  /*76a0*/  IMAD R8, R30.reuse, 0xb6, RZ ;  /* 0x000000b61e087824 */ /* 0x040fe200078e02ff */
[-C--:B------:R-:W-:Y:S01]  /*76b0*/  LEA.HI.X.SX32 R7, R5, R121.reuse, 0x1, P0 ;  /* 0x0000007905077211 */ /* 0x080fe200000f0eff */
[C---:B------:R-:W-:Y:S01]  /*76c0*/  IMAD R11, R30.reuse, 0xa6, RZ ;  /* 0x000000a61e0b7824 */ /* 0x040fe200078e02ff */
[-C--:B------:R-:W-:Y:S01]  /*76d0*/  IADD3 R210, P2, R9, R120.reuse, RZ ;  /* 0x0000007809d27210 */ /* 0x080fe20007f5e0ff */
[----:B------:R-:W-:Y:S01]  /*76e0*/  IMAD R5, R30, 0x5b, RZ ;  /* 0x0000005b1e057824 */ /* 0x000fe200078e02ff */
[-C--:B------:R-:W-:Y:S01]  /*76f0*/  IADD3 R208, P0, R8, R120.reuse, RZ ;  /* 0x0000007808d07210 */ /* 0x080fe20007f1e0ff */
[----:B------:R4:W2:Y:S01]  /*7700*/  LDG.E.U16 R214, desc[UR4][R6.64] ;  /* 0x0000000406d67981 */ /* 0x0008a2000c1e1500 */
[-C--:B-1----:R-:W-:Y:S01]  /*7710*/  IADD3 R212, P1, R11, R120.reuse, RZ ;  /* 0x000000780bd47210 */ /* 0x082fe20007f3e0ff */
[----:B------:R-:W-:Y:S01]  /*7720*/  IMAD R71, R71, 0x146, RZ ;  /* 0x0000014647477824 */ /* 0x000fe200078e02ff */
[-C--:B------:R-:W-:Y:S01]  /*7730*/  LEA.HI.X.SX32 R211, R19, R121.reuse, 0x1, P2 ;  /* 0x0000007913d37211 */ /* 0x080fe200010f0eff */
[----:B------:R-:W-:Y:S01]  /*7740*/  IMAD R19, R30, 0x5f, RZ ;  /* 0x0000005f1e137824 */ /* 0x000fe200078e02ff */
[-C--:B------:R-:W-:Y:S01]  /*7750*/  LEA.HI.X.SX32 R209, R5, R121.reuse, 0x1, P0 ;  /* 0x0000007905d17211 */ /* 0x080fe200000f0eff */
[----:B---3--:R-:W-:Y:S01]  /*7760*/  IMAD R42, R42, 0x116, RZ ;  /* 0x000001162a2a7824 */ /* 0x008fe200078e02ff */
[----:B------:R1:W3:Y:S01]  /*7770*/  LDG.E.U16 R188, desc[UR4][R188.64] ;  /* 0x00000004bcbc7981 */ /* 0x0002e2000c1e1500 */
[----:B------:R-:W-:Y:S01]  /*7780*/  IMAD R75, R75, 0x14e, RZ ;  /* 0x0000014e4b4b7824 */ /* 0x000fe200078e02ff */
[----:B------:R-:W2:Y:S01]  /*7790*/  LDC R35, c[0x0][0x248] ;  /* 0x00009200ff237b82 */ /* 0x000ea20000000800 */
[C---:B----4-:R-:W-:Y:S01]  /*77a0*/  IMAD R7, R30.reuse, 0xbe, RZ ;  /* 0x000000be1e077824 */ /* 0x050fe200078e02ff */
[-C--:B------:R-:W-:Y:S01]  /*77b0*/  LEA.HI.X.SX32 R213, R15, R121.reuse, 0x1, P1 ;  /* 0x000000790fd57211 */ /* 0x080fe200008f0eff */
[C---:B------:R-:W-:Y:S01]  /*77c0*/  IMAD R6, R30.reuse, 0xc6, RZ ;  /* 0x000000c61e067824 */ /* 0x040fe200078e02ff */
[----:B------:R4:W3:Y:S01]  /*77d0*/  LDG.E.U16 R234, desc[UR4][R234.64] ;  /* 0x00000004eaea7981 */ /* 0x0008e2000c1e1500 */
[C---:B------:R-:W-:Y:S01]  /*77e0*/  IMAD R15, R30.reuse, 0xd6, RZ ;  /* 0x000000d61e0f7824 */ /* 0x040fe200078e02ff */
[-C--:B------:R-:W-:Y:S01]  /*77f0*/  IADD3 R206, P0, R7, R120.reuse, RZ ;  /* 0x0000007807ce7210 */ /* 0x080fe20007f1e0ff */
[----:B------:R-:W-:Y:S01]  /*7800*/  IMAD R5, R30, 0xce, RZ ;  /* 0x000000ce1e057824 */ /* 0x000fe200078e02ff */
[-C--:B------:R-:W-:Y:S01]  /*7810*/  IADD3 R204, P1, R6, R120.reuse, RZ ;  /* 0x0000007806cc7210 */ /* 0x080fe20007f3e0ff */
[----:B------:R-:W-:Y:S01]  /*7820*/  IMAD R82, R82, 0x156, RZ ;  /* 0x0000015652527824 */ /* 0x000fe200078e02ff */
[-C--:B------:R-:W-:Y:S01]  /*7830*/  LEA.HI.X.SX32 R207, R19, R121.reuse, 0x1, P0 ;  /* 0x0000007913cf7211 */ /* 0x080fe200000f0eff */
[C---:B------:R-:W-:Y:S01]  /*7840*/  IMAD R19, R30.reuse, 0x6b, RZ ;  /* 0x0000006b1e137824 */ /* 0x040fe200078e02ff */
[-C--:B------:R-:W-:Y:S01]  /*7850*/  IADD3 R200, P0, R15, R120.reuse, RZ ;  /* 0x000000780fc87210 */ /* 0x080fe20007f1e0ff */
[----:B------:R-:W-:Y:S01]  /*7860*/  IMAD R83, R83, 0x15c, RZ ;  /* 0x0000015c53537824 */ /* 0x000fe200078e02ff */
[-C--:B------:R-:W-:Y:S01]  /*7870*/  IADD3 R202, P2, R5, R120.reuse, RZ ;  /* 0x0000007805ca7210 */ /* 0x080fe20007f5e0ff */
[----:B------:R-:W-:Y:S01]  /*7880*/  IMAD R87, R87, 0x15e, RZ ;  /* 0x0000015e57577824 */ /* 0x000fe200078e02ff */
[-C--:B------:R-:W-:Y:S01]  /*7890*/  LEA.HI.X.SX32 R205, R21, R121.reuse, 0x1, P1 ;  /* 0x0000007915cd7211 */ /* 0x080fe200008f0eff */
[----:B------:R-:W-:Y:S01]  /*78a0*/  IMAD R21, R30, 0x6f, RZ ;  /* 0x0000006f1e157824 */ /* 0x000fe200078e02ff */
[-C--:B------:R-:W-:Y:S01]  /*78b0*/  LEA.HI.X.SX32 R201, R19, R121.reuse, 0x1, P0 ;  /* 0x0000007913c97211 */ /* 0x080fe200000f0eff */
[----:B------:R-:W-:Y:S01]  /*78c0*/  IMAD R95, R95, 0x16c, RZ ;  /* 0x0000016c5f5f7824 */ /* 0x000fe200078e02ff */
[-C--:B------:R-:W-:Y:S01]  /*78d0*/  LEA.HI.X.SX32 R203, R23, R121.reuse, 0x1, P2 ;  /* 0x0000007917cb7211 */ /* 0x080fe200010f0eff */
[----:B------:R-:W-:Y:S01]  /*78e0*/  IMAD R91, R91, 0x166, RZ ;  /* 0x000001665b5b7824 */ /* 0x000fe200078e02ff */
[-C--:B------:R-:W-:Y:S01]  /*78f0*/  IADD3 R198, P0, R18, R120.reuse, RZ ;  /* 0x0000007812c67210 */ /* 0x080fe20007f1e0ff */
        /* <DEDUP_REMOVED lines=8> */
[----:B------:R-:W-:Y:S01]  /*7980*/  IMAD R103, R103, 0x17c, RZ ;  /* 0x0000017c67677824 */ /* 0x000fe200078e02ff */
[----:B------:R-:W-:Y:S01]  /*7990*/  IADD3 R196, P1, R19, R120, RZ ;  /* 0x0000007813c47210 */ /* 0x000fe20007f3e0ff */
[----:B------:R-:W-:Y:S01]  /*79a0*/  IMAD R98, R98, 0x16e, RZ ;  /* 0x0000016e62627824 */ /* 0x000fe200078e02ff */
[-C--:B------:R-:W-:Y:S01]  /*79b0*/  LEA.HI.X.SX32 R191, R21, R121.reuse, 0x1, P0 ;  /* 0x0000007915bf7211 */ /* 0x080fe200000f0eff */
[----:B------:R-:W-:Y:S01]  /*79c0*/  IMAD R107, R107, 0x17e, RZ ;  /* 0x0000017e6b6b7824 */ /* 0x000fe200078e02ff */
[----:B------:R-:W-:Y:S01]  /*79d0*/  LEA R21, R30, -R30, 0x7 ;  /* 0x8000001e1e157211 */ /* 0x000fe200078e38ff */
[----:B-1----:R-:W1:Y:S01]  /*79e0*/  LDC R189, c[0x0][0x248] ;  /* 0x00009200ffbd7b82 */ /* 0x002e620000000800 */
[----:B------:R-:W-:Y:S01]  /*79f0*/  IADD3 R186, P0, R27, R120, RZ ;  /* 0x000000781bba7210 */ /* 0x000fe20007f1e0ff */
[----:B------:R-:W-:Y:S01]  /*7a00*/  IMAD R102, R102, 0x176, RZ ;  /* 0x0000017666667824 */ /* 0x000fe200078e02ff */
[-C--:B------:R-:W-:Y:S01]  /*7a10*/  LEA.HI.X.SX32 R197, R23, R121.reuse, 0x1, P1 ;  /* 0x0000007917c57211 */ /* 0x080fe200008f0eff */
[----:B------:R-:W3:Y:S01]  /*7a20*/  LDG.E.U16 R194, desc[UR4][R194.64] ;  /* 0x00000004c2c27981 */ /* 0x000ee2000c1e1500 */
[----:B------:R-:W-:-:S02]  /*7a30*/  LEA.HI.X.SX32 R187, R21, R121, 0x1, P0 ;  /* 0x0000007915bb7211 */ /* 0x000fc400000f0eff */
[C---:B------:R-:W-:Y:S01]  /*7a40*/  SHF.L.U32 R21, R30.reuse, 0x2, RZ ;  /* 0x000000021e157819 */ /* 0x040fe200000006ff */
[C---:B------:R-:W-:Y:S01]  /*7a50*/  IMAD R23, R30.reuse, 0x83, RZ ;  /* 0x000000831e177824 */ /* 0x040fe200078e02ff */
[-C--:B------:R-:W-:Y:S01]  /*7a60*/  LEA R224, P0, R225, R120.reuse, 0x3 ;  /* 0x00000078e1e07211 */ /* 0x080fe200078018ff */
[----:B------:R0:W3:Y:S01]  /*7a70*/  LDG.E.U16 R186, desc[UR4][R186.64] ;  /* 0x00000004baba7981 */ /* 0x0000e2000c1e1500 */
[----:B----4-:R-:W4:Y:S02]  /*7a80*/  LDC R235, c[0x0][0x248] ;  /* 0x00009200ffeb7b82 */ /* 0x010f240000000800 */
[-C--:B------:R-:W-:Y:S01]  /*7a90*/  LEA.HI.X.SX32 R225, R21, R121.reuse, 0x1, P0 ;  /* 0x0000007915e17211 */ /* 0x080fe200000f0eff */
[----:B------:R-:W-:Y:S01]  /*7aa0*/  IMAD R21, R30, 0x87, RZ ;  /* 0x000000871e157824 */ /* 0x000fe200078e02ff */
[-C--:B------:R-:W-:Y:S01]  /*7ab0*/  IADD3 R180, P0, R38, R120.reuse, RZ ;  /* 0x0000007826b47210 */ /* 0x080fe20007f1e0ff */
[----:B------:R-:W3:Y:S03]  /*7ac0*/  LDG.E.U16 R228, desc[UR4][R228.64] ;  /* 0x00000004e4e47981 */ /* 0x000ee6000c1e1500 */
[-C--:B------:R-:W-:Y:S01]  /*7ad0*/  LEA.HI.X.SX32 R181, R21, R121.reuse, 0x1, P0 ;  /* 0x0000007915b57211 */ /* 0x080fe200000f0eff */
[C---:B------:R-:W-:Y:S01]  /*7ae0*/  IMAD R21, R30.reuse, 0x8f, RZ ;  /* 0x0000008f1e157824 */ /* 0x040fe200078e02ff */
[-C--:B------:R-:W-:Y:S01]  /*7af0*/  IADD3 R174, P0, R47, R120.reuse, RZ ;  /* 0x000000782fae7210 */ /* 0x080fe20007f1e0ff */
[----:B0-----:R-:W0:Y:S01]  /*7b00*/  LDC R187, c[0x0][0x248] ;  /* 0x00009200ffbb7b82 */ /* 0x001e220000000800 */
[-C--:B------:R-:W-:Y:S01]  /*7b10*/  IADD3 R184, P1, R237, R120.reuse, RZ ;  /* 0x00000078edb87210 */ /* 0x080fe20007f3e0ff */
[----:B------:R1:W3:Y:S01]  /*7b20*/  LDG.E.U16 R224, desc[UR4][R224.64] ;  /* 0x00000004e0e07981 */ /* 0x0002e2000c1e1500 */
[-C--:B------:R-:W-:Y:S01]  /*7b30*/  LEA.HI.X.SX32 R175, R21, R121.reuse, 0x1, P0 ;  /* 0x0000007915af7211 */ /* 0x080fe200000f0eff */
[C---:B------:R-:W-:Y:S01]  /*7b40*/  IMAD R21, R30.reuse, 0x93, RZ ;  /* 0x000000931e157824 */ /* 0x040fe200078e02ff */
[-C--:B------:R-:W-:Y:S01]  /*7b50*/  IADD3 R172, P0, R51, R120.reuse, RZ ;  /* 0x0000007833ac7210 */ /* 0x080fe20007f1e0ff */
[----:B------:R1:W3:Y:S01]  /*7b60*/  LDG.E.U16 R196, desc[UR4][R196.64] ;  /* 0x00000004c4c47981 */ /* 0x0002e2000c1e1500 */
[-C--:B------:R-:W-:Y:S01]  /*7b70*/  IADD3 R182, P2, R37, R120.reuse, RZ ;  /* 0x0000007825b67210 */ /* 0x080fe20007f5e0ff */
[----:B------:R-:W4:Y:S01]  /*7b80*/  LDC R195, c[0x0][0x248] ;  /* 0x00009200ffc37b82 */ /* 0x000f220000000800 */
[-C--:B------:R-:W-:Y:S01]  /*7b90*/  LEA.HI.X.SX32 R173, R21, R121.reuse, 0x1, P0 ;  /* 0x0000007915ad7211 */ /* 0x080fe200000f0eff */
[----:B------:R-:W-:Y:S01]  /*7ba0*/  IMAD R21, R30, 0x9b, RZ ;  /* 0x0000009b1e157824 */ /* 0x000fe200078e02ff */
[-C--:B------:R-:W-:Y:S01]  /*7bb0*/  IADD3 R166, P0, R62, R120.reuse, RZ ;  /* 0x000000783ea67210 */ /* 0x080fe20007f1e0ff */
[----:B------:R0:W3:Y:S01]  /*7bc0*/  LDG.E.U16 R232, desc[UR4][R232.64] ;  /* 0x00000004e8e87981 */ /* 0x0000e2000c1e1500 */
[-C--:B------:R-:W-:Y:S01]  /*7bd0*/  LEA.HI.X.SX32 R185, R23, R121.reuse, 0x1, P1 ;  /* 0x0000007917b97211 */ /* 0x080fe200008f0eff */
[----:B------:R-:W-:Y:S01]  /*7be0*/  IMAD R23, R30, 0x8b, RZ ;  /* 0x0000008b1e177824 */ /* 0x000fe200078e02ff */
[-C--:B------:R-:W-:Y:S01]  /*7bf0*/  LEA.HI.X.SX32 R167, R21, R121.reuse, 0x1, P0 ;  /* 0x0000007915a77211 */ /* 0x080fe200000f0eff */
[----:B-1----:R-:W1:Y:S01]  /*7c00*/  LDC R225, c[0x0][0x248] ;  /* 0x00009200ffe17b82 */ /* 0x002e620000000800 */
[----:B------:R-:W-:Y:S01]  /*7c10*/  LEA.HI.X.SX32 R183, R29, R121, 0x1, P2 ;  /* 0x000000791db77211 */ /* 0x000fe200010f0eff */
[----:B------:R-:W3:Y:S01]  /*7c20*/  LDG.E.U16 R230, desc[UR4][R230.64] ;  /* 0x00000004e6e67981 */ /* 0x000ee2000c1e1500 */
[----:B------:R-:W-:-:S02]  /*7c30*/  IADD3 R178, P1, R42, R120, RZ ;  /* 0x000000782ab27210 */ /* 0x000fc40007f3e0ff */
[-C--:B------:R-:W-:Y:S01]  /*7c40*/  IADD3 R164, P0, R63, R120.reuse, RZ ;  /* 0x000000783fa47210 */ /* 0x080fe20007f1e0ff */
[C---:B------:R-:W-:Y:S01]  /*7c50*/  IMAD R21, R30.reuse, 0xa3, RZ ;  /* 0x000000a31e157824 */ /* 0x040fe200078e02ff */
[-C--:B------:R-:W-:Y:S01]  /*7c60*/  IADD3 R176, P2, R43, R120.reuse, RZ ;  /* 0x000000782bb07210 */ /* 0x080fe20007f5e0ff */
[----:B------:R-:W4:Y:S01]  /*7c70*/  LDC R229, c[0x0][0x248] ;  /* 0x00009200ffe57b82 */ /* 0x000f220000000800 */
[-C--:B------:R-:W-:Y:S01]  /*7c80*/  LEA.HI.X.SX32 R179, R23, R121.reuse, 0x1, P1 ;  /* 0x0000007917b37211 */ /* 0x080fe200008f0eff */
[C---:B------:R-:W-:Y:S01]  /*7c90*/  IMAD R23, R30.reuse, 0x97, RZ ;  /* 0x000000971e177824 */ /* 0x040fe200078e02ff */
[-C--:B------:R-:W-:Y:S01]  /*7ca0*/  LEA.HI.X.SX32 R165, R13, R121.reuse, 0x1, P0 ;  /* 0x000000790da57211 */ /* 0x080fe200000f0eff */
[----:B------:R-:W-:Y:S01]  /*7cb0*/  IMAD R189, R189, 0x1bc, RZ ;  /* 0x000001bcbdbd7824 */ /* 0x000fe200078e02ff */
[-C--:B------:R-:W-:Y:S01]  /*7cc0*/  LEA.HI.X.SX32 R177, R31, R121.reuse, 0x1, P2 ;  /* 0x000000791fb17211 */ /* 0x080fe200010f0eff */
[----:B------:R-:W3:Y:S01]  /*7cd0*/  LDG.E.U16 R198, desc[UR4][R198.64] ;  /* 0x00000004c6c67981 */ /* 0x000ee2000c1e1500 */
[-C--:B------:R-:W-:Y:S01]  /*7ce0*/  IADD3 R170, P1, R55, R120.reuse, RZ ;  /* 0x0000007837aa7210 */ /* 0x080fe20007f3e0ff */
[----:B------:R-:W5:Y:S01]  /*7cf0*/  LDC R197, c[0x0][0x248] ;  /* 0x00009200ffc57b82 */ /* 0x000f620000000800 */
[-C--:B------:R-:W-:Y:S01]  /*7d00*/  IADD3 R158, P0, R77, R120.reuse, RZ ;  /* 0x000000784d9e7210 */ /* 0x080fe20007f1e0ff */
[----:B------:R-:W-:Y:S01]  /*7d10*/  IMAD R13, R30, 0xab, RZ ;  /* 0x000000ab1e0d7824 */ /* 0x000fe200078e02ff */
[-C--:B------:R-:W-:Y:S01]  /*7d20*/  IADD3 R168, P2, R58, R120.reuse, RZ ;  /* 0x000000783aa87210 */ /* 0x080fe20007f5e0ff */
[----:B------:R1:W3:Y:S01]  /*7d30*/  LDG.E.U16 R164, desc[UR4][R164.64] ;  /* 0x00000004a4a47981 */ /* 0x0002e2000c1e1500 */
[-C--:B------:R-:W-:Y:S01]  /*7d40*/  LEA.HI.X.SX32 R171, R17, R121.reuse, 0x1, P1 ;  /* 0x0000007911ab7211 */ /* 0x080fe200008f0eff */
[C---:B------:R-:W-:Y:S01]  /*7d50*/  IMAD R17, R30.reuse, 0x9f, RZ ;  /* 0x0000009f1e117824 */ /* 0x040fe200078e02ff */
[-C--:B------:R-:W-:Y:S01]  /*7d60*/  LEA.HI.X.SX32 R159, R11, R121.reuse, 0x1, P0 ;  /* 0x000000790b9f7211 */ /* 0x080fe200000f0eff */
[C---:B------:R-:W-:Y:S01]  /*7d70*/  IMAD R11, R30.reuse, 0xa7, RZ ;  /* 0x000000a71e0b7824 */ /* 0x040fe200078e02ff */
[-C--:B------:R-:W-:Y:S01]  /*7d80*/  LEA.HI.X.SX32 R169, R23, R121.reuse, 0x1, P2 ;  /* 0x0000007917a97211 */ /* 0x080fe200010f0eff */
[----:B0-----:R-:W0:Y:S01]  /*7d90*/  LDC R233, c[0x0][0x248] ;  /* 0x00009200ffe97b82 */ /* 0x001e220000000800 */
[-C--:B------:R-:W-:Y:S01]  /*7da0*/  IADD3 R162, P1, R67, R120.reuse, RZ ;  /* 0x0000007843a27210 */ /* 0x080fe20007f3e0ff */
[----:B------:R-:W-:Y:S01]  /*7db0*/  IMAD R187, R187, 0x1be, RZ ;  /* 0x000001bebbbb7824 */ /* 0x000fe200078e02ff */
[-C--:B------:R-:W-:Y:S01]  /*7dc0*/  IADD3 R160, P2, R71, R120.reuse, RZ ;  /* 0x0000007847a07210 */ /* 0x080fe20007f5e0ff */
[----:B-1----:R-:W-:Y:S01]  /*7dd0*/  IMAD R225, R225, 0x1c6, RZ ;  /* 0x000001c6e1e17824 */ /* 0x002fe200078e02ff */
[-C--:B------:R-:W-:Y:S01]  /*7de0*/  IADD3 R156, P0, R75, R120.reuse, RZ ;  /* 0x000000784b9c7210 */ /* 0x080fe20007f1e0ff */
[----:B------:R-:W3:Y:S01]  /*7df0*/  LDG.E.U16 R242, desc[UR4][R242.64] ;  /* 0x00000004f2f27981 */ /* 0x000ee2000c1e1500 */
[-C--:B------:R-:W-:Y:S01]  /*7e00*/  LEA.HI.X.SX32 R163, R17, R121.reuse, 0x1, P1 ;  /* 0x0000007911a37211 */ /* 0x080fe200008f0eff */
[----:B------:R-:W1:Y:S01]  /*7e10*/  LDC R165, c[0x0][0x248] ;  /* 0x00009200ffa57b82 */ /* 0x000e620000000800 */
[-C--:B------:R-:W-:Y:S01]  /*7e20*/  LEA.HI.X.SX32 R161, R21, R121.reuse, 0x1, P2 ;  /* 0x0000007915a17211 */ /* 0x080fe200010f0eff */
[----:B----4-:R-:W-:Y:S01]  /*7e30*/  IMAD R195, R195, 0x1cc, RZ ;  /* 0x000001ccc3c37824 */ /* 0x010fe200078e02ff */
[-C--:B------:R-:W-:Y:S01]  /*7e40*/  LEA.HI.X.SX32 R157, R11, R121.reuse, 0x1, P0 ;  /* 0x000000790b9d7211 */ /* 0x080fe200000f0eff */
[----:B------:R-:W-:Y:S01]  /*7e50*/  IMAD R11, R30, 0xaf, RZ ;  /* 0x000000af1e0b7824 */ /* 0x000fe200078e02ff */
[-C--:B------:R-:W-:Y:S01]  /*7e60*/  IADD3 R154, P1, R82, R120.reuse, RZ ;  /* 0x00000078529a7210 */ /* 0x080fe20007f3e0ff */
[C---:B------:R-:W-:Y:S01]  /*7e70*/  IMAD R17, R30.reuse, 0xd3, RZ ;  /* 0x000000d31e117824 */ /* 0x040fe200078e02ff */
[-C--:B------:R-:W-:Y:S01]  /*7e80*/  IADD3 R152, P2, R83, R120.reuse, RZ ;  /* 0x0000007853987210 */ /* 0x080fe20007f5e0ff */
[----:B------:R-:W4:Y:S01]  /*7e90*/  LDC R231, c[0x0][0x248] ;  /* 0x00009200ffe77b82 */ /* 0x000f220000000800 */
[-C--:B------:R-:W-:Y:S01]  /*7ea0*/  IADD3 R150, P0, R87, R120.reuse, RZ ;  /* 0x0000007857967210 */ /* 0x080fe20007f1e0ff */
[C---:B------:R-:W-:Y:S01]  /*7eb0*/  IMAD R21, R30.reuse, 0xd7, RZ ;  /* 0x000000d71e157824 */ /* 0x040fe200078e02ff */
[-C--:B------:R-:W-:Y:S01]  /*7ec0*/  LEA.HI.X.SX32 R155, R13, R121.reuse, 0x1, P1 ;  /* 0x000000790d9b7211 */ /* 0x080fe200008f0eff */
[----:B------:R-:W-:Y:S01]  /*7ed0*/  IMAD R235, R235, 0x1ce, RZ ;  /* 0x000001ceebeb7824 */ /* 0x000fe200078e02ff */
[-C--:B------:R-:W-:Y:S01]  /*7ee0*/  LEA.HI.X.SX32 R153, R9, R121.reuse, 0x1, P2 ;  /* 0x0000007909997211 */ /* 0x080fe200010f0eff */
[C---:B------:R-:W-:Y:S01]  /*7ef0*/  IMAD R9, R30.reuse, 0xb3, RZ ;  /* 0x000000b31e097824 */ /* 0x040fe200078e02ff */
[-C--:B------:R-:W-:Y:S01]  /*7f00*/  LEA.HI.X.SX32 R151, R11, R121.reuse, 0x1, P0 ;  /* 0x000000790b977211 */ /* 0x080fe200000f0eff */
[C---:B------:R-:W-:Y:S01]  /*7f10*/  IMAD R13, R30.reuse, 0xbb, RZ ;  /* 0x000000bb1e0d7824 */ /* 0x040fe200078e02ff */
[-C--:B------:R-:W-:Y:S01]  /*7f20*/  IADD3 R146, P1, R95, R120.reuse, RZ ;  /* 0x000000785f927210 */ /* 0x080fe20007f3e0ff */
[----:B------:R-:W4:Y:S01]  /*7f30*/  LDC R199, c[0x0][0x248] ;  /* 0x00009200ffc77b82 */ /* 0x000f220000000800 */
[----:B------:R-:W-:Y:S01]  /*7f40*/  IADD3 R148, P0, R91, R120, RZ ;  /* 0x000000785b947210 */ /* 0x000fe20007f1e0ff */
[----:B------:R-:W-:Y:S01]  /*7f50*/  IMAD R11, R30, 0xb7, RZ ;  /* 0x000000b71e0b7824 */ /* 0x000fe200078e02ff */
[-C--:B------:R-:W-:Y:S01]  /*7f60*/  LEA.HI.X.SX32 R147, R8, R121.reuse, 0x1, P1 ;  /* 0x0000007908937211 */ /* 0x080fe200008f0eff */
[----:B------:R0:W3:Y:S01]  /*7f70*/  LDG.E.U16 R150, desc[UR4][R150.64] ;  /* 0x0000000496967981 */ /* 0x0000e2000c1e1500 */
[----:B------:R-:W-:-:S03]  /*7f80*/  LEA.HI.X.SX32 R149, R9, R121, 0x1, P0 ;  /* 0x0000007909957211 */ /* 0x000fc600000f0eff */
[----:B------:R-:W4:Y:S01]  /*7f90*/  LDC R8, c[0x0][0x248] ;  /* 0x00009200ff087b82 */ /* 0x000f220000000800 */
[-C--:B------:R-:W-:Y:S01]  /*7fa0*/  IADD3 R140, P1, R103, R120.reuse, RZ ;  /* 0x00000078678c7210 */ /* 0x080fe20007f3e0ff */
[----:B------:R1:W3:Y:S01]  /*7fb0*/  LDG.E.U16 R148, desc[UR4][R148.64] ;  /* 0x0000000494947981 */ /* 0x0002e2000c1e1500 */
[-C--:B------:R-:W-:Y:S02]  /*7fc0*/  IADD3 R144, P0, R98, R120.reuse, RZ ;  /* 0x0000007862907210 */ /* 0x080fe40007f1e0ff */
[-C--:B------:R-:W-:Y:S01]  /*7fd0*/  LEA.HI.X.SX32 R141, R7, R121.reuse, 0x1, P1 ;  /* 0x00000079078d7211 */ /* 0x080fe200008f0eff */
[----:B------:R-:W-:Y:S01]  /*7fe0*/  IMAD R7, R30, 0xbf, RZ ;  /* 0x000000bf1e077824 */ /* 0x000fe200078e02ff */
[-C--:B------:R-:W-:Y:S01]  /*7ff0*/  LEA.HI.X.SX32 R145, R11, R121.reuse, 0x1, P0 ;  /* 0x000000790b917211 */ /* 0x080fe200000f0eff */
[----:B0-----:R-:W0:Y:S01]  /*8000*/  LDC R151, c[0x0][0x248] ;  /* 0x00009200ff977b82 */ /* 0x001e220000000800 */
[-C--:B------:R-:W-:Y:S01]  /*8010*/  IADD3 R138, P0, R107, R120.reuse, RZ ;  /* 0x000000786b8a7210 */ /* 0x080fe20007f1e0ff */
[----:B-1----:R-:W-:Y:S01]  /*8020*/  IMAD R165, R165, 0x1b6, RZ ;  /* 0x000001b6a5a57824 */ /* 0x002fe200078e02ff */
[-C--:B------:R-:W-:Y:S01]  /*8030*/  IADD3 R142, P2, R102, R120.reuse, RZ ;  /* 0x00000078668e7210 */ /* 0x080fe20007f5e0ff */
[C---:B------:R-:W-:Y:S01]  /*8040*/  IMAD R9, R30.reuse, 0xc3, RZ ;  /* 0x000000c31e097824 */ /* 0x040fe200078e02ff */
[----:B------:R-:W3:Y:S03]  /*8050*/  LDG.E.U16 R240, desc[UR4][R240.64] ;  /* 0x00000004f0f07981 */ /* 0x000ee6000c1e1500 */
[----:B------:R-:W1:Y:S01]  /*8060*/  LDC R149, c[0x0][0x248] ;  /* 0x00009200ff957b82 */ /* 0x000e620000000800 */
[-C--:B------:R-:W-:Y:S01]  /*8070*/  LEA.HI.X.SX32 R139, R7, R121.reuse, 0x1, P0 ;  /* 0x00000079078b7211 */ /* 0x080fe200000f0eff */
[----:B------:R-:W-:Y:S01]  /*8080*/  IMAD R7, R30, 0xc7, RZ ;  /* 0x000000c71e077824 */ /* 0x000fe200078e02ff */
[-C--:B------:R-:W-:Y:S01]  /*8090*/  IADD3 R132, P0, R118, R120.reuse, RZ ;  /* 0x0000007876847210 */ /* 0x080fe20007f1e0ff */
[----:B------:R4:W3:Y:S03]  /*80a0*/  LDG.E.U16 R140, desc[UR4][R140.64] ;  /* 0x000000048c8c7981 */ /* 0x0008e6000c1e1500 */
[-C--:B------:R-:W-:Y:S01]  /*80b0*/  LEA.HI.X.SX32 R133, R7, R121.reuse, 0x1, P0 ;  /* 0x0000007907857211 */ /* 0x080fe200000f0eff */
[----:B------:R-:W5:Y:S01]  /*80c0*/  LDC R243, c[0x0][0x248] ;  /* 0x00009200fff37b82 */ /* 0x000f620000000800 */
[-C--:B------:R-:W-:Y:S01]  /*80d0*/  LEA.HI.X.SX32 R143, R13, R121.reuse, 0x1, P2 ;  /* 0x000000790d8f7211 */ /* 0x080fe200010f0eff */
[----:B------:R-:W-:Y:S01]  /*80e0*/  IMAD R7, R30, 0xcb, RZ ;  /* 0x000000cb1e077824 */ /* 0x000fe200078e02ff */
[-C--:B------:R-:W-:Y:S01]  /*80f0*/  IADD3 R136, P1, R111, R120.reuse, RZ ;  /* 0x000000786f887210 */ /* 0x080fe20007f3e0ff */
[----:B------:R0:W3:Y:S01]  /*8100*/  LDG.E.U16 R132, desc[UR4][R132.64] ;  /* 0x0000000484847981 */ /* 0x0000e2000c1e1500 */
[-C--:B------:R-:W-:Y:S01]  /*8110*/  IADD3 R134, P2, R115, R120.reuse, RZ ;  /* 0x0000007873867210 */ /* 0x080fe20007f5e0ff */
[----:B----4-:R-:W-:Y:S01]  /*8120*/  IMAD R141, R10, 0x1a6, RZ ;  /* 0x000001a60a8d7824 */ /* 0x010fe200078e02ff */
[-C--:B------:R-:W-:Y:S01]  /*8130*/  IADD3 R12, P0, R126, R120.reuse, RZ ;  /* 0x000000787e0c7210 */ /* 0x080fe20007f1e0ff */
[----:B0-----:R-:W-:Y:S01]  /*8140*/  IMAD R151, R151, 0x1ae, RZ ;  /* 0x000001ae97977824 */ /* 0x001fe200078e02ff */
[-C--:B------:R-:W-:Y:S01]  /*8150*/  LEA.HI.X.SX32 R137, R9, R121.reuse, 0x1, P1 ;  /* 0x0000007909897211 */ /* 0x080fe200008f0eff */
[----:B------:R-:W-:Y:S01]  /*8160*/  IMAD R9, R30, 0xcf, RZ ;  /* 0x000000cf1e097824 */ /* 0x000fe200078e02ff */
[-C--:B------:R-:W-:Y:S01]  /*8170*/  LEA.HI.X.SX32 R135, R6, R121.reuse, 0x1, P2 ;  /* 0x0000007906877211 */ /* 0x080fe200010f0eff */
[----:B------:R0:W4:Y:S01]  /*8180*/  LDG.E.U16 R204, desc[UR4][R204.64] ;  /* 0x00000004cccc7981 */ /* 0x000122000c1e1500 */
[----:B------:R-:W5:Y:S01]  /*8190*/  LDC R241, c[0x0][0x248] ;  /* 0x00009200fff17b82 */ /* 0x000f620000000800 */
[----:B------:R-:W-:Y:S01]  /*81a0*/  IMAD R133, R8, 0x19e, RZ ;  /* 0x0000019e08857824 */ /* 0x000fe200078e02ff */
[-C--:B------:R-:W-:Y:S01]  /*81b0*/  IADD3 R6, P1, R127, R120.reuse, RZ ;  /* 0x000000787f067210 */ /* 0x080fe20007f3e0ff */
[----:B-1----:R-:W-:Y:S01]  /*81c0*/  IMAD R149, R149, 0x1ac, RZ ;  /* 0x000001ac95957824 */ /* 0x002fe200078e02ff */
[----:B------:R-:W-:Y:S01]  /*81d0*/  LEA.HI.X.SX32 R13, R7, R121, 0x1, P0 ;  /* 0x00000079070d7211 */ /* 0x000fe200000f0eff */
[----:B------:R1:W3:Y:S01]  /*81e0*/  LDG.E.U16 R238, desc[UR4][R238.64] ;  /* 0x00000004eeee7981 */ /* 0x0002e2000c1e1500 */
[----:B------:R-:W-:-:S02]  /*81f0*/  IADD3 R10, P2, R133, R120, RZ ;  /* 0x00000078850a7210 */ /* 0x000fc40007f5e0ff */
[-C--:B------:R-:W-:Y:S01]  /*8200*/  IADD3 R8, P0, R141, R120.reuse, RZ ;  /* 0x000000788d087210 */ /* 0x080fe20007f1e0ff */
[----:B0-----:R-:W0:Y:S01]  /*8210*/  LDC R205, c[0x0][0x248] ;  /* 0x00009200ffcd7b82 */ /* 0x001e220000000800 */
[-C--:B------:R-:W-:Y:S01]  /*8220*/  LEA.HI.X.SX32 R7, R5, R121.reuse, 0x1, P1 ;  /* 0x0000007905077211 */ /* 0x080fe200008f0eff */
[----:B------:R-:W-:Y:S01]  /*8230*/  IMAD R229, R229, 0x1d6, RZ ;  /* 0x000001d6e5e57824 */ /* 0x000fe200078e02ff */
[-C--:B------:R-:W-:Y:S01]  /*8240*/  LEA.HI.X.SX32 R11, R9, R121.reuse, 0x1, P2 ;  /* 0x00000079090b7211 */ /* 0x080fe200010f0eff */
[----:B------:R1:W3:Y:S01]  /*8250*/  LDG.E.U16 R5, desc[UR4][R12.64] ;  /* 0x000000040c057981 */ /* 0x0002e2000c1e1500 */
[-C--:B------:R-:W-:Y:S02]  /*8260*/  LEA.HI.X.SX32 R9, R17, R121.reuse, 0x1, P0 ;  /* 0x0000007911097211 */ /* 0x080fe400000f0eff */
[-C--:B------:R-:W-:Y:S01]  /*8270*/  IADD3 R16, P0, R149, R120.reuse, RZ ;  /* 0x0000007895107210 */ /* 0x080fe20007f1e0ff */
[----:B------:R-:W3:Y:S01]  /*8280*/  LDG.E.U16 R6, desc[UR4][R6.64] ;  /* 0x0000000406067981 */ /* 0x000ee2000c1e1500 */
[-C--:B------:R-:W-:Y:S01]  /*8290*/  IADD3 R14, P2, R165, R120.reuse, RZ ;  /* 0x00000078a50e7210 */ /* 0x080fe20007f5e0ff */
[----:B-1----:R-:W1:Y:S01]  /*82a0*/  LDC R239, c[0x0][0x248] ;  /* 0x00009200ffef7b82 */ /* 0x002e620000000800 */
[-C--:B------:R-:W-:Y:S01]  /*82b0*/  LEA.HI.X.SX32 R17, R15, R121.reuse, 0x1, P0 ;  /* 0x000000790f117211 */ /* 0x080fe200000f0eff */
[----:B------:R-:W3:Y:S01]  /*82c0*/  LDG.E.U16 R8, desc[UR4][R8.64] ;  /* 0x0000000408087981 */ /* 0x000ee2000c1e1500 */
[C---:B------:R-:W-:Y:S01]  /*82d0*/  IMAD R13, R30.reuse, 0xdb, RZ ;  /* 0x000000db1e0d7824 */ /* 0x040fe200078e02ff */
[----:B------:R-:W-:Y:S01]  /*82e0*/  IADD3 R12, P0, R189, R120, RZ ;  /* 0x00000078bd0c7210 */ /* 0x000fe20007f1e0ff */
[----:B------:R-:W-:Y:S01]  /*82f0*/  IMAD R23, R30, 0xeb, RZ ;  /* 0x000000eb1e177824 */ /* 0x000fe200078e02ff */
[----:B------:R-:W3:Y:S02]  /*8300*/  LDG.E.U16 R166, desc[UR4][R166.64] ;  /* 0x00000004a6a67981 */ /* 0x000ee4000c1e1500 */
[----:B------:R-:W2:Y:S02]  /*8310*/  LDC R32, c[0x0][0x248] ;  /* 0x00009200ff207b82 */ /* 0x000ea40000000800 */
[----:B------:R5:W3:Y:S01]  /*8320*/  LDG.E.U16 R7, desc[UR4][R10.64] ;  /* 0x000000040a077981 */ /* 0x000ae2000c1e1500 */
[----:B------:R-:W-:-:S02]  /*8330*/  LEA.HI.X.SX32 R15, R13, R121, 0x1, P2 ;  /* 0x000000790d0f7211 */ /* 0x000fc400010f0eff */
[-C--:B------:R-:W-:Y:S01]  /*8340*/  LEA.HI.X.SX32 R13, R18, R121.reuse, 0x1, P0 ;  /* 0x00000079120d7211 */ /* 0x080fe200000f0eff */
[----:B------:R5:W3:Y:S02]  /*8350*/  LDG.E.U16 R9, desc[UR4][R16.64] ;  /* 0x0000000410097981 */ /* 0x000ae4000c1e1500 */
[----:B-----5:R-:W-:Y:S01]  /*8360*/  IMAD R197, R197, 0x1dc, RZ ;  /* 0x000001dcc5c57824 */ /* 0x020fe200078e02ff */
[----:B------:R-:W5:Y:S01]  /*8370*/  LDC R39, c[0x0][0x248] ;  /* 0x00009200ff277b82 */ /* 0x000f620000000800 */
[----:B------:R-:W-:Y:S01]  /*8380*/  IMAD R233, R233, 0x1de, RZ ;  /* 0x000001dee9e97824 */ /* 0x000fe200078e02ff */
[----:B------:R-:W3:Y:S01]  /*8390*/  LDG.E.U16 R174, desc[UR4][R174.64] ;  /* 0x00000004aeae7981 */ /* 0x000ee2000c1e1500 */
[-C--:B------:R-:W-:Y:S02]  /*83a0*/  IADD3 R10, P1, R151, R120.reuse, RZ ;  /* 0x00000078970a7210 */ /* 0x080fe40007f3e0ff */
[-C--:B------:R-:W-:Y:S01]  /*83b0*/  IADD3 R20, P0, R187, R120.reuse, RZ ;  /* 0x00000078bb147210 */ /* 0x080fe20007f1e0ff */
[----:B------:R-:W-:Y:S01]  /*83c0*/  IMAD R231, R231, 0x1e6, RZ ;  /* 0x000001e6e7e77824 */ /* 0x000fe200078e02ff */
[-C--:B------:R-:W-:Y:S01]  /*83d0*/  LEA.HI.X.SX32 R11, R21, R121.reuse, 0x1, P1 ;  /* 0x00000079150b7211 */ /* 0x080fe200008f0eff */
[C---:B------:R-:W-:Y:S01]  /*83e0*/  IMAD R17, R30.reuse, 0xdf, RZ ;  /* 0x000000df1e117824 */ /* 0x040fe200078e02ff */
[-C--:B------:R-:W-:Y:S01]  /*83f0*/  IADD3 R18, P2, R195, R120.reuse, RZ ;  /* 0x00000078c3127210 */ /* 0x080fe20007f5e0ff */
[----:B------:R-:W3:Y:S01]  /*8400*/  LDG.E.U16 R12, desc[UR4][R12.64] ;  /* 0x000000040c0c7981 */ /* 0x000ee2000c1e1500 */
[----:B------:R-:W-:Y:S01]  /*8410*/  IMAD R199, R199, 0x1ec, RZ ;  /* 0x000001ecc7c77824 */ /* 0x000fe200078e02ff */
[----:B------:R-:W5:Y:S02]  /*8420*/  LDC R41, c[0x0][0x248] ;  /* 0x00009200ff297b82 */ /* 0x000f640000000800 */
[----:B------:R-:W3:Y:S01]  /*8430*/  LDG.E.U16 R10, desc[UR4][R10.64] ;  /* 0x000000040a0a7981 */ /* 0x000ee2000c1e1500 */
[-C--:B------:R-:W-:Y:S01]  /*8440*/  LEA.HI.X.SX32 R21, R17, R121.reuse, 0x1, P0 ;  /* 0x0000007911157211 */ /* 0x080fe200000f0eff */
[C---:B------:R-:W-:Y:S01]  /*8450*/  IMAD R17, R30.reuse, 0xe7, RZ ;  /* 0x000000e71e117824 */ /* 0x040fe200078e02ff */
[----:B------:R-:W-:Y:S01]  /*8460*/  IADD3 R16, P0, R235, R120, RZ ;  /* 0x00000078eb107210 */ /* 0x000fe20007f1e0ff */
[C---:B------:R-:W-:Y:S01]  /*8470*/  IMAD R29, R30.reuse, 0xf3, RZ ;  /* 0x000000f31e1d7824 */ /* 0x040fe200078e02ff */
[-C--:B------:R-:W-:Y:S01]  /*8480*/  LEA.HI.X.SX32 R19, R19, R121.reuse, 0x1, P2 ;  /* 0x0000007913137211 */ /* 0x080fe200010f0eff */
[----:B------:R1:W3:Y:S01]  /*8490*/  LDG.E.U16 R13, desc[UR4][R20.64] ;  /* 0x00000004140d7981 */ /* 0x0002e2000c1e1500 */
[----:B------:R-:W-:Y:S01]  /*84a0*/  IMAD R243, R243, 0x1ee, RZ ;  /* 0x000001eef3f37824 */ /* 0x000fe200078e02ff */
[C---:B------:R-:W-:Y:S01]  /*84b0*/  LEA R31, R30.reuse, -R30, 0x8 ;  /* 0x8000001e1e1f7211 */ /* 0x040fe200078e40ff */
[----:B------:R-:W-:Y:S01]  /*84c0*/  IMAD R241, R241, 0x1f6, RZ ;  /* 0x000001f6f1f17824 */ /* 0x000fe200078e02ff */
[----:B------:R1:W3:Y:S01]  /*84d0*/  LDG.E.U16 R11, desc[UR4][R14.64] ;  /* 0x000000040e0b7981 */ /* 0x0002e2000c1e1500 */
[----:B------:R-:W-:Y:S01]  /*84e0*/  LEA.HI.X.SX32 R17, R17, R121, 0x1, P0 ;  /* 0x0000007911117211 */ /* 0x000fe200000f0eff */
[----:B0-----:R-:W-:Y:S01]  /*84f0*/  IMAD R205, R205, 0x1fc, RZ ;  /* 0x000001fccdcd7824 */ /* 0x001fe200078e02ff */
[-C--:B------:R-:W-:Y:S01]  /*8500*/  IADD3 R22, P0, R229, R120.reuse, RZ ;  /* 0x00000078e5167210 */ /* 0x080fe20007f1e0ff */
[----:B-1----:R-:W-:Y:S01]  /*8510*/  IMAD R239, R239, 0x1fe, RZ ;  /* 0x000001feefef7824 */ /* 0x002fe200078e02ff */
[----:B------:R-:W0:Y:S01]  /*8520*/  LDC R36, c[0x0][0x248] ;  /* 0x00009200ff247b82 */ /* 0x000e220000000800 */
[C---:B------:R-:W-:Y:S01]  /*8530*/  IMAD R21, R30.reuse, 0xef, RZ ;  /* 0x000000ef1e157824 */ /* 0x040fe200078e02ff */
[----:B------:R-:W3:Y:S01]  /*8540*/  LDG.E.U16 R136, desc[UR4][R136.64] ;  /* 0x0000000488887981 */ /* 0x000ee2000c1e1500 */
[----:B------:R-:W-:Y:S01]  /*8550*/  IMAD R15, R30, 0xe3, RZ ;  /* 0x000000e31e0f7824 */ /* 0x000fe200078e02ff */
[----:B------:R-:W-:-:S02]  /*8560*/  IADD3 R14, P1, R225, R120, RZ ;  /* 0x00000078e10e7210 */ /* 0x000fc40007f3e0ff */
[----:B------:R-:W3:Y:S01]  /*8570*/  LDG.E.U16 R16, desc[UR4][R16.64] ;  /* 0x0000000410107981 */ /* 0x000ee2000c1e1500 */
[----:B------:R-:W-:Y:S01]  /*8580*/  IMAD R45, R33, 0x206, RZ ;  /* 0x00000206212d7824 */ /* 0x000fe200078e02ff */
[----:B------:R-:W1:Y:S01]  /*8590*/  LDC R40, c[0x0][0x248] ;  /* 0x00009200ff287b82 */ /* 0x000e620000000800 */
[-C--:B------:R-:W-:Y:S01]  /*85a0*/  LEA.HI.X.SX32 R15, R15, R121.reuse, 0x1, P1 ;  /* 0x000000790f0f7211 */ /* 0x080fe200008f0eff */
[----:B--2---:R-:W-:Y:S01]  /*85b0*/  IMAD R49, R34, 0x208, RZ ;  /* 0x0000020822317824 */ /* 0x004fe200078e02ff */
[----:B------:R-:W-:Y:S01]  /*85c0*/  LEA.HI.X.SX32 R23, R23, R121, 0x1, P0 ;  /* 0x0000007917177211 */ /* 0x000fe200000f0eff */
[----:B------:R-:W-:Y:S01]  /*85d0*/  IMAD R35, R35, 0x20a, RZ ;  /* 0x0000020a23237824 */ /* 0x000fe200078e02ff */
[----:B------:R-:W2:Y:S01]  /*85e0*/  LDG.E.U16 R134, desc[UR4][R134.64] ;  /* 0x0000000486867981 */ /* 0x000ea2000c1e1500 */
[-C--:B------:R-:W-:Y:S01]  /*85f0*/  IADD3 R20, P2, R231, R120.reuse, RZ ;  /* 0x00000078e7147210 */ /* 0x080fe20007f5e0ff */
[----:B-----5:R-:W-:Y:S01]  /*8600*/  IMAD R41, R41, 0x10d, RZ ;  /* 0x0000010d29297824 */ /* 0x020fe200078e02ff */
[----:B------:R-:W5:Y:S01]  /*8610*/  LDC R100, c[0x0][0x248] ;  /* 0x00009200ff647b82 */ /* 0x000f620000000800 */
[----:B------:R-:W2:Y:S01]  /*8620*/  LDG.E.U16 R14, desc[UR4][R14.64] ;  /* 0x000000040e0e7981 */ /* 0x000ea2000c1e1500 */
[----:B------:R-:W-:-:S03]  /*8630*/  IADD3 R24, P0, R233, R120, RZ ;  /* 0x00000078e9187210 */ /* 0x000fc60007f1e0ff */
[----:B------:R-:W2:Y:S01]  /*8640*/  LDG.E.U16 R17, desc[UR4][R22.64] ;  /* 0x0000000416117981 */ /* 0x000ea2000c1e1500 */
[----:B------:R-:W-:Y:S02]  /*8650*/  IMAD R33, R30, 0x103, RZ ;  /* 0x000001031e217824 */ /* 0x000fe400078e02ff */
[----:B------:R-:W-:Y:S01]  /*8660*/  IMAD R70, R70, 0x25a, RZ ;  /* 0x0000025a46467824 */ /* 0x000fe200078e02ff */
[----:B------:R-:W5:Y:S01]  /*8670*/  LDC R101, c[0x0][0x248] ;  /* 0x00009200ff657b82 */ /* 0x000f620000000800 */
[----:B------:R-:W-:Y:S01]  /*8680*/  IMAD R72, R72, 0x12d, RZ ;  /* 0x0000012d48487824 */ /* 0x000fe200078e02ff */
[----:B------:R0:W2:Y:S01]  /*8690*/  LDG.E.U16 R15, desc[UR4][R18.64] ;  /* 0x00000004120f7981 */ /* 0x0000a2000c1e1500 */
[----:B------:R-:W-:-:S03]  /*86a0*/  IMAD R73, R73, 0x27c, RZ ;  /* 0x0000027c49497824 */ /* 0x000fc600078e02ff */
[----:B------:R-:W2:Y:S02]  /*86b0*/  LDG.E.U16 R246, desc[UR4][R246.64] ;  /* 0x00000004f6f67981 */ /* 0x000ea4000c1e1500 */
[----:B------:R-:W5:Y:S02]  /*86c0*/  LDC R96, c[0x0][0x248] ;  /* 0x00009200ff607b82 */ /* 0x000f640000000800 */
[----:B------:R-:W2:Y:S01]  /*86d0*/  LDG.E.U16 R244, desc[UR4][R244.64] ;  /* 0x00000004f4f47981 */ /* 0x000ea2000c1e1500 */
[----:B0-----:R-:W-:-:S05]  /*86e0*/  IADD3 R18, P1, R197, R120, RZ ;  /* 0x00000078c5127210 */ /* 0x001fca0007f3e0ff */
[----:B------:R-:W0:Y:S01]  /*86f0*/  LDC R114, c[0x0][0x248] ;  /* 0x00009200ff727b82 */ /* 0x000e220000000800 */
[----:B------:R-:W-:-:S07]  /*8700*/  LEA.HI.X.SX32 R19, R25, R121, 0x1, P1 ;  /* 0x0000007919137211 */ /* 0x000fce00008f0eff */
[----:B------:R-:W0:Y:S01]  /*8710*/  LDC R116, c[0x0][0x248] ;  /* 0x00009200ff747b82 */ /* 0x000e220000000800 */
[-C--:B------:R-:W-:Y:S01]  /*8720*/  IADD3 R22, P1, R199, R120.reuse, RZ ;  /* 0x00000078c7167210 */ /* 0x080fe20007f3e0ff */
[----:B------:R-:W2:Y:S01]  /*8730*/  LDG.E.U16 R18, desc[UR4][R18.64] ;  /* 0x0000000412127981 */ /* 0x000ea2000c1e1500 */
[-C--:B------:R-:W-:Y:S02]  /*8740*/  LEA.HI.X.SX32 R25, R21, R121.reuse, 0x1, P0 ;  /* 0x0000007915197211 */ /* 0x080fe400000f0eff */
[-C--:B------:R-:W-:Y:S01]  /*8750*/  LEA.HI.X.SX32 R21, R29, R121.reuse, 0x1, P2 ;  /* 0x000000791d157211 */ /* 0x080fe200010f0eff */
[----:B------:R-:W-:Y:S01]  /*8760*/  IMAD R249, R249, 0x184, RZ ;  /* 0x00000184f9f97824 */ /* 0x000fe200078e02ff */
[----:B------:R-:W-:Y:S01]  /*8770*/  LEA.HI.X.SX32 R23, R26, R121, 0x1, P1 ;  /* 0x000000791a177211 */ /* 0x000fe200008f0eff */
[----:B------:R-:W-:Y:S01]  /*8780*/  IMAD R29, R30, 0xf7, RZ ;  /* 0x000000f71e1d7824 */ /* 0x000fe200078e02ff */
[----:B------:R-:W0:Y:S01]  /*8790*/  LDC R105, c[0x0][0x248] ;  /* 0x00009200ff697b82 */ /* 0x000e220000000800 */
[----:B------:R-:W2:Y:S01]  /*87a0*/  LDG.E.U16 R20, desc[UR4][R20.64] ;  /* 0x0000000414147981 */ /* 0x000ea2000c1e1500 */
[----:B------:R-:W-:-:S03]  /*87b0*/  IADD3 R28, P1, R241, R120, RZ ;  /* 0x00000078f11c7210 */ /* 0x000fc60007f3e0ff */
[----:B------:R1:W2:Y:S03]  /*87c0*/  LDG.E.U16 R19, desc[UR4][R24.64] ;  /* 0x0000000418137981 */ /* 0x0002a6000c1e1500 */
[----:B------:R-:W0:Y:S01]  /*87d0*/  LDC R104, c[0x0][0x248] ;  /* 0x00009200ff687b82 */ /* 0x000e220000000800 */
[----:B------:R-:W2:Y:S04]  /*87e0*/  LDG.E.U16 R142, desc[UR4][R142.64] ;  /* 0x000000048e8e7981 */ /* 0x000ea8000c1e1500 */
[----:B------:R5:W2:Y:S01]  /*87f0*/  LDG.E.U16 R21, desc[UR4][R22.64] ;  /* 0x0000000416157981 */ /* 0x000aa2000c1e1500 */
[----:B-1----:R-:W-:Y:S01]  /*8800*/  IMAD R25, R30, 0xfb, RZ ;  /* 0x000000fb1e197824 */ /* 0x002fe200078e02ff */
[-C--:B------:R-:W-:Y:S01]  /*8810*/  IADD3 R24, P2, R205, R120.reuse, RZ ;  /* 0x00000078cd187210 */ /* 0x080fe20007f5e0ff */
[----:B------:R-:W1:Y:S01]  /*8820*/  LDC R109, c[0x0][0x248] ;  /* 0x00009200ff6d7b82 */ /* 0x000e620000000800 */
[----:B------:R-:W2:Y:S04]  /*8830*/  LDG.E.U16 R138, desc[UR4][R138.64] ;  /* 0x000000048a8a7981 */ /* 0x000ea8000c1e1500 */
[----:B------:R-:W2:Y:S01]  /*8840*/  LDG.E.U16 R144, desc[UR4][R144.64] ;  /* 0x0000000490907981 */ /* 0x000ea2000c1e1500 */
[----:B-----5:R-:W-:-:S02]  /*8850*/  IADD3 R22, P0, R243, R120, RZ ;  /* 0x00000078f3167210 */ /* 0x020fc40007f1e0ff */
[----:B------:R-:W5:Y:S01]  /*8860*/  LDC R108, c[0x0][0x248] ;  /* 0x00009200ff6c7b82 */ /* 0x000f620000000800 */
[----:B------:R-:W2:Y:S01]  /*8870*/  LDG.E.U16 R154, desc[UR4][R154.64] ;  /* 0x000000049a9a7981 */ /* 0x000ea2000c1e1500 */
[-C--:B------:R-:W-:Y:S02]  /*8880*/  LEA.HI.X.SX32 R23, R29, R121.reuse, 0x1, P0 ;  /* 0x000000791d177211 */ /* 0x080fe400000f0eff */
[-C--:B------:R-:W-:Y:S01]  /*8890*/  IADD3 R26, P0, R239, R120.reuse, RZ ;  /* 0x00000078ef1a7210 */ /* 0x080fe20007f1e0ff */
[----:B------:R-:W2:Y:S01]  /*88a0*/  LDG.E.U16 R152, desc[UR4][R152.64] ;  /* 0x0000000498987981 */ /* 0x000ea2000c1e1500 */
[-C--:B------:R-:W-:Y:S02]  /*88b0*/  LEA.HI.X.SX32 R29, R25, R121.reuse, 0x1, P1 ;  /* 0x00000079191d7211 */ /* 0x080fe400008f0eff */
[-C--:B------:R-:W-:Y:S01]  /*88c0*/  LEA.HI.X.SX32 R25, R27, R121.reuse, 0x1, P2 ;  /* 0x000000791b197211 */ /* 0x080fe200010f0eff */
[----:B------:R-:W2:Y:S01]  /*88d0*/  LDG.E.U16 R22, desc[UR4][R22.64] ;  /* 0x0000000416167981 */ /* 0x000ea2000c1e1500 */
[----:B------:R-:W-:Y:S01]  /*88e0*/  LEA.HI.X.SX32 R27, R31, R121, 0x1, P0 ;  /* 0x000000791f1b7211 */ /* 0x000fe200000f0eff */
[----:B------:R-:W5:Y:S02]  /*88f0*/  LDC R106, c[0x0][0x248] ;  /* 0x00009200ff6a7b82 */ /* 0x000f640000000800 */
[----:B------:R-:W2:Y:S04]  /*8900*/  LDG.E.U16 R24, desc[UR4][R24.64] ;  /* 0x0000000418187981 */ /* 0x000ea8000c1e1500 */
[----:B------:R-:W2:Y:S02]  /*8910*/  LDG.E.U16 R146, desc[UR4][R146.64] ;  /* 0x0000000492927981 */ /* 0x000ea4000c1e1500 */
[----:B------:R-:W0:Y:S02]  /*8920*/  LDC R31, c[0x0][0x248] ;  /* 0x00009200ff1f7b82 */ /* 0x000e240000000800 */
[----:B------:R1:W2:Y:S04]  /*8930*/  LDG.E.U16 R23, desc[UR4][R28.64] ;  /* 0x000000041c177981 */ /* 0x0002a8000c1e1500 */
[----:B------:R1:W2:Y:S01]  /*8940*/  LDG.E.U16 R25, desc[UR4][R26.64] ;  /* 0x000000041a197981 */ /* 0x0002a2000c1e1500 */
[----:B------:R-:W-:Y:S01]  /*8950*/  IADD3 R34, P1, R49, R120, RZ ;  /* 0x0000007831227210 */ /* 0x000fe20007f3e0ff */
[----:B------:R-:W5:Y:S02]  /*8960*/  LDC R112, c[0x0][0x248] ;  /* 0x00009200ff707b82 */ /* 0x000f640000000800 */
[----:B------:R-:W2:Y:S01]  /*8970*/  LDG.E.U16 R160, desc[UR4][R160.64] ;  /* 0x00000004a0a07981 */ /* 0x000ea2000c1e1500 */
[----:B-1----:R-:W-:-:S03]  /*8980*/  IMAD R29, R30, 0x105, RZ ;  /* 0x000001051e1d7824 */ /* 0x002fc600078e02ff */
[----:B------:R-:W2:Y:S01]  /*8990*/  LDG.E.U16 R158, desc[UR4][R158.64] ;  /* 0x000000049e9e7981 */ /* 0x000ea2000c1e1500 */
[-C--:B------:R-:W-:Y:S01]  /*89a0*/  IADD3 R26, P0, R45, R120.reuse, RZ ;  /* 0x000000782d1a7210 */ /* 0x080fe20007f1e0ff */
[----:B------:R-:W-:Y:S01]  /*89b0*/  IMAD R45, R32, 0x20e, RZ ;  /* 0x0000020e202d7824 */ /* 0x000fe200078e02ff */
[-C--:B------:R-:W-:Y:S01]  /*89c0*/  IADD3 R28, P2, R35, R120.reuse, RZ ;  /* 0x00000078231c7210 */ /* 0x080fe20007f5e0ff */
[----:B------:R-:W1:Y:S01]  /*89d0*/  LDC R49, c[0x0][0x248] ;  /* 0x00009200ff317b82 */ /* 0x000e620000000800 */
[-C--:B------:R-:W-:Y:S01]  /*89e0*/  LEA.HI.X.SX32 R27, R33, R121.reuse, 0x1, P0 ;  /* 0x00000079211b7211 */ /* 0x080fe200000f0eff */
[C---:B------:R-:W-:Y:S01]  /*89f0*/  IMAD R33, R30.reuse, 0x107, RZ ;  /* 0x000001071e217824 */ /* 0x040fe200078e02ff */
[-C--:B------:R-:W-:Y:S01]  /*8a00*/  IADD3 R32, P0, R45, R120.reuse, RZ ;  /* 0x000000782d207210 */ /* 0x080fe20007f1e0ff */
[----:B------:R-:W2:Y:S01]  /*8a10*/  LDG.E.U16 R162, desc[UR4][R162.64] ;  /* 0x00000004a2a27981 */ /* 0x000ea2000c1e1500 */
[-C--:B------:R-:W-:Y:S02]  /*8a20*/  LEA.HI.X.SX32 R35, R125, R121.reuse, 0x1, P1 ;  /* 0x000000797d237211 */ /* 0x080fe400008f0eff */
[-C--:B------:R-:W-:Y:S01]  /*8a30*/  LEA.HI.X.SX32 R29, R29, R121.reuse, 0x1, P2 ;  /* 0x000000791d1d7211 */ /* 0x080fe200010f0eff */
[----:B------:R-:W-:Y:S01]  /*8a40*/  IMAD R45, R39, 0x216, RZ ;  /* 0x00000216272d7824 */ /* 0x000fe200078e02ff */
[----:B------:R-:W-:Y:S01]  /*8a50*/  LEA.HI.X.SX32 R33, R33, R121, 0x1, P0 ;  /* 0x0000007921217211 */ /* 0x000fe200000f0eff */
[----:B------:R-:W2:Y:S01]  /*8a60*/  LDG.E.U16 R26, desc[UR4][R26.64] ;  /* 0x000000041a1a7981 */ /* 0x000ea2000c1e1500 */
[----:B------:R-:W5:Y:S03]  /*8a70*/  LDC R39, c[0x0][0x248] ;  /* 0x00009200ff277b82 */ /* 0x000f660000000800 */
[----:B------:R-:W2:Y:S04]  /*8a80*/  LDG.E.U16 R28, desc[UR4][R28.64] ;  /* 0x000000041c1c7981 */ /* 0x000ea8000c1e1500 */
[----:B------:R-:W2:Y:S01]  /*8a90*/  LDG.E.U16 R156, desc[UR4][R156.64] ;  /* 0x000000049c9c7981 */ /* 0x000ea2000c1e1500 */
[----:B------:R-:W5:Y:S03]  /*8aa0*/  LDC R125, c[0x0][0x248] ;  /* 0x00009200ff7d7b82 */ /* 0x000f660000000800 */
[----:B------:R0:W2:Y:S04]  /*8ab0*/  LDG.E.U16 R27, desc[UR4][R34.64] ;  /* 0x00000004221b7981 */ /* 0x0000a8000c1e1500 */
[----:B------:R0:W2:Y:S01]  /*8ac0*/  LDG.E.U16 R29, desc[UR4][R32.64] ;  /* 0x00000004201d7981 */ /* 0x0000a2000c1e1500 */
[----:B-1----:R-:W-:Y:S01]  /*8ad0*/  IMAD R49, R49, 0x21e, RZ ;  /* 0x0000021e31317824 */ /* 0x002fe200078e02ff */
[----:B------:R-:W1:Y:S02]  /*8ae0*/  LDC R110, c[0x0][0x248] ;  /* 0x00009200ff6e7b82 */ /* 0x000e640000000800 */
[----:B------:R-:W2:Y:S01]  /*8af0*/  LDG.E.U16 R168, desc[UR4][R168.64] ;  /* 0x00000004a8a87981 */ /* 0x000ea2000c1e1500 */
[----:B0-----:R-:W-:Y:S01]  /*8b00*/  IMAD R35, R30, 0x10b, RZ ;  /* 0x0000010b1e237824 */ /* 0x001fe200078e02ff */
[----:B------:R-:W-:-:S02]  /*8b10*/  IADD3 R30, P0, R45, R120, RZ ;  /* 0x000000782d1e7210 */ /* 0x000fc40007f1e0ff */
[----:B------:R-:W2:Y:S01]  /*8b20*/  LDG.E.U16 R172, desc[UR4][R172.64] ;  /* 0x00000004acac7981 */ /* 0x000ea2000c1e1500 */
[----:B------:R-:W-:Y:S01]  /*8b30*/  IMAD R33, R31, 0x21a, RZ ;  /* 0x0000021a1f217824 */ /* 0x000fe200078e02ff */
[-C--:B------:R-:W-:Y:S01]  /*8b40*/  LEA.HI.X.SX32 R31, R35, R121.reuse, 0x1, P0 ;  /* 0x00000079231f7211 */ /* 0x080fe200000f0eff */
[----:B------:R-:W0:Y:S01]  /*8b50*/  LDC R113, c[0x0][0x248] ;  /* 0x00009200ff717b82 */ /* 0x000e220000000800 */
[----:B------:R-:W2:Y:S02]  /*8b60*/  LDG.E.U16 R176, desc[UR4][R176.64] ;  /* 0x00000004b0b07981 */ /* 0x000ea4000c1e1500 */
[-C--:B------:R-:W-:Y:S01]  /*8b70*/  IADD3 R32, P0, R33, R120.reuse, RZ ;  /* 0x0000007821207210 */ /* 0x080fe20007f1e0ff */
[----:B------:R-:W-:Y:S01]  /*8b80*/  IMAD R45, R36, 0x21c, RZ ;  /* 0x0000021c242d7824 */ /* 0x000fe200078e02ff */
[----:B------:R-:W2:Y:S02]  /*8b90*/  LDG.E.U16 R30, desc[UR4][R30.64] ;  /* 0x000000041e1e7981 */ /* 0x000ea4000c1e1500 */
[----:B------:R-:W-:Y:S01]  /*8ba0*/  LEA.HI.X.SX32 R33, R41, R121, 0x1, P0 ;  /* 0x0000007929217211 */ /* 0x000fe200000f0eff */
[----:B-----5:R-:W-:Y:S01]  /*8bb0*/  IMAD R125, R125, 0x134, RZ ;  /* 0x000001347d7d7824 */ /* 0x020fe200078e02ff */
[----:B------:R-:W5:Y:S01]  /*8bc0*/  LDC R41, c[0x0][0x248] ;  /* 0x00009200ff297b82 */ /* 0x000f620000000800 */
[-C--:B------:R-:W-:Y:S01]  /*8bd0*/  IADD3 R34, P2, R45, R120.reuse, RZ ;  /* 0x000000782d227210 */ /* 0x080fe20007f5e0ff */
[----:B------:R-:W2:Y:S01]  /*8be0*/  LDG.E.U16 R170, desc[UR4][R170.64] ;  /* 0x00000004aaaa7981 */ /* 0x000ea2000c1e1500 */
[----:B------:R-:W-:-:S02]  /*8bf0*/  IADD3 R36, P1, R57, R120, RZ ;  /* 0x0000007839247210 */ /* 0x000fc40007f3e0ff */
[-C--:B------:R-:W-:Y:S01]  /*8c00*/  LEA.HI.X.SX32 R35, R38, R121.reuse, 0x1, P2 ;  /* 0x0000007926237211 */ /* 0x080fe200010f0eff */
[----:B------:R-:W2:Y:S01]  /*8c10*/  LDG.E.U16 R32, desc[UR4][R32.64] ;  /* 0x0000000420207981 */ /* 0x000ea2000c1e1500 */
[----:B------:R-:W-:Y:S01]  /*8c20*/  LEA.HI.X.SX32 R37, R37, R121, 0x1, P1 ;  /* 0x0000007925257211 */ /* 0x000fe200008f0eff */
[----:B------:R-:W-:Y:S01]  /*8c30*/  IMAD R38, R39, 0x22a, RZ ;  /* 0x0000022a27267824 */ /* 0x000fe200078e02ff */
[----:B------:R-:W4:Y:S01]  /*8c40*/  LDC R45, c[0x0][0x248] ;  /* 0x00009200ff2d7b82 */ /* 0x000f220000000800 */
[----:B------:R-:W2:Y:S04]  /*8c50*/  LDG.E.U16 R178, desc[UR4][R178.64] ;  /* 0x00000004b2b27981 */ /* 0x000ea8000c1e1500 */
[----:B------:R-:W2:Y:S03]  /*8c60*/  LDG.E.U16 R31, desc[UR4][R36.64] ;  /* 0x00000004241f7981 */ /* 0x000ea6000c1e1500 */
[----:B------:R-:W1:Y:S01]  /*8c70*/  LDC R57, c[0x0][0x248] ;  /* 0x00009200ff397b82 */ /* 0x000e620000000800 */
[----:B------:R5:W2:Y:S04]  /*8c80*/  LDG.E.U16 R33, desc[UR4][R34.64] ;  /* 0x0000000422217981 */ /* 0x000aa8000c1e1500 */
[----:B------:R-:W2:Y:S01]  /*8c90*/  LDG.E.U16 R184, desc[UR4][R184.64] ;  /* 0x00000004b8b87981 */ /* 0x000ea2000c1e1500 */
[----:B-----5:R-:W-:-:S02]  /*8ca0*/  IMAD R39, R41, 0x115, RZ ;  /* 0x0000011529277824 */ /* 0x020fc400078e02ff */
[----:B------:R-:W5:Y:S01]  /*8cb0*/  LDC R124, c[0x0][0x248] ;  /* 0x00009200ff7c7b82 */ /* 0x000f620000000800 */
[----:B------:R-:W2:Y:S01]  /*8cc0*/  LDG.E.U16 R182, desc[UR4][R182.64] ;  /* 0x00000004b6b67981 */ /* 0x000ea2000c1e1500 */
[----:B------:R-:W-:Y:S01]  /*8cd0*/  IMAD R35, R40, 0x10f, RZ ;  /* 0x0000010f28237824 */ /* 0x000fe200078e02ff */
[-C--:B------:R-:W-:Y:S02]  /*8ce0*/  IADD3 R34, P0, R49, R120.reuse, RZ ;  /* 0x0000007831227210 */ /* 0x080fe40007f1e0ff */
[----:B------:R-:W2:Y:S01]  /*8cf0*/  LDG.E.U16 R180, desc[UR4][R180.64] ;  /* 0x00000004b4b47981 */ /* 0x000ea2000c1e1500 */
[-C--:B------:R-:W-:Y:S02]  /*8d00*/  IADD3 R36, P2, R56, R120.reuse, RZ ;  /* 0x0000007838247210 */ /* 0x080fe40007f5e0ff */
[-C--:B------:R-:W-:Y:S01]  /*8d10*/  LEA.HI.X.SX32 R35, R35, R121.reuse, 0x1, P0 ;  /* 0x0000007923237211 */ /* 0x080fe200000f0eff */
[----:B------:R-:W0:Y:S01]  /*8d20*/  LDC R49, c[0x0][0x248] ;  /* 0x00009200ff317b82 */ /* 0x000e220000000800 */
[----:B------:R-:W-:Y:S01]  /*8d30*/  IADD3 R38, P0, R38, R120, RZ ;  /* 0x0000007826267210 */ /* 0x000fe20007f1e0ff */
[----:B------:R-:W3:Y:S01]  /*8d40*/  LDG.E.U16 R216, desc[UR4][R216.64] ;  /* 0x00000004d8d87981 */ /* 0x000ee2000c1e1500 */
[----:B------:R-:W-:-:S02]  /*8d50*/  LEA.HI.X.SX32 R37, R215, R121, 0x1, P2 ;  /* 0x00000079d7257211 */ /* 0x000fc400010f0eff */
[-C--:B------:R-:W-:Y:S01]  /*8d60*/  LEA.HI.X.SX32 R39, R39, R121.reuse, 0x1, P0 ;  /* 0x0000007927277211 */ /* 0x080fe200000f0eff */
[----:B------:R-:W2:Y:S01]  /*8d70*/  LDG.E.U16 R34, desc[UR4][R34.64] ;  /* 0x0000000422227981 */ /* 0x000ea2000c1e1500 */
[----:B------:R-:W-:Y:S01]  /*8d80*/  IADD3 R40, P1, R54, R120, RZ ;  /* 0x0000007836287210 */ /* 0x000fe20007f3e0ff */
[----:B------:R-:W1:Y:S02]  /*8d90*/  LDC R56, c[0x0][0x248] ;  /* 0x00009200ff387b82 */ /* 0x000e640000000800 */
[----:B------:R-:W2:Y:S04]  /*8da0*/  LDG.E.U16 R36, desc[UR4][R36.64] ;  /* 0x0000000424247981 */ /* 0x000ea8000c1e1500 */
[----:B------:R-:W2:Y:S02]  /*8db0*/  LDG.E.U16 R190, desc[UR4][R190.64] ;  /* 0x00000004bebe7981 */ /* 0x000ea4000c1e1500 */
[----:B------:R-:W5:Y:S02]  /*8dc0*/  LDC R54, c[0x0][0x248] ;  /* 0x00009200ff367b82 */ /* 0x000f640000000800 */
[----:B------:R-:W2:Y:S04]  /*8dd0*/  LDG.E.U16 R208, desc[UR4][R208.64] ;  /* 0x00000004d0d07981 */ /* 0x000ea8000c1e1500 */
[----:B------:R4:W2:Y:S01]  /*8de0*/  LDG.E.U16 R37, desc[UR4][R38.64] ;  /* 0x0000000426257981 */ /* 0x0008a2000c1e1500 */
[----:B------:R-:W-:Y:S01]  /*8df0*/  LEA.HI.X.SX32 R41, R53, R121, 0x1, P1 ;  /* 0x0000007935297211 */ /* 0x000fe200008f0eff */
[----:B0-----:R-:W-:Y:S01]  /*8e00*/  IMAD R49, R49, 0x23c, RZ ;  /* 0x0000023c31317824 */ /* 0x001fe200078e02ff */
[----:B------:R-:W0:Y:S01]  /*8e10*/  LDC R53, c[0x0][0x248] ;  /* 0x00009200ff357b82 */ /* 0x000e220000000800 */
[----:B------:R-:W2:Y:S04]  /*8e20*/  LDG.E.U16 R210, desc[UR4][R210.64] ;  /* 0x00000004d2d27981 */ /* 0x000ea8000c1e1500 */
[----:B------:R1:W2:Y:S01]  /*8e30*/  LDG.E.U16 R35, desc[UR4][R40.64] ;  /* 0x0000000428237981 */ /* 0x0002a2000c1e1500 */
[----:B----4-:R-:W-:-:S02]  /*8e40*/  IMAD R38, R48, 0x22c, RZ ;  /* 0x0000022c30267824 */ /* 0x010fc400078e02ff */
[----:B------:R-:W4:Y:S01]  /*8e50*/  LDC R129, c[0x0][0x248] ;  /* 0x00009200ff817b82 */ /* 0x000f220000000800 */
[----:B------:R-:W2:Y:S02]  /*8e60*/  LDG.E.U16 R202, desc[UR4][R202.64] ;  /* 0x00000004caca7981 */ /* 0x000ea4000c1e1500 */
[-C--:B------:R-:W-:Y:S02]  /*8e70*/  IADD3 R38, P0, R38, R120.reuse, RZ ;  /* 0x0000007826267210 */ /* 0x080fe40007f1e0ff */
[----:B------:R-:W2:Y:S03]  /*8e80*/  LDG.E.U16 R200, desc[UR4][R200.64] ;  /* 0x00000004c8c87981 */ /* 0x000ea6000c1e1500 */
[----:B------:R-:W0:Y:S01]  /*8e90*/  LDC R48, c[0x0][0x248] ;  /* 0x00009200ff307b82 */ /* 0x000e220000000800 */
[----:B------:R-:W-:Y:S01]  /*8ea0*/  LEA.HI.X.SX32 R39, R42, R121, 0x1, P0 ;  /* 0x000000792a277211 */ /* 0x000fe200000f0eff */
[----:B------:R-:W2:Y:S01]  /*8eb0*/  LDG.E.U16 R206, desc[UR4][R206.64] ;  /* 0x00000004cece7981 */ /* 0x000ea2000c1e1500 */
[----:B------:R-:W-:Y:S01]  /*8ec0*/  IADD3 R42, P2, R46, R120, RZ ;  /* 0x000000782e2a7210 */ /* 0x000fe20007f5e0ff */
[----:B-1----:R-:W-:-:S02]  /*8ed0*/  IMAD R40, R44, 0x236, RZ ;  /* 0x000002362c287824 */ /* 0x002fc400078e02ff */
[----:B------:R-:W-:Y:S01]  /*8ee0*/  IMAD R41, R45, 0x11b, RZ ;  /* 0x0000011b2d297824 */ /* 0x000fe200078e02ff */
[----:B------:R-:W2:Y:S01]  /*8ef0*/  LDG.E.U16 R38, desc[UR4][R38.64] ;  /* 0x0000000426267981 */ /* 0x000ea2000c1e1500 */
[----:B------:R-:W1:Y:S01]  /*8f00*/  LDC R46, c[0x0][0x248] ;  /* 0x00009200ff2e7b82 */ /* 0x000e620000000800 */
[-C--:B------:R-:W-:Y:S02]  /*8f10*/  IADD3 R44, P1, R52, R120.reuse, RZ ;  /* 0x00000078342c7210 */ /* 0x080fe40007f3e0ff */
[----:B------:R-:W-:Y:S01]  /*8f20*/  IADD3 R40, P0, R40, R120, RZ ;  /* 0x0000007828287210 */ /* 0x000fe20007f1e0ff */
[----:B------:R-:W2:Y:S01]  /*8f30*/  LDG.E.U16 R192, desc[UR4][R192.64] ;  /* 0x00000004c0c07981 */ /* 0x000ea2000c1e1500 */
[-C--:B------:R-:W-:Y:S02]  /*8f40*/  LEA.HI.X.SX32 R45, R50, R121.reuse, 0x1, P1 ;  /* 0x00000079322d7211 */ /* 0x080fe400008f0eff */
[-C--:B------:R-:W-:Y:S01]  /*8f50*/  LEA.HI.X.SX32 R41, R41, R121.reuse, 0x1, P0 ;  /* 0x0000007929297211 */ /* 0x080fe200000f0eff */
[----:B------:R-:W4:Y:S01]  /*8f60*/  LDC R50, c[0x0][0x248] ;  /* 0x00009200ff327b82 */ /* 0x000f220000000800 */
[----:B------:R-:W-:Y:S01]  /*8f70*/  LEA.HI.X.SX32 R43, R43, R121, 0x1, P2 ;  /* 0x000000792b2b7211 */ /* 0x000fe200010f0eff */
[----:B-----5:R-:W-:Y:S01]  /*8f80*/  IMAD R54, R54, 0x23e, RZ ;  /* 0x0000023e36367824 */ /* 0x020fe200078e02ff */
[----:B------:R0:W5:Y:S04]  /*8f90*/  LDG.E.U16 R39, desc[UR4][R44.64] ;  /* 0x000000042c277981 */ /* 0x000168000c1e1500 */
[----:B------:R-:W5:Y:S01]  /*8fa0*/  LDG.E.U16 R40, desc[UR4][R40.64] ;  /* 0x0000000428287981 */ /* 0x000f62000c1e1500 */
[----:B------:R-:W4:Y:S01]  /*8fb0*/  LDC R52, c[0x0][0x248] ;  /* 0x00009200ff347b82 */ /* 0x000f220000000800 */
[----:B------:R-:W-:-:S02]  /*8fc0*/  IMAD R56, R56, 0x11f, RZ ;  /* 0x0000011f38387824 */ /* 0x000fc400078e02ff */
[----:B------:R-:W2:Y:S01]  /*8fd0*/  LDG.E.U16 R212, desc[UR4][R212.64] ;  /* 0x00000004d4d47981 */ /* 0x000ea2000c1e1500 */
[----:B0-----:R-:W-:Y:S02]  /*8fe0*/  IMAD R45, R48, 0x246, RZ ;  /* 0x00000246302d7824 */ /* 0x001fe400078e02ff */
[----:B------:R-:W-:Y:S02]  /*8ff0*/  IMAD R53, R53, 0x24a, RZ ;  /* 0x0000024a35357824 */ /* 0x000fe400078e02ff */
[----:B------:R-:W0:Y:S01]  /*9000*/  LDC R128, c[0x0][0x248] ;  /* 0x00009200ff807b82 */ /* 0x000e220000000800 */
[----:B------:R4:W5:Y:S01]  /*9010*/  LDG.E.U16 R41, desc[UR4][R42.64] ;  /* 0x000000042a297981 */ /* 0x000962000c1e1500 */
[-C--:B------:R-:W-:Y:S01]  /*9020*/  IADD3 R44, P2, R54, R120.reuse, RZ ;  /* 0x00000078362c7210 */ /* 0x080fe20007f5e0ff */
[----:B-1----:R-:W-:Y:S01]  /*9030*/  IMAD R54, R46, 0x123, RZ ;  /* 0x000001232e367824 */ /* 0x002fe200078e02ff */
[----:B------:R-:W-:Y:S01]  /*9040*/  IADD3 R48, P1, R49, R120, RZ ;  /* 0x0000007831307210 */ /* 0x000fe20007f3e0ff */
[----:B------:R-:W5:Y:S01]  /*9050*/  LDG.E.U16 R218, desc[UR4][R218.64] ;  /* 0x00000004dada7981 */ /* 0x000f62000c1e1500 */
[----:B----4-:R-:W-:-:S02]  /*9060*/  IMAD R50, R50, 0x248, RZ ;  /* 0x0000024832327824 */ /* 0x010fc400078e02ff */
[----:B------:R-:W1:Y:S01]  /*9070*/  LDC R137, c[0x0][0x248] ;  /* 0x00009200ff897b82 */ /* 0x000e620000000800 */
[----:B------:R-:W4:Y:S01]  /*9080*/  LDG.E.U16 R220, desc[UR4][R220.64] ;  /* 0x00000004dcdc7981 */ /* 0x000f22000c1e1500 */
[----:B------:R-:W-:-:S03]  /*9090*/  IADD3 R42, P0, R60, R120, RZ ;  /* 0x000000783c2a7210 */ /* 0x000fc60007f1e0ff */
[----:B------:R-:W5:Y:S01]  /*90a0*/  LDG.E.U16 R226, desc[UR4][R226.64] ;  /* 0x00000004e2e27981 */ /* 0x000f62000c1e1500 */
[-C--:B------:R-:W-:Y:S02]  /*90b0*/  LEA.HI.X.SX32 R43, R59, R121.reuse, 0x1, P0 ;  /* 0x000000793b2b7211 */ /* 0x080fe400000f0eff */
[----:B------:R-:W-:Y:S01]  /*90c0*/  IADD3 R46, P0, R45, R120, RZ ;  /* 0x000000782d2e7210 */ /* 0x000fe20007f1e0ff */
[----:B------:R-:W-:Y:S01]  /*90d0*/  IMAD R57, R57, 0x24c, RZ ;  /* 0x0000024c39397824 */ /* 0x000fe200078e02ff */
[-C--:B------:R-:W-:Y:S01]  /*90e0*/  LEA.HI.X.SX32 R49, R47, R121.reuse, 0x1, P1 ;  /* 0x000000792f317211 */ /* 0x080fe200008f0eff */
[----:B------:R-:W5:Y:S01]  /*90f0*/  LDG.E.U16 R42, desc[UR4][R42.64] ;  /* 0x000000042a2a7981 */ /* 0x000f62000c1e1500 */
[-C--:B------:R-:W-:Y:S01]  /*9100*/  LEA.HI.X.SX32 R45, R56, R121.reuse, 0x1, P2 ;  /* 0x00000079382d7211 */ /* 0x080fe200010f0eff */
[----:B------:R-:W0:Y:S01]  /*9110*/  LDC R59, c[0x0][0x248] ;  /* 0x00009200ff3b7b82 */ /* 0x000e220000000800 */
[----:B------:R-:W-:-:S03]  /*9120*/  LEA.HI.X.SX32 R47, R54, R121, 0x1, P0 ;  /* 0x00000079362f7211 */ /* 0x000fc600000f0eff */
[----:B------:R-:W5:Y:S04]  /*9130*/  LDG.E.U16 R44, desc[UR4][R44.64] ;  /* 0x000000042c2c7981 */ /* 0x000f68000c1e1500 */
[----:B------:R-:W1:Y:S01]  /*9140*/  LDC R56, c[0x0][0x248] ;  /* 0x00009200ff387b82 */ /* 0x000e620000000800 */
[----:B------:R0:W5:Y:S04]  /*9150*/  LDG.E.U16 R43, desc[UR4][R48.64] ;  /* 0x00000004302b7981 */ /* 0x000168000c1e1500 */
[----:B------:R0:W5:Y:S03]  /*9160*/  LDG.E.U16 R45, desc[UR4][R46.64] ;  /* 0x000000042e2d7981 */ /* 0x000166000c1e1500 */
[----:B------:R-:W1:Y:S01]  /*9170*/  LDC R54, c[0x0][0x248] ;  /* 0x00009200ff367b82 */ /* 0x000e620000000800 */
[----:B0-----:R-:W-:Y:S01]  /*9180*/  IMAD R49, R52, 0x125, RZ ;  /* 0x0000012534317824 */ /* 0x001fe200078e02ff */
[----:B------:R-:W-:-:S02]  /*9190*/  IADD3 R52, P1, R53, R120, RZ ;  /* 0x0000007835347210 */ /* 0x000fc40007f3e0ff */
[----:B------:R-:W-:-:S04]  /*91a0*/  IADD3 R46, P0, R50, R120, RZ ;  /* 0x00000078322e7210 */ /* 0x000fc80007f1e0ff */
[----:B------:R-:W0:Y:S01]  /*91b0*/  LDC R60, c[0x0][0x248] ;  /* 0x00009200ff3c7b82 */ /* 0x000e220000000800 */
[-C--:B------:R-:W-:Y:S02]  /*91c0*/  IADD3 R48, P2, R57, R120.reuse, RZ ;  /* 0x0000007839307210 */ /* 0x080fe40007f5e0ff */
[-C--:B------:R-:W-:Y:S02]  /*91d0*/  LEA.HI.X.SX32 R47, R223, R121.reuse, 0x1, P0 ;  /* 0x00000079df2f7211 */ /* 0x080fe400000f0eff */
[----:B------:R-:W-:Y:S02]  /*91e0*/  IADD3 R50, P0, R61, R120, RZ ;  /* 0x000000783d327210 */ /* 0x000fe40007f1e0ff */
[-C--:B------:R-:W-:Y:S01]  /*91f0*/  LEA.HI.X.SX32 R53, R49, R121.reuse, 0x1, P1 ;  /* 0x0000007931357211 */ /* 0x080fe200008f0eff */
[----:B-1----:R-:W-:Y:S01]  /*9200*/  IMAD R56, R56, 0x256, RZ ;  /* 0x0000025638387824 */ /* 0x002fe200078e02ff */
[-C--:B------:R-:W-:Y:S01]  /*9210*/  LEA.HI.X.SX32 R49, R51, R121.reuse, 0x1, P2 ;  /* 0x0000007933317211 */ /* 0x080fe200010f0eff */
[----:B------:R-:W1:Y:S01]  /*9220*/  LDC R61, c[0x0][0x248] ;  /* 0x00009200ff3d7b82 */ /* 0x000e620000000800 */
[----:B------:R-:W-:Y:S01]  /*9230*/  LEA.HI.X.SX32 R51, R64, R121, 0x1, P0 ;  /* 0x0000007940337211 */ /* 0x000fe200000f0eff */
[----:B------:R-:W5:Y:S01]  /*9240*/  LDG.E.U16 R46, desc[UR4][R46.64] ;  /* 0x000000042e2e7981 */ /* 0x000f62000c1e1500 */
[----:B------:R-:W-:-:S03]  /*9250*/  IMAD R54, R54, 0x258, RZ ;  /* 0x0000025836367824 */ /* 0x000fc600078e02ff */
[----:B------:R-:W5:Y:S02]  /*9260*/  LDG.E.U16 R48, desc[UR4][R48.64] ;  /* 0x0000000430307981 */ /* 0x000f64000c1e1500 */
[----:B------:R-:W0:Y:S02]  /*9270*/  LDC R64, c[0x0][0x248] ;  /* 0x00009200ff407b82 */ /* 0x000e240000000800 */
[----:B------:R-:W5:Y:S04]  /*9280*/  LDG.E.U16 R47, desc[UR4][R52.64] ;  /* 0x00000004342f7981 */ /* 0x000f68000c1e1500 */
[----:B------:R1:W5:Y:S01]  /*9290*/  LDG.E.U16 R49, desc[UR4][R50.64] ;  /* 0x0000000432317981 */ /* 0x000362000c1e1500 */
[----:B------:R-:W-:Y:S01]  /*92a0*/  IMAD R59, R59, 0x25e, RZ ;  /* 0x0000025e3b3b7824 */ /* 0x000fe200078e02ff */
[----:B------:R-:W3:Y:S01]  /*92b0*/  LDC R135, c[0x0][0x248] ;  /* 0x00009200ff877b82 */ /* 0x000ee20000000800 */
[----:B-1----:R-:W-:-:S07]  /*92c0*/  IADD3 R50, P0, R56, R120, RZ ;  /* 0x0000007838327210 */ /* 0x002fce0007f1e0ff */
[----:B------:R-:W1:Y:S01]  /*92d0*/  LDC R139, c[0x0][0x248] ;  /* 0x00009200ff8b7b82 */ /* 0x000e620000000800 */
[-C--:B------:R-:W-:Y:S02]  /*92e0*/  IADD3 R56, P1, R54, R120.reuse, RZ ;  /* 0x0000007836387210 */ /* 0x080fe40007f3e0ff */
[----:B------:R-:W-:-:S05]  /*92f0*/  IADD3 R54, P2, R69, R120, RZ ;  /* 0x0000007845367210 */ /* 0x000fca0007f5e0ff */
[----:B------:R-:W1:Y:S01]  /*9300*/  LDC R69, c[0x0][0x248] ;  /* 0x00009200ff457b82 */ /* 0x000e620000000800 */
[-C--:B------:R-:W-:Y:S02]  /*9310*/  LEA.HI.X.SX32 R51, R66, R121.reuse, 0x1, P0 ;  /* 0x0000007942337211 */ /* 0x080fe400000f0eff */
[----:B------:R-:W-:Y:S02]  /*9320*/  IADD3 R52, P0, R70, R120, RZ ;  /* 0x0000007846347210 */ /* 0x000fe40007f1e0ff */
[-C--:B------:R-:W-:Y:S01]  /*9330*/  LEA.HI.X.SX32 R57, R55, R121.reuse, 0x1, P1 ;  /* 0x0000007937397211 */ /* 0x080fe200008f0eff */
[----:B------:R-:W-:Y:S01]  /*9340*/  IMAD R61, R61, 0x266, RZ ;  /* 0x000002663d3d7824 */ /* 0x000fe200078e02ff */
[-C--:B------:R-:W-:Y:S01]  /*9350*/  LEA.HI.X.SX32 R53, R72, R121.reuse, 0x1, P0 ;  /* 0x0000007948357211 */ /* 0x080fe200000f0eff */
[----:B------:R-:W3:Y:S01]  /*9360*/  LDC R66, c[0x0][0x248] ;  /* 0x00009200ff427b82 */ /* 0x000ee20000000800 */
[----:B------:R-:W-:Y:S01]  /*9370*/  LEA.HI.X.SX32 R55, R58, R121, 0x1, P2 ;  /* 0x000000793a377211 */ /* 0x000fe200010f0eff */
[----:B0-----:R-:W-:Y:S01]  /*9380*/  IMAD R64, R64, 0x268, RZ ;  /* 0x0000026840407824 */ /* 0x001fe200078e02ff */
[----:B------:R-:W5:Y:S04]  /*9390*/  LDG.E.U16 R50, desc[UR4][R50.64] ;  /* 0x0000000432327981 */ /* 0x000f68000c1e1500 */
[----:B------:R-:W5:Y:S01]  /*93a0*/  LDG.E.U16 R52, desc[UR4][R52.64] ;  /* 0x0000000434347981 */ /* 0x000f62000c1e1500 */
[----:B------:R-:W0:Y:S03]  /*93b0*/  LDC R72, c[0x0][0x248] ;  /* 0x00009200ff487b82 */ /* 0x000e260000000800 */
[----:B------:R1:W5:Y:S02]  /*93c0*/  LDG.E.U16 R51, desc[UR4][R56.64] ;  /* 0x0000000438337981 */ /* 0x000364000c1e1500 */
[----:B-1----:R-:W-:-:S02]  /*93d0*/  IMAD R69, R69, 0x135, RZ ;  /* 0x0000013545457824 */ /* 0x002fc400078e02ff */
[----:B------:R1:W5:Y:S01]  /*93e0*/  LDG.E.U16 R53, desc[UR4][R54.64] ;  /* 0x0000000436357981 */ /* 0x000362000c1e1500 */
[----:B------:R-:W2:Y:S01]  /*93f0*/  LDC R70, c[0x0][0x248] ;  /* 0x00009200ff467b82 */ /* 0x000ea20000000800 */
[----:B------:R-:W-:Y:S01]  /*9400*/  IMAD R57, R60, 0x133, RZ ;  /* 0x000001333c397824 */ /* 0x000fe200078e02ff */
[----:B------:R-:W-:-:S06]  /*9410*/  IADD3 R60, P1, R61, R120, RZ ;  /* 0x000000783d3c7210 */ /* 0x000fcc0007f3e0ff */
[----:B------:R-:W4:Y:S01]  /*9420*/  LDC R143, c[0x0][0x248] ;  /* 0x00009200ff8f7b82 */ /* 0x000f220000000800 */
[-C--:B-1----:R-:W-:Y:S02]  /*9430*/  IADD3 R54, P0, R59, R120.reuse, RZ ;  /* 0x000000783b367210 */ /* 0x082fe40007f1e0ff */
[-C--:B------:R-:W-:Y:S02]  /*9440*/  IADD3 R56, P2, R64, R120.reuse, RZ ;  /* 0x0000007840387210 */ /* 0x080fe40007f5e0ff */
[-C--:B------:R-:W-:Y:S02]  /*9450*/  LEA.HI.X.SX32 R55, R65, R121.reuse, 0x1, P0 ;  /* 0x0000007941377211 */ /* 0x080fe400000f0eff */
[----:B------:R-:W-:Y:S01]  /*9460*/  IADD3 R58, P0, R68, R120, RZ ;  /* 0x00000078443a7210 */ /* 0x000fe20007f1e0ff */
[----:B------:R-:W1:Y:S01]  /*9470*/  LDC R145, c[0x0][0x248] ;  /* 0x00009200ff917b82 */ /* 0x000e620000000800 */
[-C--:B------:R-:W-:Y:S01]  /*9480*/  LEA.HI.X.SX32 R61, R57, R121.reuse, 0x1, P1 ;  /* 0x00000079393d7211 */ /* 0x080fe200008f0eff */
[----:B0-----:R-:W-:Y:S01]  /*9490*/  IMAD R72, R72, 0x26e, RZ ;  /* 0x0000026e48487824 */ /* 0x001fe200078e02ff */
[-C--:B------:R-:W-:Y:S01]  /*94a0*/  LEA.HI.X.SX32 R57, R125, R121.reuse, 0x1, P2 ;  /* 0x000000797d397211 */ /* 0x080fe200010f0eff */
[----:B------:R-:W5:Y:S01]  /*94b0*/  LDG.E.U16 R54, desc[UR4][R54.64] ;  /* 0x0000000436367981 */ /* 0x000f62000c1e1500 */
[----:B------:R-:W-:-:S03]  /*94c0*/  LEA.HI.X.SX32 R59, R69, R121, 0x1, P0 ;  /* 0x00000079453b7211 */ /* 0x000fc600000f0eff */
[----:B------:R-:W0:Y:S01]  /*94d0*/  LDC R69, c[0x0][0x248] ;  /* 0x00009200ff457b82 */ /* 0x000e220000000800 */
[----:B------:R-:W5:Y:S01]  /*94e0*/  LDG.E.U16 R56, desc[UR4][R56.64] ;  /* 0x0000000438387981 */ /* 0x000f62000c1e1500 */
[----:B------:R-:W-:Y:S01]  /*94f0*/  IADD3 R64, P1, R72, R120, RZ ;  /* 0x0000007848407210 */ /* 0x000fe20007f3e0ff */
[----:B------:R-:W-:Y:S02]  /*9500*/  IMAD R65, R79, 0x278, RZ ;  /* 0x000002784f417824 */ /* 0x000fe400078e02ff */
[----:B------:R3:W5:Y:S03]  /*9510*/  LDG.E.U16 R55, desc[UR4][R60.64] ;  /* 0x000000043c377981 */ /* 0x000766000c1e1500 */
[----:B------:R-:W1:Y:S01]  /*9520*/  LDC R72, c[0x0][0x248] ;  /* 0x00009200ff487b82 */ /* 0x000e620000000800 */
[----:B------:R3:W5:Y:S01]  /*9530*/  LDG.E.U16 R57, desc[UR4][R58.64] ;  /* 0x000000043a397981 */ /* 0x000762000c1e1500 */
[----:B------:R-:W-:-:S02]  /*9540*/  IMAD R68, R80, 0x13b, RZ ;  /* 0x0000013b50447824 */ /* 0x000fc400078e02ff */
[----:B---3--:R-:W-:-:S04]  /*9550*/  IMAD R60, R78, 0x276, RZ ;  /* 0x000002764e3c7824 */ /* 0x008fc800078e02ff */
[----:B------:R-:W3:Y:S01]  /*9560*/  LDC R79, c[0x0][0x248] ;  /* 0x00009200ff4f7b82 */ /* 0x000ee20000000800 */
[----:B------:R-:W-:-:S07]  /*9570*/  IMAD R58, R66, 0x26c, RZ ;  /* 0x0000026c423a7824 */ /* 0x000fce00078e02ff */
[----:B------:R-:W1:Y:S01]  /*9580*/  LDC R66, c[0x0][0x248] ;  /* 0x00009200ff427b82 */ /* 0x000e620000000800 */
[----:B------:R-:W-:Y:S01]  /*9590*/  IADD3 R58, P0, R58, R120, RZ ;  /* 0x000000783a3a7210 */ /* 0x000fe20007f1e0ff */
[----:B------:R-:W-:-:S03]  /*95a0*/  IMAD R61, R74, 0x137, RZ ;  /* 0x000001374a3d7824 */ /* 0x000fc600078e02ff */
[----:B------:R-:W-:-:S03]  /*95b0*/  LEA.HI.X.SX32 R59, R62, R121, 0x1, P0 ;  /* 0x000000793e3b7211 */ /* 0x000fc600000f0eff */
[----:B------:R-:W3:Y:S01]  /*95c0*/  LDC R74, c[0x0][0x248] ;  /* 0x00009200ff4a7b82 */ /* 0x000ee20000000800 */
[-C--:B------:R-:W-:Y:S01]  /*95d0*/  IADD3 R60, P0, R60, R120.reuse, RZ ;  /* 0x000000783c3c7210 */ /* 0x080fe20007f1e0ff */
[----:B0-----:R-:W-:Y:S01]  /*95e0*/  IMAD R69, R69, 0x27a, RZ ;  /* 0x0000027a45457824 */ /* 0x001fe200078e02ff */
[----:B------:R-:W-:Y:S01]  /*95f0*/  IADD3 R62, P2, R65, R120, RZ ;  /* 0x00000078413e7210 */ /* 0x000fe20007f5e0ff */
[----:B------:R-:W5:Y:S01]  /*9600*/  LDG.E.U16 R58, desc[UR4][R58.64] ;  /* 0x000000043a3a7981 */ /* 0x000f62000c1e1500 */
[----:B------:R-:W-:-:S03]  /*9610*/  LEA.HI.X.SX32 R65, R61, R121, 0x1, P1 ;  /* 0x000000793d417211 */ /* 0x000fc600008f0eff */
[----:B------:R-:W0:Y:S01]  /*9620*/  LDC R80, c[0x0][0x248] ;  /* 0x00009200ff507b82 */ /* 0x000e220000000800 */
[-C--:B------:R-:W-:Y:S02]  /*9630*/  LEA.HI.X.SX32 R61, R68, R121.reuse, 0x1, P0 ;  /* 0x00000079443d7211 */ /* 0x080fe400000f0eff */
[----:B------:R-:W-:-:S03]  /*9640*/  LEA.HI.X.SX32 R63, R63, R121, 0x1, P2 ;  /* 0x000000793f3f7211 */ /* 0x000fc600010f0eff */
[----:B------:R-:W5:Y:S02]  /*9650*/  LDG.E.U16 R60, desc[UR4][R60.64] ;  /* 0x000000043c3c7981 */ /* 0x000f64000c1e1500 */
[----:B------:R-:W0:Y:S02]  /*9660*/  LDC R125, c[0x0][0x248] ;  /* 0x00009200ff7d7b82 */ /* 0x000e240000000800 */
[----:B------:R1:W5:Y:S04]  /*9670*/  LDG.E.U16 R59, desc[UR4][R64.64] ;  /* 0x00000004403b7981 */ /* 0x000368000c1e1500 */
[----:B------:R2:W5:Y:S02]  /*9680*/  LDG.E.U16 R61, desc[UR4][R62.64] ;  /* 0x000000043e3d7981 */ /* 0x000564000c1e1500 */
[----:B------:R-:W4:Y:S01]  /*9690*/  LDC R78, c[0x0][0x248] ;  /* 0x00009200ff4e7b82 */ /* 0x000f220000000800 */
[----:B-1----:R-:W-:-:S02]  /*96a0*/  IMAD R64, R66, 0x27e, RZ ;  /* 0x0000027e42407824 */ /* 0x002fc400078e02ff */
[----:B------:R-:W-:-:S05]  /*96b0*/  IMAD R66, R81, 0x286, RZ ;  /* 0x0000028651427824 */ /* 0x000fca00078e02ff */
[----:B------:R-:W1:Y:S01]  /*96c0*/  LDC R155, c[0x0][0x248] ;  /* 0x00009200ff9b7b82 */ /* 0x000e620000000800 */
[----:B--2---:R-:W-:Y:S01]  /*96d0*/  IMAD R63, R70, 0x13d, RZ ;  /* 0x0000013d463f7824 */ /* 0x004fe200078e02ff */
[-C--:B------:R-:W-:Y:S01]  /*96e0*/  IADD3 R62, P0, R69, R120.reuse, RZ ;  /* 0x00000078453e7210 */ /* 0x080fe20007f1e0ff */
[----:B------:R-:W-:Y:S01]  /*96f0*/  IMAD R65, R76, 0x13f, RZ ;  /* 0x0000013f4c417824 */ /* 0x000fe200078e02ff */
[-C--:B------:R-:W-:Y:S01]  /*9700*/  IADD3 R68, P1, R73, R120.reuse, RZ ;  /* 0x0000007849447210 */ /* 0x080fe20007f3e0ff */
[----:B------:R-:W-:Y:S01]  /*9710*/  IMAD R70, R72, 0x143, RZ ;  /* 0x0000014348467824 */ /* 0x000fe200078e02ff */
[-C--:B------:R-:W-:Y:S02]  /*9720*/  IADD3 R64, P2, R64, R120.reuse, RZ ;  /* 0x0000007840407210 */ /* 0x080fe40007f5e0ff */
[----:B------:R-:W-:Y:S01]  /*9730*/  LEA.HI.X.SX32 R63, R63, R121, 0x1, P0 ;  /* 0x000000793f3f7211 */ /* 0x000fe200000f0eff */
[----:B------:R-:W2:Y:S01]  /*9740*/  LDC R81, c[0x0][0x248] ;  /* 0x00009200ff517b82 */ /* 0x000ea20000000800 */
[----:B------:R-:W-:-:S02]  /*9750*/  IADD3 R66, P0, R66, R120, RZ ;  /* 0x0000007842427210 */ /* 0x000fc40007f1e0ff */
[-C--:B------:R-:W-:Y:S01]  /*9760*/  LEA.HI.X.SX32 R69, R67, R121.reuse, 0x1, P1 ;  /* 0x0000007943457211 */ /* 0x080fe200008f0eff */
[----:B---3--:R-:W-:Y:S01]  /*9770*/  IMAD R74, R74, 0x288, RZ ;  /* 0x000002884a4a7824 */ /* 0x008fe200078e02ff */
[-C--:B------:R-:W-:Y:S01]  /*9780*/  LEA.HI.X.SX32 R65, R65, R121.reuse, 0x1, P2 ;  /* 0x0000007941417211 */ /* 0x080fe200010f0eff */
[----:B------:R-:W3:Y:S01]  /*9790*/  LDG.E.U16 R62, desc[UR4][R62.64] ;  /* 0x000000043e3e7981 */ /* 0x000ee2000c1e1500 */
[----:B------:R-:W-:Y:S01]  /*97a0*/  LEA.HI.X.SX32 R67, R70, R121, 0x1, P0 ;  /* 0x0000007946437211 */ /* 0x000fe200000f0eff */
[----:B------:R-:W1:Y:S01]  /*97b0*/  LDC R76, c[0x0][0x248] ;  /* 0x00009200ff4c7b82 */ /* 0x000e620000000800 */
[----:B------:R-:W-:Y:S01]  /*97c0*/  IMAD R72, R79, 0x28a, RZ ;  /* 0x0000028a4f487824 */ /* 0x000fe200078e02ff */
[----:B------:R-:W3:Y:S01]  /*97d0*/  LDG.E.U16 R64, desc[UR4][R64.64] ;  /* 0x0000000440407981 */ /* 0x000ee2000c1e1500 */
[----:B0-----:R-:W-:Y:S02]  /*97e0*/  IMAD R125, R125, 0x144, RZ ;  /* 0x000001447d7d7824 */ /* 0x001fe400078e02ff */
[----:B------:R-:W-:Y:S01]  /*97f0*/  IMAD R70, R85, 0x28e, RZ ;  /* 0x0000028e55467824 */ /* 0x000fe200078e02ff */
[----:B------:R0:W3:Y:S01]  /*9800*/  LDG.E.U16 R63, desc[UR4][R68.64] ;  /* 0x00000004443f7981 */ /* 0x0000e2000c1e1500 */
[----:B------:R-:W-:Y:S01]  /*9810*/  IADD3 R72, P1, R72, R120, RZ ;  /* 0x0000007848487210 */ /* 0x000fe20007f3e0ff */
[----:B------:R-:W1:Y:S02]  /*9820*/  LDC R79, c[0x0][0x248] ;  /* 0x00009200ff4f7b82 */ /* 0x000e640000000800 */
[----:B------:R4:W3:Y:S01]  /*9830*/  LDG.E.U16 R65, desc[UR4][R66.64] ;  /* 0x0000000442417981 */ /* 0x0008e2000c1e1500 */
[----:B0-----:R-:W-:-:S05]  /*9840*/  IMAD R68, R80, 0x28c, RZ ;  /* 0x0000028c50447824 */ /* 0x001fca00078e02ff */
[----:B------:R-:W0:Y:S01]  /*9850*/  LDC R85, c[0x0][0x248] ;  /* 0x00009200ff557b82 */ /* 0x000e220000000800 */
[----:B------:R-:W-:Y:S01]  /*9860*/  IMAD R69, R84, 0x145, RZ ;  /* 0x0000014554457824 */ /* 0x000fe200078e02ff */
[-C--:B----4-:R-:W-:Y:S01]  /*9870*/  IADD3 R66, P0, R74, R120.reuse, RZ ;  /* 0x000000784a427210 */ /* 0x090fe20007f1e0ff */
[----:B------:R-:W-:Y:S01]  /*9880*/  IMAD R74, R89, 0x147, RZ ;  /* 0x00000147594a7824 */ /* 0x000fe200078e02ff */
[-C--:B------:R-:W-:Y:S02]  /*9890*/  IADD3 R68, P2, R68, R120.reuse, RZ ;  /* 0x0000007844447210 */ /* 0x080fe40007f5e0ff */
[-C--:B------:R-:W-:Y:S02]  /*98a0*/  LEA.HI.X.SX32 R67, R125, R121.reuse, 0x1, P0 ;  /* 0x000000797d437211 */ /* 0x080fe400000f0eff */
[----:B------:R-:W4:Y:S01]  /*98b0*/  LDC R80, c[0x0][0x248] ;  /* 0x00009200ff507b82 */ /* 0x000f220000000800 */
[----:B------:R-:W-:Y:S02]  /*98c0*/  IADD3 R70, P0, R70, R120, RZ ;  /* 0x0000007846467210 */ /* 0x000fe40007f1e0ff */
[-C--:B------:R-:W-:Y:S01]  /*98d0*/  LEA.HI.X.SX32 R73, R69, R121.reuse, 0x1, P1 ;  /* 0x0000007945497211 */ /* 0x080fe200008f0eff */
[----:B------:R-:W-:Y:S01]  /*98e0*/  IMAD R78, R78, 0x296, RZ ;  /* 0x000002964e4e7824 */ /* 0x000fe200078e02ff */
[-C--:B------:R-:W-:Y:S01]  /*98f0*/  LEA.HI.X.SX32 R69, R71, R121.reuse, 0x1, P2 ;  /* 0x0000007947457211 */ /* 0x080fe200010f0eff */
[----:B------:R-:W3:Y:S01]  /*9900*/  LDG.E.U16 R66, desc[UR4][R66.64] ;  /* 0x0000000442427981 */ /* 0x000ee2000c1e1500 */
[----:B------:R-:W-:Y:S01]  /*9910*/  LEA.HI.X.SX32 R71, R74, R121, 0x1, P0 ;  /* 0x000000794a477211 */ /* 0x000fe200000f0eff */
[----:B------:R-:W0:Y:S02]  /*9920*/  LDC R84, c[0x0][0x248] ;  /* 0x00009200ff547b82 */ /* 0x000e240000000800 */
[----:B------:R-:W3:Y:S01]  /*9930*/  LDG.E.U16 R68, desc[UR4][R68.64] ;  /* 0x0000000444447981 */ /* 0x000ee2000c1e1500 */
[----:B------:R-:W-:-:S03]  /*9940*/  IMAD R74, R86, 0x29c, RZ ;  /* 0x0000029c564a7824 */ /* 0x000fc600078e02ff */
[----:B------:R2:W3:Y:S02]  /*9950*/  LDG.E.U16 R67, desc[UR4][R72.64] ;  /* 0x0000000448437981 */ /* 0x0004e4000c1e1500 */
[----:B------:R-:W4:Y:S02]  /*9960*/  LDC R89, c[0x0][0x248] ;  /* 0x00009200ff597b82 */ /* 0x000f240000000800 */
[----:B------:R1:W3:Y:S06]  /*9970*/  LDG.E.U16 R69, desc[UR4][R70.64] ;  /* 0x0000000446457981 */ /* 0x0002ec000c1e1500 */
[----:B------:R-:W0:Y:S01]  /*9980*/  LDC R125, c[0x0][0x248] ;  /* 0x00009200ff7d7b82 */ /* 0x000e220000000800 */
[----:B--2---:R-:W-:-:S02]  /*9990*/  IMAD R72, R88, 0x29a, RZ ;  /* 0x0000029a58487824 */ /* 0x004fc400078e02ff */
[----:B-1----:R-:W-:Y:S01]  /*99a0*/  IMAD R71, R81, 0x14b, RZ ;  /* 0x0000014b51477824 */ /* 0x002fe200078e02ff */
[----:B------:R-:W-:-:S04]  /*99b0*/  IADD3 R70, P0, R78, R120, RZ ;  /* 0x000000784e467210 */ /* 0x000fc80007f1e0ff */
[----:B------:R-:W1:Y:S01]  /*99c0*/  LDC R81, c[0x0][0x248] ;  /* 0x00009200ff517b82 */ /* 0x000e620000000800 */
[----:B------:R-:W-:Y:S01]  /*99d0*/  IMAD R73, R92, 0x14d, RZ ;  /* 0x0000014d5c497824 */ /* 0x000fe200078e02ff */
[-C--:B------:R-:W-:Y:S01]  /*99e0*/  LEA.HI.X.SX32 R71, R71, R121.reuse, 0x1, P0 ;  /* 0x0000007947477211 */ /* 0x080fe200000f0eff */
[----:B------:R-:W-:Y:S01]  /*99f0*/  IMAD R76, R76, 0x298, RZ ;  /* 0x000002984c4c7824 */ /* 0x000fe200078e02ff */
[-C--:B------:R-:W-:Y:S02]  /*9a00*/  IADD3 R72, P0, R72, R120.reuse, RZ ;  /* 0x0000007848487210 */ /* 0x080fe40007f1e0ff */
[-C--:B------:R-:W-:Y:S01]  /*9a10*/  IADD3 R74, P2, R74, R120.reuse, RZ ;  /* 0x000000784a4a7210 */ /* 0x080fe20007f5e0ff */
[----:B------:R-:W2:Y:S01]  /*9a20*/  LDG.E.U16 R70, desc[UR4][R70.64] ;  /* 0x0000000446467981 */ /* 0x000ea2000c1e1500 */
[----:B------:R-:W-:Y:S01]  /*9a30*/  LEA.HI.X.SX32 R73, R73, R121, 0x1, P0 ;  /* 0x0000007949497211 */ /* 0x000fe200000f0eff */
[----:B------:R-:W1:Y:S01]  /*9a40*/  LDC R86, c[0x0][0x248] ;  /* 0x00009200ff567b82 */ /* 0x000e620000000800 */
[----:B------:R-:W-:-:S02]  /*9a50*/  IADD3 R76, P1, R76, R120, RZ ;  /* 0x000000784c4c7210 */ /* 0x000fc40007f3e0ff */
[-C--:B------:R-:W-:Y:S01]  /*9a60*/  LEA.HI.X.SX32 R75, R75, R121.reuse, 0x1, P2 ;  /* 0x000000794b4b7211 */ /* 0x080fe200010f0eff */
[----:B------:R-:W2:Y:S01]  /*9a70*/  LDG.E.U16 R72, desc[UR4][R72.64] ;  /* 0x0000000448487981 */ /* 0x000ea2000c1e1500 */
[----:B------:R-:W-:Y:S01]  /*9a80*/  LEA.HI.X.SX32 R77, R77, R121, 0x1, P1 ;  /* 0x000000794d4d7211 */ /* 0x000fe200008f0eff */
[----:B------:R-:W-:Y:S02]  /*9a90*/  IMAD R78, R90, 0x2aa, RZ ;  /* 0x000002aa5a4e7824 */ /* 0x000fe400078e02ff */
[----:B0-----:R-:W-:Y:S01]  /*9aa0*/  IMAD R125, R125, 0x154, RZ ;  /* 0x000001547d7d7824 */ /* 0x001fe200078e02ff */
[----:B------:R-:W0:Y:S01]  /*9ab0*/  LDC R88, c[0x0][0x248] ;  /* 0x00009200ff587b82 */ /* 0x000e220000000800 */
[----:B------:R4:W2:Y:S04]  /*9ac0*/  LDG.E.U16 R71, desc[UR4][R76.64] ;  /* 0x000000044c477981 */ /* 0x0008a8000c1e1500 */
[----:B------:R1:W2:Y:S03]  /*9ad0*/  LDG.E.U16 R73, desc[UR4][R74.64] ;  /* 0x000000044a497981 */ /* 0x0002a6000c1e1500 */
[----:B------:R-:W0:Y:S01]  /*9ae0*/  LDC R90, c[0x0][0x248] ;  /* 0x00009200ff5a7b82 */ /* 0x000e220000000800 */
[----:B----4-:R-:W-:-:S02]  /*9af0*/  IMAD R76, R84, 0x2a8, RZ ;  /* 0x000002a8544c7824 */ /* 0x010fc400078e02ff */
[----:B-1----:R-:W-:-:S05]  /*9b00*/  IMAD R74, R79, 0x29e, RZ ;  /* 0x0000029e4f4a7824 */ /* 0x002fca00078e02ff */
[----:B------:R-:W1:Y:S01]  /*9b10*/  LDC R92, c[0x0][0x248] ;  /* 0x00009200ff5c7b82 */ /* 0x000e620000000800 */
[----:B------:R-:W-:Y:S02]  /*9b20*/  IMAD R75, R80, 0x14f, RZ ;  /* 0x0000014f504b7824 */ /* 0x000fe400078e02ff */
[----:B------:R-:W-:Y:S01]  /*9b30*/  IMAD R80, R85, 0x2a6, RZ ;  /* 0x000002a655507824 */ /* 0x000fe200078e02ff */
[-C--:B------:R-:W-:Y:S01]  /*9b40*/  IADD3 R74, P0, R74, R120.reuse, RZ ;  /* 0x000000784a4a7210 */ /* 0x080fe20007f1e0ff */
[----:B------:R-:W-:Y:S01]  /*9b50*/  IMAD R77, R89, 0x153, RZ ;  /* 0x00000153594d7824 */ /* 0x000fe200078e02ff */
[-C--:B------:R-:W-:Y:S01]  /*9b60*/  IADD3 R76, P2, R76, R120.reuse, RZ ;  /* 0x000000784c4c7210 */ /* 0x080fe20007f5e0ff */
[----:B------:R-:W-:Y:S01]  /*9b70*/  IMAD R79, R81, 0x155, RZ ;  /* 0x00000155514f7824 */ /* 0x000fe200078e02ff */
[----:B------:R-:W-:Y:S01]  /*9b80*/  IADD3 R80, P1, R80, R120, RZ ;  /* 0x0000007850507210 */ /* 0x000fe20007f3e0ff */
[----:B------:R-:W4:Y:S01]  /*9b90*/  LDC R89, c[0x0][0x248] ;  /* 0x00009200ff597b82 */ /* 0x000f220000000800 */
[----:B------:R-:W-:-:S02]  /*9ba0*/  LEA.HI.X.SX32 R75, R75, R121, 0x1, P0 ;  /* 0x000000794b4b7211 */ /* 0x000fc400000f0eff */
[----:B------:R-:W-:Y:S02]  /*9bb0*/  IADD3 R78, P0, R78, R120, RZ ;  /* 0x000000784e4e7210 */ /* 0x000fe40007f1e0ff */
[-C--:B------:R-:W-:Y:S01]  /*9bc0*/  LEA.HI.X.SX32 R81, R77, R121.reuse, 0x1, P1 ;  /* 0x000000794d517211 */ /* 0x080fe200008f0eff */
[----:B------:R-:W2:Y:S01]  /*9bd0*/  LDG.E.U16 R74, desc[UR4][R74.64] ;  /* 0x000000044a4a7981 */ /* 0x000ea2000c1e1500 */
[-C--:B------:R-:W-:Y:S01]  /*9be0*/  LEA.HI.X.SX32 R77, R125, R121.reuse, 0x1, P2 ;  /* 0x000000797d4d7211 */ /* 0x080fe200010f0eff */
[----:B------:R-:W5:Y:S01]  /*9bf0*/  LDC R153, c[0x0][0x248] ;  /* 0x00009200ff997b82 */ /* 0x000f620000000800 */
[----:B------:R-:W-:-:S03]  /*9c00*/  LEA.HI.X.SX32 R79, R79, R121, 0x1, P0 ;  /* 0x000000794f4f7211 */ /* 0x000fc600000f0eff */
[----:B------:R-:W2:Y:S01]  /*9c10*/  LDG.E.U16 R76, desc[UR4][R76.64] ;  /* 0x000000044c4c7981 */ /* 0x000ea2000c1e1500 */
[----:B------:R-:W-:-:S03]  /*9c20*/  IMAD R84, R93, 0x2ae, RZ ;  /* 0x000002ae5d547824 */ /* 0x000fc600078e02ff */
[----:B------:R0:W2:Y:S01]  /*9c30*/  LDG.E.U16 R75, desc[UR4][R80.64] ;  /* 0x00000004504b7981 */ /* 0x0000a2000c1e1500 */
[----:B------:R-:W-:Y:S01]  /*9c40*/  IMAD R85, R99, 0x2b8, RZ ;  /* 0x000002b863557824 */ /* 0x000fe200078e02ff */
[----:B------:R-:W4:Y:S02]  /*9c50*/  LDC R93, c[0x0][0x248] ;  /* 0x00009200ff5d7b82 */ /* 0x000f240000000800 */
[----:B------:R0:W2:Y:S02]  /*9c60*/  LDG.E.U16 R77, desc[UR4][R78.64] ;  /* 0x000000044e4d7981 */ /* 0x0000a4000c1e1500 */
[----:B0-----:R-:W-:Y:S01]  /*9c70*/  IMAD R80, R97, 0x2b6, RZ ;  /* 0x000002b661507824 */ /* 0x001fe200078e02ff */
[----:B------:R-:W-:Y:S01]  /*9c80*/  IADD3 R84, P1, R84, R120, RZ ;  /* 0x0000007854547210 */ /* 0x000fe20007f3e0ff */
[----:B------:R-:W-:Y:S02]  /*9c90*/  IMAD R81, R94, 0x157, RZ ;  /* 0x000001575e517824 */ /* 0x000fe400078e02ff */
[----:B------:R-:W0:Y:S01]  /*9ca0*/  LDC R99, c[0x0][0x248] ;  /* 0x00009200ff637b82 */ /* 0x000e220000000800 */
[----:B------:R-:W-:-:S05]  /*9cb0*/  IMAD R78, R86, 0x2ac, RZ ;  /* 0x000002ac564e7824 */ /* 0x000fca00078e02ff */
[-C--:B------:R-:W-:Y:S01]  /*9cc0*/  IADD3 R78, P0, R78, R120.reuse, RZ ;  /* 0x000000784e4e7210 */ /* 0x080fe20007f1e0ff */
[----:B------:R-:W-:Y:S01]  /*9cd0*/  IMAD R86, R100, 0x15b, RZ ;  /* 0x0000015b64567824 */ /* 0x000fe200078e02ff */
[----:B------:R-:W0:Y:S02]  /*9ce0*/  LDC R94, c[0x0][0x248] ;  /* 0x00009200ff5e7b82 */ /* 0x000e240000000800 */
[-C--:B------:R-:W-:Y:S02]  /*9cf0*/  LEA.HI.X.SX32 R79, R82, R121.reuse, 0x1, P0 ;  /* 0x00000079524f7211 */ /* 0x080fe400000f0eff */
[-C--:B------:R-:W-:Y:S02]  /*9d00*/  IADD3 R80, P0, R80, R120.reuse, RZ ;  /* 0x0000007850507210 */ /* 0x080fe40007f1e0ff */
[----:B------:R-:W-:Y:S01]  /*9d10*/  IADD3 R82, P2, R85, R120, RZ ;  /* 0x0000007855527210 */ /* 0x000fe20007f5e0ff */
[----:B------:R-:W2:Y:S01]  /*9d20*/  LDG.E.U16 R78, desc[UR4][R78.64] ;  /* 0x000000044e4e7981 */ /* 0x000ea2000c1e1500 */
[-C--:B------:R-:W-:Y:S01]  /*9d30*/  LEA.HI.X.SX32 R85, R81, R121.reuse, 0x1, P1 ;  /* 0x0000007951557211 */ /* 0x080fe200008f0eff */
[----:B------:R-:W0:Y:S01]  /*9d40*/  LDC R100, c[0x0][0x248] ;  /* 0x00009200ff647b82 */ /* 0x000e220000000800 */
[----:B------:R-:W-:-:S02]  /*9d50*/  LEA.HI.X.SX32 R81, R86, R121, 0x1, P0 ;  /* 0x0000007956517211 */ /* 0x000fc400000f0eff */
[----:B------:R-:W-:-:S03]  /*9d60*/  LEA.HI.X.SX32 R83, R83, R121, 0x1, P2 ;  /* 0x0000007953537211 */ /* 0x000fc600010f0eff */
[----:B------:R-:W2:Y:S02]  /*9d70*/  LDG.E.U16 R80, desc[UR4][R80.64] ;  /* 0x0000000450507981 */ /* 0x000ea4000c1e1500 */
[----:B------:R-:W0:Y:S02]  /*9d80*/  LDC R125, c[0x0][0x248] ;  /* 0x00009200ff7d7b82 */ /* 0x000e240000000800 */
[----:B------:R1:W2:Y:S04]  /*9d90*/  LDG.E.U16 R79, desc[UR4][R84.64] ;  /* 0x00000004544f7981 */ /* 0x0002a8000c1e1500 */
[----:B------:R4:W2:Y:S01]  /*9da0*/  LDG.E.U16 R81, desc[UR4][R82.64] ;  /* 0x0000000452517981 */ /* 0x0008a2000c1e1500 */
[----:B------:R-:W-:Y:S01]  /*9db0*/  IMAD R86, R101, 0x2c6, RZ ;  /* 0x000002c665567824 */ /* 0x000fe200078e02ff */
[----:B------:R-:W5:Y:S01]  /*9dc0*/  LDC R97, c[0x0][0x248] ;  /* 0x00009200ff617b82 */ /* 0x000f620000000800 */
[----:B-1----:R-:W-:-:S02]  /*9dd0*/  IMAD R84, R92, 0x2be, RZ ;  /* 0x000002be5c547824 */ /* 0x002fc400078e02ff */
[----:B----4-:R-:W-:-:S05]  /*9de0*/  IMAD R82, R88, 0x2ba, RZ ;  /* 0x000002ba58527824 */ /* 0x010fca00078e02ff */
        /* <DEDUP_REMOVED lines=14> */
[----:B------:R-:W3:Y:S01]  /*9ed0*/  LDC R147, c[0x0][0x248] ;  /* 0x00009200ff937b82 */ /* 0x000ee20000000800 */
[----:B------:R-:W-:-:S03]  /*9ee0*/  LEA.HI.X.SX32 R87, R90, R121, 0x1, P0 ;  /* 0x000000795a577211 */ /* 0x000fc600000f0eff */
[----:B------:R-:W2:Y:S01]  /*9ef0*/  LDG.E.U16 R84, desc[UR4][R84.64] ;  /* 0x0000000454547981 */ /* 0x000ea2000c1e1500 */
[----:B0-----:R-:W-:Y:S02]  /*9f00*/  IMAD R92, R99, 0x2ca, RZ ;  /* 0x000002ca635c7824 */ /* 0x001fe400078e02ff */
[----:B------:R-:W-:Y:S01]  /*9f10*/  IMAD R125, R125, 0x164, RZ ;  /* 0x000001647d7d7824 */ /* 0x000fe200078e02ff */
[----:B------:R0:W2:Y:S01]  /*9f20*/  LDG.E.U16 R83, desc[UR4][R88.64] ;  /* 0x0000000458537981 */ /* 0x0000a2000c1e1500 */
[----:B------:R-:W-:Y:S01]  /*9f30*/  IMAD R90, R105, 0x2ce, RZ ;  /* 0x000002ce695a7824 */ /* 0x000fe200078e02ff */
[----:B------:R-:W3:Y:S02]  /*9f40*/  LDC R161, c[0x0][0x248] ;  /* 0x00009200ffa17b82 */ /* 0x000ee40000000800 */
[----:B------:R0:W2:Y:S02]  /*9f50*/  LDG.E.U16 R85, desc[UR4][R86.64] ;  /* 0x0000000456557981 */ /* 0x0000a4000c1e1500 */
[----:B0-----:R-:W-:Y:S01]  /*9f60*/  IMAD R88, R100, 0x2cc, RZ ;  /* 0x000002cc64587824 */ /* 0x001fe200078e02ff */
[----:B------:R-:W-:Y:S01]  /*9f70*/  IADD3 R92, P1, R92, R120, RZ ;  /* 0x000000785c5c7210 */ /* 0x000fe20007f3e0ff */
[----:B------:R-:W-:-:S02]  /*9f80*/  IMAD R89, R104, 0x165, RZ ;  /* 0x0000016568597824 */ /* 0x000fc400078e02ff */
[----:B------:R-:W0:Y:S01]  /*9f90*/  LDC R99, c[0x0][0x248] ;  /* 0x00009200ff637b82 */ /* 0x000e220000000800 */
[----:B------:R-:W-:Y:S01]  /*9fa0*/  IMAD R86, R94, 0x2c8, RZ ;  /* 0x000002c85e567824 */ /* 0x000fe200078e02ff */
[----:B------:R-:W-:-:S04]  /*9fb0*/  IADD3 R88, P2, R88, R120, RZ ;  /* 0x0000007858587210 */ /* 0x000fc80007f5e0ff */
[-C--:B------:R-:W-:Y:S01]  /*9fc0*/  IADD3 R86, P0, R86, R120.reuse, RZ ;  /* 0x0000007856567210 */ /* 0x080fe20007f1e0ff */
[----:B------:R-:W-:Y:S01]  /*9fd0*/  IMAD R94, R109, 0x167, RZ ;  /* 0x000001676d5e7824 */ /* 0x000fe200078e02ff */
[-C--:B------:R-:W-:Y:S01]  /*9fe0*/  LEA.HI.X.SX32 R93, R89, R121.reuse, 0x1, P1 ;  /* 0x00000079595d7211 */ /* 0x080fe200008f0eff */
[----:B------:R-:W0:Y:S01]  /*9ff0*/  LDC R100, c[0x0][0x248] ;  /* 0x00009200ff647b82 */ /* 0x000e220000000800 */
[-C--:B------:R-:W-:Y:S02]  /*a000*/  LEA.HI.X.SX32 R87, R125, R121.reuse, 0x1, P0 ;  /* 0x000000797d577211 */ /* 0x080fe400000f0eff */
[----:B------:R-:W-:Y:S02]  /*a010*/  IADD3 R90, P0, R90, R120, RZ ;  /* 0x000000785a5a7210 */ /* 0x000fe40007f1e0ff */
[-C--:B------:R-:W-:Y:S01]  /*a020*/  LEA.HI.X.SX32 R89, R91, R121.reuse, 0x1, P2 ;  /* 0x000000795b597211 */ /* 0x080fe200010f0eff */
[----:B------:R-:W2:Y:S01]  /*a030*/  LDG.E.U16 R86, desc[UR4][R86.64] ;  /* 0x0000000456567981 */ /* 0x000ea2000c1e1500 */
[----:B------:R-:W-:Y:S01]  /*a040*/  LEA.HI.X.SX32 R91, R94, R121, 0x1, P0 ;  /* 0x000000795e5b7211 */ /* 0x000fe200000f0eff */
[----:B------:R-:W0:Y:S02]  /*a050*/  LDC R105, c[0x0][0x248] ;  /* 0x00009200ff697b82 */ /* 0x000e240000000800 */
[----:B------:R-:W2:Y:S01]  /*a060*/  LDG.E.U16 R88, desc[UR4][R88.64] ;  /* 0x0000000458587981 */ /* 0x000ea2000c1e1500 */
[----:B------:R-:W-:-:S05]  /*a070*/  IMAD R94, R106, 0x2dc, RZ ;  /* 0x000002dc6a5e7824 */ /* 0x000fca00078e02ff */
[----:B------:R-:W0:Y:S01]  /*a080*/  LDC R104, c[0x0][0x248] ;  /* 0x00009200ff687b82 */ /* 0x000e220000000800 */
[----:B------:R-:W2:Y:S04]  /*a090*/  LDG.E.U16 R87, desc[UR4][R92.64] ;  /* 0x000000045c577981 */ /* 0x000ea8000c1e1500 */
[----:B------:R4:W2:Y:S03]  /*a0a0*/  LDG.E.U16 R89, desc[UR4][R90.64] ;  /* 0x000000045a597981 */ /* 0x0008a6000c1e1500 */
[----:B------:R-:W0:Y:S01]  /*a0b0*/  LDC R109, c[0x0][0x248] ;  /* 0x00009200ff6d7b82 */ /* 0x000e220000000800 */
[----:B----4-:R-:W-:-:S07]  /*a0c0*/  IMAD R90, R96, 0x2d6, RZ ;  /* 0x000002d6605a7824 */ /* 0x010fce00078e02ff */
[----:B------:R-:W4:Y:S01]  /*a0d0*/  LDC R125, c[0x0][0x248] ;  /* 0x00009200ff7d7b82 */ /* 0x000f220000000800 */
[----:B-1----:R-:W-:Y:S02]  /*a0e0*/  IMAD R91, R101, 0x16b, RZ ;  /* 0x0000016b655b7824 */ /* 0x002fe400078e02ff */
[----:B-----5:R-:W-:Y:S01]  /*a0f0*/  IMAD R96, R97, 0x2d8, RZ ;  /* 0x000002d861607824 */ /* 0x020fe200078e02ff */
[----:B------:R-:W-:Y:S01]  /*a100*/  IADD3 R90, P0, R90, R120, RZ ;  /* 0x000000785a5a7210 */ /* 0x000fe20007f1e0ff */
[----:B------:R-:W-:-:S03]  /*a110*/  IMAD R92, R108, 0x2da, RZ ;  /* 0x000002da6c5c7824 */ /* 0x000fc600078e02ff */
[----:B------:R-:W1:Y:S01]  /*a120*/  LDC R101, c[0x0][0x248] ;  /* 0x00009200ff657b82 */ /* 0x000e620000000800 */
[-C--:B------:R-:W-:Y:S01]  /*a130*/  LEA.HI.X.SX32 R91, R91, R121.reuse, 0x1, P0 ;  /* 0x000000795b5b7211 */ /* 0x080fe200000f0eff */
[----:B------:R-:W-:Y:S01]  /*a140*/  IMAD R93, R112, 0x16d, RZ ;  /* 0x0000016d705d7824 */ /* 0x000fe200078e02ff */
[-C--:B------:R-:W-:Y:S02]  /*a150*/  IADD3 R96, P1, R96, R120.reuse, RZ ;  /* 0x0000007860607210 */ /* 0x080fe40007f3e0ff */
[-C--:B------:R-:W-:Y:S01]  /*a160*/  IADD3 R92, P0, R92, R120.reuse, RZ ;  /* 0x000000785c5c7210 */ /* 0x080fe20007f1e0ff */
[----:B------:R-:W5:Y:S01]  /*a170*/  LDG.E.U16 R90, desc[UR4][R90.64] ;  /* 0x000000045a5a7981 */ /* 0x000f62000c1e1500 */
[----:B------:R-:W-:Y:S01]  /*a180*/  IADD3 R94, P2, R94, R120, RZ ;  /* 0x000000785e5e7210 */ /* 0x000fe20007f5e0ff */
[----:B------:R-:W3:Y:S01]  /*a190*/  LDC R106, c[0x0][0x248] ;  /* 0x00009200ff6a7b82 */ /* 0x000ee20000000800 */
[-C--:B------:R-:W-:Y:S02]  /*a1a0*/  LEA.HI.X.SX32 R97, R95, R121.reuse, 0x1, P1 ;  /* 0x000000795f617211 */ /* 0x080fe400008f0eff */
[----:B------:R-:W-:-:S02]  /*a1b0*/  LEA.HI.X.SX32 R93, R93, R121, 0x1, P0 ;  /* 0x000000795d5d7211 */ /* 0x000fc400000f0eff */
[----:B------:R-:W-:-:S03]  /*a1c0*/  LEA.HI.X.SX32 R95, R98, R121, 0x1, P2 ;  /* 0x00000079625f7211 */ /* 0x000fc600010f0eff */
[----:B------:R-:W5:Y:S01]  /*a1d0*/  LDG.E.U16 R92, desc[UR4][R92.64] ;  /* 0x000000045c5c7981 */ /* 0x000f62000c1e1500 */
[----:B------:R-:W-:Y:S01]  /*a1e0*/  IMAD R98, R110, 0x2ea, RZ ;  /* 0x000002ea6e627824 */ /* 0x000fe200078e02ff */
[----:B------:R-:W3:Y:S02]  /*a1f0*/  LDC R108, c[0x0][0x248] ;  /* 0x00009200ff6c7b82 */ /* 0x000ee40000000800 */
[----:B------:R0:W5:Y:S04]  /*a200*/  LDG.E.U16 R91, desc[UR4][R96.64] ;  /* 0x00000004605b7981 */ /* 0x000168000c1e1500 */
[----:B------:R0:W5:Y:S01]  /*a210*/  LDG.E.U16 R93, desc[UR4][R94.64] ;  /* 0x000000045e5d7981 */ /* 0x000162000c1e1500 */
[----:B----4-:R-:W-:Y:S01]  /*a220*/  IMAD R125, R125, 0x174, RZ ;  /* 0x000001747d7d7824 */ /* 0x010fe200078e02ff */
[----:B------:R-:W4:Y:S01]  /*a230*/  LDC R110, c[0x0][0x248] ;  /* 0x00009200ff6e7b82 */ /* 0x000f220000000800 */
[----:B0-----:R-:W-:-:S02]  /*a240*/  IMAD R96, R104, 0x2e8, RZ ;  /* 0x000002e868607824 */ /* 0x001fc400078e02ff */
[----:B------:R-:W-:-:S05]  /*a250*/  IMAD R94, R99, 0x2de, RZ ;  /* 0x000002de635e7824 */ /* 0x000fca00078e02ff */
[----:B------:R-:W0:Y:S01]  /*a260*/  LDC R112, c[0x0][0x248] ;  /* 0x00009200ff707b82 */ /* 0x000e220000000800 */
[----:B------:R-:W-:Y:S02]  /*a270*/  IMAD R95, R100, 0x16f, RZ ;  /* 0x0000016f645f7824 */ /* 0x000fe400078e02ff */
[----:B------:R-:W-:Y:S01]  /*a280*/  IMAD R100, R105, 0x2e6, RZ ;  /* 0x000002e669647824 */ /* 0x000fe200078e02ff */
[-C--:B------:R-:W-:Y:S01]  /*a290*/  IADD3 R94, P0, R94, R120.reuse, RZ ;  /* 0x000000785e5e7210 */ /* 0x080fe20007f1e0ff */
[----:B------:R-:W-:Y:S01]  /*a2a0*/  IMAD R97, R109, 0x173, RZ ;  /* 0x000001736d617824 */ /* 0x000fe200078e02ff */
[-C--:B------:R-:W-:Y:S01]  /*a2b0*/  IADD3 R96, P2, R96, R120.reuse, RZ ;  /* 0x0000007860607210 */ /* 0x080fe20007f5e0ff */
[----:B-1----:R-:W-:Y:S01]  /*a2c0*/  IMAD R99, R101, 0x175, RZ ;  /* 0x0000017565637824 */ /* 0x002fe200078e02ff */
[----:B------:R-:W-:Y:S01]  /*a2d0*/  IADD3 R100, P1, R100, R120, RZ ;  /* 0x0000007864647210 */ /* 0x000fe20007f3e0ff */
[----:B------:R-:W1:Y:S01]  /*a2e0*/  LDC R109, c[0x0][0x248] ;  /* 0x00009200ff6d7b82 */ /* 0x000e620000000800 */
[----:B------:R-:W-:-:S02]  /*a2f0*/  LEA.HI.X.SX32 R95, R95, R121, 0x1, P0 ;  /* 0x000000795f5f7211 */ /* 0x000fc400000f0eff */
[----:B------:R-:W-:Y:S02]  /*a300*/  IADD3 R98, P0, R98, R120, RZ ;  /* 0x0000007862627210 */ /* 0x000fe40007f1e0ff */
[-C--:B------:R-:W-:Y:S01]  /*a310*/  LEA.HI.X.SX32 R101, R97, R121.reuse, 0x1, P1 ;  /* 0x0000007961657211 */ /* 0x080fe200008f0eff */
[----:B------:R-:W5:Y:S01]  /*a320*/  LDG.E.U16 R94, desc[UR4][R94.64] ;  /* 0x000000045e5e7981 */ /* 0x000f62000c1e1500 */
[-C--:B------:R-:W-:Y:S01]  /*a330*/  LEA.HI.X.SX32 R97, R125, R121.reuse, 0x1, P2 ;  /* 0x000000797d617211 */ /* 0x080fe200010f0eff */
[----:B------:R-:W2:Y:S01]  /*a340*/  LDC R159, c[0x0][0x248] ;  /* 0x00009200ff9f7b82 */ /* 0x000ea20000000800 */
[----:B------:R-:W-:-:S03]  /*a350*/  LEA.HI.X.SX32 R99, R99, R121, 0x1, P0 ;  /* 0x0000007963637211 */ /* 0x000fc600000f0eff */
[----:B------:R-:W5:Y:S01]  /*a360*/  LDG.E.U16 R96, desc[UR4][R96.64] ;  /* 0x0000000460607981 */ /* 0x000f62000c1e1500 */
[----:B------:R-:W-:-:S03]  /*a370*/  IMAD R104, R113, 0x2ee, RZ ;  /* 0x000002ee71687824 */ /* 0x000fc600078e02ff */
[----:B------:R3:W5:Y:S01]  /*a380*/  LDG.E.U16 R95, desc[UR4][R100.64] ;  /* 0x00000004645f7981 */ /* 0x000762000c1e1500 */
[----:B------:R-:W-:Y:S01]  /*a390*/  IMAD R105, R119, 0x2f8, RZ ;  /* 0x000002f877697824 */ /* 0x000fe200078e02ff */
[----:B------:R-:W4:Y:S02]  /*a3a0*/  LDC R113, c[0x0][0x248] ;  /* 0x00009200ff717b82 */ /* 0x000f240000000800 */
[----:B------:R3:W5:Y:S02]  /*a3b0*/  LDG.E.U16 R97, desc[UR4][R98.64] ;  /* 0x0000000462617981 */ /* 0x000764000c1e1500 */
[----:B---3--:R-:W-:Y:S01]  /*a3c0*/  IMAD R100, R117, 0x2f6, RZ ;  /* 0x000002f675647824 */ /* 0x008fe200078e02ff */
[----:B------:R-:W-:Y:S01]  /*a3d0*/  IADD3 R104, P1, R104, R120, RZ ;  /* 0x0000007868687210 */ /* 0x000fe20007f3e0ff */
[----:B------:R-:W-:Y:S02]  /*a3e0*/  IMAD R101, R114, 0x177, RZ ;  /* 0x0000017772657824 */ /* 0x000fe400078e02ff */
[----:B------:R-:W3:Y:S01]  /*a3f0*/  LDC R119, c[0x0][0x248] ;  /* 0x00009200ff777b82 */ /* 0x000ee20000000800 */
[----:B------:R-:W-:-:S05]  /*a400*/  IMAD R98, R106, 0x2ec, RZ ;  /* 0x000002ec6a627824 */ /* 0x000fca00078e02ff */
[-C--:B------:R-:W-:Y:S01]  /*a410*/  IADD3 R98, P0, R98, R120.reuse, RZ ;  /* 0x0000007862627210 */ /* 0x080fe20007f1e0ff */
[----:B------:R-:W-:Y:S01]  /*a420*/  IMAD R106, R122, 0x17b, RZ ;  /* 0x0000017b7a6a7824 */ /* 0x000fe200078e02ff */
[----:B------:R-:W3:Y:S02]  /*a430*/  LDC R114, c[0x0][0x248] ;  /* 0x00009200ff727b82 */ /* 0x000ee40000000800 */
[-C--:B------:R-:W-:Y:S02]  /*a440*/  LEA.HI.X.SX32 R99, R102, R121.reuse, 0x1, P0 ;  /* 0x0000007966637211 */ /* 0x080fe400000f0eff */
[-C--:B------:R-:W-:Y:S02]  /*a450*/  IADD3 R100, P0, R100, R120.reuse, RZ ;  /* 0x0000007864647210 */ /* 0x080fe40007f1e0ff */
[----:B------:R-:W-:Y:S01]  /*a460*/  IADD3 R102, P2, R105, R120, RZ ;  /* 0x0000007869667210 */ /* 0x000fe20007f5e0ff */
[----:B------:R-:W5:Y:S01]  /*a470*/  LDG.E.U16 R98, desc[UR4][R98.64] ;  /* 0x0000000462627981 */ /* 0x000f62000c1e1500 */
[-C--:B------:R-:W-:Y:S01]  /*a480*/  LEA.HI.X.SX32 R105, R101, R121.reuse, 0x1, P1 ;  /* 0x0000007965697211 */ /* 0x080fe200008f0eff */
[----:B------:R-:W3:Y:S01]  /*a490*/  LDC R122, c[0x0][0x248] ;  /* 0x00009200ff7a7b82 */ /* 0x000ee20000000800 */
[----:B------:R-:W-:-:S02]  /*a4a0*/  LEA.HI.X.SX32 R101, R106, R121, 0x1, P0 ;  /* 0x000000796a657211 */ /* 0x000fc400000f0eff */
[----:B------:R-:W-:-:S03]  /*a4b0*/  LEA.HI.X.SX32 R103, R103, R121, 0x1, P2 ;  /* 0x0000007967677211 */ /* 0x000fc600010f0eff */
[----:B------:R-:W5:Y:S02]  /*a4c0*/  LDG.E.U16 R100, desc[UR4][R100.64] ;  /* 0x0000000464647981 */ /* 0x000f64000c1e1500 */
[----:B------:R-:W3:Y:S02]  /*a4d0*/  LDC R125, c[0x0][0x248] ;  /* 0x00009200ff7d7b82 */ /* 0x000ee40000000800 */
[----:B------:R0:W5:Y:S04]  /*a4e0*/  LDG.E.U16 R99, desc[UR4][R104.64] ;  /* 0x0000000468637981 */ /* 0x000168000c1e1500 */
[----:B------:R1:W5:Y:S01]  /*a4f0*/  LDG.E.U16 R101, desc[UR4][R102.64] ;  /* 0x0000000466657981 */ /* 0x000362000c1e1500 */
[----:B------:R-:W-:Y:S01]  /*a500*/  IMAD R106, R123, 0x306, RZ ;  /* 0x000003067b6a7824 */ /* 0x000fe200078e02ff */
[----:B------:R-:W3:Y:S01]  /*a510*/  LDC R117, c[0x0][0x248] ;  /* 0x00009200ff757b82 */ /* 0x000ee20000000800 */
[----:B0-----:R-:W-:-:S02]  /*a520*/  IMAD R104, R112, 0x2fe, RZ ;  /* 0x000002fe70687824 */ /* 0x001fc400078e02ff */
[----:B-1----:R-:W-:-:S05]  /*a530*/  IMAD R102, R108, 0x2fa, RZ ;  /* 0x000002fa6c667824 */ /* 0x002fca00078e02ff */
[----:B------:R-:W0:Y:S01]  /*a540*/  LDC R123, c[0x0][0x248] ;  /* 0x00009200ff7b7b82 */ /* 0x000e220000000800 */
[----:B------:R-:W-:Y:S02]  /*a550*/  IMAD R103, R109, 0x17d, RZ ;  /* 0x0000017d6d677824 */ /* 0x000fe400078e02ff */
[----:B----4-:R-:W-:Y:S01]  /*a560*/  IMAD R108, R110, 0x2fc, RZ ;  /* 0x000002fc6e6c7824 */ /* 0x010fe200078e02ff */
[-C--:B------:R-:W-:Y:S01]  /*a570*/  IADD3 R102, P0, R102, R120.reuse, RZ ;  /* 0x0000007866667210 */ /* 0x080fe20007f1e0ff */
[----:B------:R-:W-:Y:S01]  /*a580*/  IMAD R105, R116, 0x17f, RZ ;  /* 0x0000017f74697824 */ /* 0x000fe200078e02ff */
[-C--:B------:R-:W-:Y:S01]  /*a590*/  IADD3 R104, P2, R104, R120.reuse, RZ ;  /* 0x0000007868687210 */ /* 0x080fe20007f5e0ff */
[----:B------:R-:W-:Y:S01]  /*a5a0*/  IMAD R110, R113, 0x183, RZ ;  /* 0x00000183716e7824 */ /* 0x000fe200078e02ff */
[----:B------:R-:W-:Y:S01]  /*a5b0*/  IADD3 R108, P1, R108, R120, RZ ;  /* 0x000000786c6c7210 */ /* 0x000fe20007f3e0ff */
[----:B------:R-:W1:Y:S01]  /*a5c0*/  LDC R116, c[0x0][0x248] ;  /* 0x00009200ff747b82 */ /* 0x000e620000000800 */
[----:B------:R-:W-:-:S02]  /*a5d0*/  LEA.HI.X.SX32 R103, R103, R121, 0x1, P0 ;  /* 0x0000007967677211 */ /* 0x000fc400000f0eff */
[----:B------:R-:W-:Y:S02]  /*a5e0*/  IADD3 R106, P0, R106, R120, RZ ;  /* 0x000000786a6a7210 */ /* 0x000fe40007f1e0ff */
[-C--:B------:R-:W-:Y:S01]  /*a5f0*/  LEA.HI.X.SX32 R109, R107, R121.reuse, 0x1, P1 ;  /* 0x000000796b6d7211 */ /* 0x080fe200008f0eff */
[----:B------:R-:W4:Y:S01]  /*a600*/  LDG.E.U16 R102, desc[UR4][R102.64] ;  /* 0x0000000466667981 */ /* 0x000f22000c1e1500 */
[-C--:B------:R-:W-:Y:S01]  /*a610*/  LEA.HI.X.SX32 R105, R105, R121.reuse, 0x1, P2 ;  /* 0x0000007969697211 */ /* 0x080fe200010f0eff */
[----:B------:R-:W2:Y:S01]  /*a620*/  LDC R163, c[0x0][0x248] ;  /* 0x00009200ffa37b82 */ /* 0x000ea20000000800 */
[----:B------:R-:W-:-:S03]  /*a630*/  LEA.HI.X.SX32 R107, R110, R121, 0x1, P0 ;  /* 0x000000796e6b7211 */ /* 0x000fc600000f0eff */
[----:B------:R-:W4:Y:S01]  /*a640*/  LDG.E.U16 R104, desc[UR4][R104.64] ;  /* 0x0000000468687981 */ /* 0x000f22000c1e1500 */
[----:B---3--:R-:W-:-:S03]  /*a650*/  IMAD R112, R119, 0x30a, RZ ;  /* 0x0000030a77707824 */ /* 0x008fc600078e02ff */
[----:B------:R3:W4:Y:S01]  /*a660*/  LDG.E.U16 R103, desc[UR4][R108.64] ;  /* 0x000000046c677981 */ /* 0x000722000c1e1500 */
[----:B------:R-:W-:Y:S01]  /*a670*/  IMAD R110, R125, 0x30e, RZ ;  /* 0x0000030e7d6e7824 */ /* 0x000fe200078e02ff */
[----:B------:R-:W2:Y:S02]  /*a680*/  LDC R167, c[0x0][0x248] ;  /* 0x00009200ffa77b82 */ /* 0x000ea40000000800 */
[----:B------:R3:W4:Y:S02]  /*a690*/  LDG.E.U16 R105, desc[UR4][R106.64] ;  /* 0x000000046a697981 */ /* 0x000724000c1e1500 */
[----:B---3--:R-:W-:Y:S01]  /*a6a0*/  IMAD R108, R122, 0x30c, RZ ;  /* 0x0000030c7a6c7824 */ /* 0x008fe200078e02ff */
[-C--:B------:R-:W-:Y:S01]  /*a6b0*/  IADD3 R112, P1, R112, R120.reuse, RZ ;  /* 0x0000007870707210 */ /* 0x080fe20007f3e0ff */
[----:B------:R-:W-:Y:S02]  /*a6c0*/  IMAD R109, R124, 0x185, RZ ;  /* 0x000001857c6d7824 */ /* 0x000fe400078e02ff */
[----:B------:R-:W3:Y:S01]  /*a6d0*/  LDC R119, c[0x0][0x248] ;  /* 0x00009200ff777b82 */ /* 0x000ee20000000800 */
[----:B------:R-:W-:Y:S01]  /*a6e0*/  IMAD R106, R114, 0x308, RZ ;  /* 0x00000308726a7824 */ /* 0x000fe200078e02ff */
[----:B------:R-:W-:-:S04]  /*a6f0*/  IADD3 R108, P2, R108, R120, RZ ;  /* 0x000000786c6c7210 */ /* 0x000fc80007f5e0ff */
[-C--:B------:R-:W-:Y:S01]  /*a700*/  IADD3 R106, P0, R106, R120.reuse, RZ ;  /* 0x000000786a6a7210 */ /* 0x080fe20007f1e0ff */
[----:B------:R-:W-:Y:S01]  /*a710*/  IMAD R114, R131, 0x187, RZ ;  /* 0x0000018783727824 */ /* 0x000fe200078e02ff */
[-C--:B------:R-:W-:Y:S01]  /*a720*/  LEA.HI.X.SX32 R113, R109, R121.reuse, 0x1, P1 ;  /* 0x000000796d717211 */ /* 0x080fe200008f0eff */
[----:B------:R-:W3:Y:S01]  /*a730*/  LDC R122, c[0x0][0x248] ;  /* 0x00009200ff7a7b82 */ /* 0x000ee20000000800 */
[-C--:B------:R-:W-:Y:S02]  /*a740*/  LEA.HI.X.SX32 R107, R249, R121.reuse, 0x1, P0 ;  /* 0x00000079f96b7211 */ /* 0x080fe400000f0eff */
[----:B------:R-:W-:Y:S02]  /*a750*/  IADD3 R110, P0, R110, R120, RZ ;  /* 0x000000786e6e7210 */ /* 0x000fe40007f1e0ff */
[-C--:B------:R-:W-:Y:S01]  /*a760*/  LEA.HI.X.SX32 R109, R111, R121.reuse, 0x1, P2 ;  /* 0x000000796f6d7211 */ /* 0x080fe200010f0eff */
[----:B------:R-:W4:Y:S01]  /*a770*/  LDG.E.U16 R106, desc[UR4][R106.64] ;  /* 0x000000046a6a7981 */ /* 0x000f22000c1e1500 */
[----:B------:R-:W-:Y:S01]  /*a780*/  LEA.HI.X.SX32 R111, R114, R121, 0x1, P0 ;  /* 0x00000079726f7211 */ /* 0x000fe200000f0eff */
[----:B------:R-:W3:Y:S02]  /*a790*/  LDC R125, c[0x0][0x248] ;  /* 0x00009200ff7d7b82 */ /* 0x000ee40000000800 */
[----:B------:R-:W4:Y:S01]  /*a7a0*/  LDG.E.U16 R108, desc[UR4][R108.64] ;  /* 0x000000046c6c7981 */ /* 0x000f22000c1e1500 */
[----:B------:R-:W-:-:S05]  /*a7b0*/  IMAD R114, R128, 0x31c, RZ ;  /* 0x0000031c80727824 */ /* 0x000fca00078e02ff */
[----:B------:R-:W3:Y:S01]  /*a7c0*/  LDC R124, c[0x0][0x248] ;  /* 0x00009200ff7c7b82 */ /* 0x000ee20000000800 */
[----:B------:R-:W4:Y:S04]  /*a7d0*/  LDG.E.U16 R107, desc[UR4][R112.64] ;  /* 0x00000004706b7981 */ /* 0x000f28000c1e1500 */
[----:B------:R1:W4:Y:S03]  /*a7e0*/  LDG.E.U16 R109, desc[UR4][R110.64] ;  /* 0x000000046e6d7981 */ /* 0x000326000c1e1500 */
[----:B------:R-:W3:Y:S01]  /*a7f0*/  LDC R249, c[0x0][0x248] ;  /* 0x00009200fff97b82 */ /* 0x000ee20000000800 */
[----:B-1----:R-:W-:-:S07]  /*a800*/  IMAD R110, R116, 0x316, RZ ;  /* 0x00000316746e7824 */ /* 0x002fce00078e02ff */
[----:B------:R-:W1:Y:S01]  /*a810*/  LDC R131, c[0x0][0x248] ;  /* 0x00009200ff837b82 */ /* 0x000e620000000800 */
[----:B0-----:R-:W-:Y:S02]  /*a820*/  IMAD R111, R123, 0x18b, RZ ;  /* 0x0000018b7b6f7824 */ /* 0x001fe400078e02ff */
[----:B------:R-:W-:Y:S01]  /*a830*/  IMAD R116, R117, 0x318, RZ ;  /* 0x0000031875747824 */ /* 0x000fe200078e02ff */
[----:B------:R-:W-:Y:S01]  /*a840*/  IADD3 R110, P0, R110, R120, RZ ;  /* 0x000000786e6e7210 */ /* 0x000fe20007f1e0ff */
[----:B------:R-:W-:-:S03]  /*a850*/  IMAD R112, R129, 0x31a, RZ ;  /* 0x0000031a81707824 */ /* 0x000fc600078e02ff */
[----:B------:R-:W0:Y:S01]  /*a860*/  LDC R123, c[0x0][0x248] ;  /* 0x00009200ff7b7b82 */ /* 0x000e220000000800 */
[-C--:B------:R-:W-:Y:S01]  /*a870*/  LEA.HI.X.SX32 R111, R111, R121.reuse, 0x1, P0 ;  /* 0x000000796f6f7211 */ /* 0x080fe200000f0eff */
[----:B------:R-:W-:Y:S01]  /*a880*/  IMAD R113, R130, 0x18d, RZ ;  /* 0x0000018d82717824 */ /* 0x000fe200078e02ff */
[-C--:B------:R-:W-:Y:S02]  /*a890*/  IADD3 R116, P1, R116, R120.reuse, RZ ;  /* 0x0000007874747210 */ /* 0x080fe40007f3e0ff */
[-C--:B------:R-:W-:Y:S01]  /*a8a0*/  IADD3 R112, P0, R112, R120.reuse, RZ ;  /* 0x0000007870707210 */ /* 0x080fe20007f1e0ff */
[----:B------:R-:W4:Y:S01]  /*a8b0*/  LDG.E.U16 R110, desc[UR4][R110.64] ;  /* 0x000000046e6e7981 */ /* 0x000f22000c1e1500 */
[----:B------:R-:W-:Y:S01]  /*a8c0*/  IADD3 R114, P2, R114, R120, RZ ;  /* 0x0000007872727210 */ /* 0x000fe20007f5e0ff */
[----:B------:R-:W2:Y:S01]  /*a8d0*/  LDC R130, c[0x0][0x248] ;  /* 0x00009200ff827b82 */ /* 0x000ea20000000800 */
[-C--:B------:R-:W-:Y:S02]  /*a8e0*/  LEA.HI.X.SX32 R117, R115, R121.reuse, 0x1, P1 ;  /* 0x0000007973757211 */ /* 0x080fe400008f0eff */
[----:B------:R-:W-:-:S02]  /*a8f0*/  LEA.HI.X.SX32 R113, R113, R121, 0x1, P0 ;  /* 0x0000007971717211 */ /* 0x000fc400000f0eff */
[----:B------:R-:W-:-:S03]  /*a900*/  LEA.HI.X.SX32 R115, R118, R121, 0x1, P2 ;  /* 0x0000007976737211 */ /* 0x000fc600010f0eff */
[----:B------:R-:W4:Y:S01]  /*a910*/  LDG.E.U16 R112, desc[UR4][R112.64] ;  /* 0x0000000470707981 */ /* 0x000f22000c1e1500 */
[----:B------:R-:W-:Y:S01]  /*a920*/  IMAD R118, R137, 0x32a, RZ ;  /* 0x0000032a89767824 */ /* 0x000fe200078e02ff */
[----:B------:R-:W2:Y:S02]  /*a930*/  LDC R128, c[0x0][0x248] ;  /* 0x00009200ff807b82 */ /* 0x000ea40000000800 */
[----:B------:R3:W4:Y:S04]  /*a940*/  LDG.E.U16 R111, desc[UR4][R116.64] ;  /* 0x00000004746f7981 */ /* 0x000728000c1e1500 */
[----:B------:R1:W4:Y:S01]  /*a950*/  LDG.E.U16 R113, desc[UR4][R114.64] ;  /* 0x0000000472717981 */ /* 0x000322000c1e1500 */
[----:B---3--:R-:W-:Y:S01]  /*a960*/  IMAD R249, R249, 0x194, RZ ;  /* 0x00000194f9f97824 */ /* 0x008fe200078e02ff */
[----:B------:R-:W3:Y:S01]  /*a970*/  LDC R129, c[0x0][0x248] ;  /* 0x00009200ff817b82 */ /* 0x000ee20000000800 */
[----:B------:R-:W-:-:S02]  /*a980*/  IMAD R116, R124, 0x328, RZ ;  /* 0x000003287c747824 */ /* 0x000fc400078e02ff */
[----:B-1----:R-:W-:-:S05]  /*a990*/  IMAD R114, R119, 0x31e, RZ ;  /* 0x0000031e77727824 */ /* 0x002fca00078e02ff */
[----:B------:R-:W1:Y:S01]  /*a9a0*/  LDC R137, c[0x0][0x248] ;  /* 0x00009200ff897b82 */ /* 0x000e620000000800 */
[----:B------:R-:W-:Y:S02]  /*a9b0*/  IMAD R115, R122, 0x18f, RZ ;  /* 0x0000018f7a737824 */ /* 0x000fe400078e02ff */
[----:B------:R-:W-:Y:S01]  /*a9c0*/  IMAD R122, R125, 0x326, RZ ;  /* 0x000003267d7a7824 */ /* 0x000fe200078e02ff */
[-C--:B------:R-:W-:Y:S01]  /*a9d0*/  IADD3 R114, P0, R114, R120.reuse, RZ ;  /* 0x0000007872727210 */ /* 0x080fe20007f1e0ff */
[----:B------:R-:W-:Y:S01]  /*a9e0*/  IMAD R117, R135, 0x193, RZ ;  /* 0x0000019387757824 */ /* 0x000fe200078e02ff */
[-C--:B------:R-:W-:Y:S01]  /*a9f0*/  IADD3 R116, P2, R116, R120.reuse, RZ ;  /* 0x0000007874747210 */ /* 0x080fe20007f5e0ff */
[----:B0-----:R-:W-:Y:S01]  /*aa00*/  IMAD R119, R123, 0x195, RZ ;  /* 0x000001957b777824 */ /* 0x001fe200078e02ff */
[----:B------:R-:W-:Y:S01]  /*aa10*/  IADD3 R122, P1, R122, R120, RZ ;  /* 0x000000787a7a7210 */ /* 0x000fe20007f3e0ff */
[----:B------:R-:W0:Y:S01]  /*aa20*/  LDC R135, c[0x0][0x248] ;  /* 0x00009200ff877b82 */ /* 0x000e220000000800 */
[----:B------:R-:W-:-:S02]  /*aa30*/  LEA.HI.X.SX32 R115, R115, R121, 0x1, P0 ;  /* 0x0000007973737211 */ /* 0x000fc400000f0eff */
[-C--:B------:R-:W-:Y:S02]  /*aa40*/  IADD3 R118, P0, R118, R120.reuse, RZ ;  /* 0x0000007876767210 */ /* 0x080fe40007f1e0ff */
[-C--:B------:R-:W-:Y:S01]  /*aa50*/  LEA.HI.X.SX32 R123, R117, R121.reuse, 0x1, P1 ;  /* 0x00000079757b7211 */ /* 0x080fe200008f0eff */
[----:B------:R-:W-:Y:S01]  /*aa60*/  IMAD R124, R131, 0x32e, RZ ;  /* 0x0000032e837c7824 */ /* 0x000fe200078e02ff */
[-C--:B------:R-:W-:Y:S01]  /*aa70*/  LEA.HI.X.SX32 R117, R249, R121.reuse, 0x1, P2 ;  /* 0x00000079f9757211 */ /* 0x080fe200010f0eff */
[----:B------:R-:W4:Y:S01]  /*aa80*/  LDG.E.U16 R114, desc[UR4][R114.64] ;  /* 0x0000000472727981 */ /* 0x000f22000c1e1500 */
[----:B------:R-:W-:Y:S01]  /*aa90*/  LEA.HI.X.SX32 R119, R119, R121, 0x1, P0 ;  /* 0x0000007977777211 */ /* 0x000fe200000f0eff */
[----:B------:R-:W-:Y:S01]  /*aaa0*/  IMAD R125, R139, 0x197, RZ ;  /* 0x000001978b7d7824 */ /* 0x000fe200078e02ff */
[----:B------:R-:W-:Y:S01]  /*aab0*/  IADD3 R124, P1, R124, R120, RZ ;  /* 0x000000787c7c7210 */ /* 0x000fe20007f3e0ff */
[----:B------:R-:W4:Y:S01]  /*aac0*/  LDG.E.U16 R116, desc[UR4][R116.64] ;  /* 0x0000000474747981 */ /* 0x000f22000c1e1500 */
[----:B------:R-:W3:Y:S03]  /*aad0*/  LDC R139, c[0x0][0x248] ;  /* 0x00009200ff8b7b82 */ /* 0x000ee60000000800 */
[----:B------:R-:W4:Y:S05]  /*aae0*/  LDG.E.U16 R115, desc[UR4][R122.64] ;  /* 0x000000047a737981 */ /* 0x000f2a000c1e1500 */
[----:B------:R-:W3:Y:S01]  /*aaf0*/  LDC R249, c[0x0][0x248] ;  /* 0x00009200fff97b82 */ /* 0x000ee20000000800 */
[----:B------:R2:W4:Y:S07]  /*ab00*/  LDG.E.U16 R117, desc[UR4][R118.64] ;  /* 0x0000000476757981 */ /* 0x00052e000c1e1500 */
[----:B------:R-:W3:Y:S01]  /*ab10*/  LDC R157, c[0x0][0x248] ;  /* 0x00009200ff9d7b82 */ /* 0x000ee20000000800 */
[----:B--2---:R-:W-:-:S02]  /*ab20*/  IMAD R118, R130, 0x32c, RZ ;  /* 0x0000032c82767824 */ /* 0x004fc400078e02ff */
[----:B------:R-:W-:Y:S02]  /*ab30*/  IMAD R130, R143, 0x336, RZ ;  /* 0x000003368f827824 */ /* 0x000fe400078e02ff */
[----:B------:R-:W-:Y:S01]  /*ab40*/  IMAD R122, R145, 0x338, RZ ;  /* 0x00000338917a7824 */ /* 0x000fe200078e02ff */
[-C--:B------:R-:W-:Y:S02]  /*ab50*/  IADD3 R118, P0, R118, R120.reuse, RZ ;  /* 0x0000007876767210 */ /* 0x080fe40007f1e0ff */
[----:B------:R-:W2:Y:S01]  /*ab60*/  LDC R145, c[0x0][0x248] ;  /* 0x00009200ff917b82 */ /* 0x000ea20000000800 */
[----:B------:R-:W-:Y:S01]  /*ab70*/  IMAD R123, R155, 0x19b, RZ ;  /* 0x0000019b9b7b7824 */ /* 0x000fe200078e02ff */
[-C--:B------:R-:W-:Y:S02]  /*ab80*/  LEA.HI.X.SX32 R125, R125, R121.reuse, 0x1, P1 ;  /* 0x000000797d7d7211 */ /* 0x080fe400008f0eff */
[----:B------:R-:W-:Y:S02]  /*ab90*/  LEA.HI.X.SX32 R119, R126, R121, 0x1, P0 ;  /* 0x000000797e777211 */ /* 0x000fe400000f0eff */
[----:B------:R-:W-:-:S02]  /*aba0*/  IADD3 R130, P0, R130, R120, RZ ;  /* 0x0000007882827210 */ /* 0x000fc40007f1e0ff */
[----:B------:R-:W-:Y:S01]  /*abb0*/  IADD3 R122, P2, R122, R120, RZ ;  /* 0x000000787a7a7210 */ /* 0x000fe20007f5e0ff */
[----:B------:R-:W2:Y:S01]  /*abc0*/  LDC R143, c[0x0][0x248] ;  /* 0x00009200ff8f7b82 */ /* 0x000ea20000000800 */
[----:B------:R-:W4:Y:S01]  /*abd0*/  LDG.E.U16 R118, desc[UR4][R118.64] ;  /* 0x0000000476767981 */ /* 0x000f22000c1e1500 */
[-C--:B------:R-:W-:Y:S02]  /*abe0*/  LEA.HI.X.SX32 R131, R123, R121.reuse, 0x1, P0 ;  /* 0x000000797b837211 */ /* 0x080fe400000f0eff */
[----:B------:R-:W-:-:S03]  /*abf0*/  LEA.HI.X.SX32 R123, R127, R121, 0x1, P2 ;  /* 0x000000797f7b7211 */ /* 0x000fc600010f0eff */
[----:B------:R-:W4:Y:S01]  /*ac00*/  LDG.E.U16 R130, desc[UR4][R130.64] ;  /* 0x0000000482827981 */ /* 0x000f22000c1e1500 */
[----:B------:R-:W5:Y:S03]  /*ac10*/  LDC R155, c[0x0][0x248] ;  /* 0x00009200ff9b7b82 */ /* 0x000f660000000800 */
[----:B------:R0:W4:Y:S01]  /*ac20*/  LDG.E.U16 R119, desc[UR4][R124.64] ;  /* 0x000000047c777981 */ /* 0x000122000c1e1500 */
[----:B-1----:R-:W-:-:S04]  /*ac30*/  IMAD R126, R137, 0x33e, RZ ;  /* 0x0000033e897e7824 */ /* 0x002fc800078e02ff */
[----:B------:R-:W1:Y:S01]  /*ac40*/  LDC R169, c[0x0][0x248] ;  /* 0x00009200ffa97b82 */ /* 0x000e620000000800 */
[----:B------:R3:W4:Y:S01]  /*ac50*/  LDG.E.U16 R131, desc[UR4][R122.64] ;  /* 0x000000047a837981 */ /* 0x000722000c1e1500 */
[----:B0-----:R-:W-:-:S06]  /*ac60*/  IMAD R124, R135, 0x33c, RZ ;  /* 0x0000033c877c7824 */ /* 0x001fcc00078e02ff */
[----:B------:R-:W0:Y:S01]  /*ac70*/  LDC R175, c[0x0][0x248] ;  /* 0x00009200ffaf7b82 */ /* 0x000e220000000800 */
[-C--:B------:R-:W-:Y:S01]  /*ac80*/  IADD3 R124, P1, R124, R120.reuse, RZ ;  /* 0x000000787c7c7210 */ /* 0x080fe20007f3e0ff */
[----:B---3--:R-:W-:Y:S02]  /*ac90*/  IMAD R122, R128, 0x33a, RZ ;  /* 0x0000033a807a7824 */ /* 0x008fe400078e02ff */
[----:B------:R-:W-:Y:S01]  /*aca0*/  IMAD R123, R129, 0x19d, RZ ;  /* 0x0000019d817b7824 */ /* 0x000fe200078e02ff */
[-C--:B------:R-:W-:Y:S01]  /*acb0*/  LEA.HI.X.SX32 R125, R133, R121.reuse, 0x1, P1 ;  /* 0x00000079857d7211 */ /* 0x080fe200008f0eff */
[----:B------:R-:W-:Y:S01]  /*acc0*/  IMAD R128, R153, 0x346, RZ ;  /* 0x0000034699807824 */ /* 0x000fe200078e02ff */
[-C--:B------:R-:W-:Y:S01]  /*acd0*/  IADD3 R122, P0, R122, R120.reuse, RZ ;  /* 0x000000787a7a7210 */ /* 0x080fe20007f1e0ff */
[----:B------:R-:W3:Y:S01]  /*ace0*/  LDC R153, c[0x0][0x248] ;  /* 0x00009200ff997b82 */ /* 0x000ee20000000800 */
[----:B------:R-:W-:Y:S01]  /*acf0*/  IMAD R127, R147, 0x19f, RZ ;  /* 0x0000019f937f7824 */ /* 0x000fe200078e02ff */
[-C--:B------:R-:W-:Y:S01]  /*ad00*/  IADD3 R126, P2, R126, R120.reuse, RZ ;  /* 0x000000787e7e7210 */ /* 0x080fe20007f5e0ff */
[----:B------:R-:W-:Y:S01]  /*ad10*/  IMAD R129, R139, 0x1a3, RZ ;  /* 0x000001a38b817824 */ /* 0x000fe200078e02ff */
[----:B------:R-:W-:Y:S01]  /*ad20*/  LEA.HI.X.SX32 R123, R123, R121, 0x1, P0 ;  /* 0x000000797b7b7211 */ /* 0x000fe200000f0eff */
[----:B------:R2:W4:Y:S01]  /*ad30*/  LDG.E.U16 R135, desc[UR4][R124.64] ;  /* 0x000000047c877981 */ /* 0x000522000c1e1500 */
[----:B------:R-:W-:-:S02]  /*ad40*/  IADD3 R128, P0, R128, R120, RZ ;  /* 0x0000007880807210 */ /* 0x000fc40007f1e0ff */
[-C--:B------:R-:W-:Y:S01]  /*ad50*/  LEA.HI.X.SX32 R127, R127, R121.reuse, 0x1, P2 ;  /* 0x000000797f7f7211 */ /* 0x080fe200010f0eff */
[----:B------:R2:W4:Y:S01]  /*ad60*/  LDG.E.U16 R133, desc[UR4][R122.64] ;  /* 0x000000047a857981 */ /* 0x000522000c1e1500 */
[----:B------:R-:W-:Y:S01]  /*ad70*/  LEA.HI.X.SX32 R129, R129, R121, 0x1, P0 ;  /* 0x0000007981817211 */ /* 0x000fe200000f0eff */
[----:B------:R-:W0:Y:S01]  /*ad80*/  LDC R173, c[0x0][0x248] ;  /* 0x00009200ffad7b82 */ /* 0x000e220000000800 */
[----:B------:R-:W-:Y:S01]  /*ad90*/  IMAD R249, R249, 0x1a4, RZ ;  /* 0x000001a4f9f97824 */ /* 0x000fe200078e02ff */
[----:B------:R1:W4:Y:S01]  /*ada0*/  LDG.E.U16 R137, desc[UR4][R126.64] ;  /* 0x000000047e897981 */ /* 0x000322000c1e1500 */
[----:B--2---:R-:W-:Y:S02]  /*adb0*/  IMAD R124, R145, 0x34a, RZ ;  /* 0x0000034a917c7824 */ /* 0x004fe400078e02ff */
[----:B------:R-:W-:Y:S01]  /*adc0*/  IMAD R125, R161, 0x1a5, RZ ;  /* 0x000001a5a17d7824 */ /* 0x000fe200078e02ff */
[----:B------:R2:W4:Y:S01]  /*add0*/  LDG.E.U16 R139, desc[UR4][R128.64] ;  /* 0x00000004808b7981 */ /* 0x000522000c1e1500 */
[----:B------:R-:W-:Y:S01]  /*ade0*/  IMAD R122, R143, 0x348, RZ ;  /* 0x000003488f7a7824 */ /* 0x000fe200078e02ff */
[----:B------:R-:W-:Y:S01]  /*adf0*/  IADD3 R124, P1, R124, R120, RZ ;  /* 0x000000787c7c7210 */ /* 0x000fe20007f3e0ff */
[----:B------:R-:W0:Y:S01]  /*ae00*/  LDC R161, c[0x0][0x248] ;  /* 0x00009200ffa17b82 */ /* 0x000e220000000800 */
[----:B-1----:R-:W-:-:S02]  /*ae10*/  IMAD R126, R159, 0x34c, RZ ;  /* 0x0000034c9f7e7824 */ /* 0x002fc400078e02ff */
[-C--:B------:R-:W-:Y:S02]  /*ae20*/  LEA.HI.X.SX32 R125, R125, R121.reuse, 0x1, P1 ;  /* 0x000000797d7d7211 */ /* 0x080fe400008f0eff */
[-C--:B------:R-:W-:Y:S01]  /*ae30*/  IADD3 R122, P0, R122, R120.reuse, RZ ;  /* 0x000000787a7a7210 */ /* 0x080fe20007f1e0ff */
[----:B--2---:R-:W-:Y:S02]  /*ae40*/  IMAD R128, R163, 0x34e, RZ ;  /* 0x0000034ea3807824 */ /* 0x004fe400078e02ff */
[----:B------:R-:W1:Y:S01]  /*ae50*/  LDC R159, c[0x0][0x248] ;  /* 0x00009200ff9f7b82 */ /* 0x000e620000000800 */
[-C--:B------:R-:W-:Y:S01]  /*ae60*/  IADD3 R126, P2, R126, R120.reuse, RZ ;  /* 0x000000787e7e7210 */ /* 0x080fe20007f5e0ff */
[----:B------:R-:W-:Y:S01]  /*ae70*/  IMAD R129, R167, 0x1a7, RZ ;  /* 0x000001a7a7817824 */ /* 0x000fe200078e02ff */
[----:B------:R-:W-:Y:S01]  /*ae80*/  LEA.HI.X.SX32 R123, R249, R121, 0x1, P0 ;  /* 0x00000079f97b7211 */ /* 0x000fe200000f0eff */
[----:B------:R2:W4:Y:S01]  /*ae90*/  LDG.E.U16 R143, desc[UR4][R124.64] ;  /* 0x000000047c8f7981 */ /* 0x000522000c1e1500 */
[----:B------:R-:W-:-:S03]  /*aea0*/  IADD3 R128, P0, R128, R120, RZ ;  /* 0x0000007880807210 */ /* 0x000fc60007f1e0ff */
[----:B------:R-:W1:Y:S01]  /*aeb0*/  LDC R167, c[0x0][0x248] ;  /* 0x00009200ffa77b82 */ /* 0x000e620000000800 */
[-C--:B------:R-:W-:Y:S02]  /*aec0*/  LEA.HI.X.SX32 R127, R141, R121.reuse, 0x1, P2 ;  /* 0x000000798d7f7211 */ /* 0x080fe400010f0eff */
[----:B------:R3:W4:Y:S01]  /*aed0*/  LDG.E.U16 R141, desc[UR4][R122.64] ;  /* 0x000000047a8d7981 */ /* 0x000722000c1e1500 */
[----:B--2---:R-:W-:Y:S01]  /*aee0*/  IMAD R124, R157, 0x358, RZ ;  /* 0x000003589d7c7824 */ /* 0x004fe200078e02ff */
[----:B------:R-:W-:-:S03]  /*aef0*/  LEA.HI.X.SX32 R129, R129, R121, 0x1, P0 ;  /* 0x0000007981817211 */ /* 0x000fc600000f0eff */
[----:B------:R-:W2:Y:S01]  /*af00*/  LDC R157, c[0x0][0x248] ;  /* 0x00009200ff9d7b82 */ /* 0x000ea20000000800 */
[----:B------:R5:W4:Y:S01]  /*af10*/  LDG.E.U16 R145, desc[UR4][R126.64] ;  /* 0x000000047e917981 */ /* 0x000b22000c1e1500 */
[----:B---3--:R-:W-:-:S03]  /*af20*/  IMAD R122, R153, 0x356, RZ ;  /* 0x00000356997a7824 */ /* 0x008fc600078e02ff */
[----:B------:R0:W3:Y:S03]  /*af30*/  LDG.E.U16 R147, desc[UR4][R128.64] ;  /* 0x0000000480937981 */ /* 0x0000e6000c1e1500 */
[----:B------:R-:W2:Y:S01]  /*af40*/  LDC R177, c[0x0][0x248] ;  /* 0x00009200ffb17b82 */ /* 0x000ea20000000800 */
[----:B-----5:R-:W-:Y:S01]  /*af50*/  IMAD R123, R155, 0x1ab, RZ ;  /* 0x000001ab9b7b7824 */ /* 0x020fe200078e02ff */
[----:B------:R-:W-:Y:S01]  /*af60*/  IADD3 R122, P0, R122, R120, RZ ;  /* 0x000000787a7a7210 */ /* 0x000fe20007f1e0ff */
[----:B------:R-:W-:-:S05]  /*af70*/  IMAD R126, R169, 0x35a, RZ ;  /* 0x0000035aa97e7824 */ /* 0x000fca00078e02ff */
[----:B------:R-:W5:Y:S01]  /*af80*/  LDC R249, c[0x0][0x248] ;  /* 0x00009200fff97b82 */ /* 0x000f620000000800 */
[----:B0-----:R-:W-:-:S07]  /*af90*/  IMAD R128, R175, 0x35c, RZ ;  /* 0x0000035caf807824 */ /* 0x001fce00078e02ff */
[----:B------:R-:W0:Y:S01]  /*afa0*/  LDC R163, c[0x0][0x248] ;  /* 0x00009200ffa37b82 */ /* 0x000e220000000800 */
[----:B------:R-:W-:Y:S01]  /*afb0*/  IMAD R127, R173, 0x1ad, RZ ;  /* 0x000001adad7f7824 */ /* 0x000fe200078e02ff */
[----:B------:R-:W-:Y:S02]  /*afc0*/  IADD3 R124, P1, R124, R120, RZ ;  /* 0x000000787c7c7210 */ /* 0x000fe40007f3e0ff */
[----:B------:R-:W-:-:S04]  /*afd0*/  LEA.HI.X.SX32 R123, R123, R121, 0x1, P0 ;  /* 0x000000797b7b7211 */ /* 0x000fc800000f0eff */
[----:B------:R-:W0:Y:S01]  /*afe0*/  LDC R171, c[0x0][0x248] ;  /* 0x00009200ffab7b82 */ /* 0x000e220000000800 */
[-C--:B------:R-:W-:Y:S02]  /*aff0*/  IADD3 R126, P2, R126, R120.reuse, RZ ;  /* 0x000000787e7e7210 */ /* 0x080fe40007f5e0ff */
[----:B------:R-:W-:Y:S02]  /*b000*/  IADD3 R128, P0, R128, R120, RZ ;  /* 0x0000007880807210 */ /* 0x000fe40007f1e0ff */
[----:B------:R-:W-:-:S03]  /*b010*/  LEA.HI.X.SX32 R125, R149, R121, 0x1, P1 ;  /* 0x00000079957d7211 */ /* 0x000fc600008f0eff */
[----:B------:R-:W0:Y:S01]  /*b020*/  LDC R179, c[0x0][0x248] ;  /* 0x00009200ffb37b82 */ /* 0x000e220000000800 */
[-C--:B------:R-:W-:Y:S01]  /*b030*/  LEA.HI.X.SX32 R127, R127, R121.reuse, 0x1, P2 ;  /* 0x000000797f7f7211 */ /* 0x080fe200010f0eff */
[----:B------:R1:W3:Y:S01]  /*b040*/  LDG.E.U16 R149, desc[UR4][R122.64] ;  /* 0x000000047a957981 */ /* 0x0002e2000c1e1500 */
[----:B------:R-:W-:-:S03]  /*b050*/  LEA.HI.X.SX32 R129, R151, R121, 0x1, P0 ;  /* 0x0000007997817211 */ /* 0x000fc600000f0eff */
[----:B------:R2:W3:Y:S02]  /*b060*/  LDG.E.U16 R153, desc[UR4][R126.64] ;  /* 0x000000047e997981 */ /* 0x0004e4000c1e1500 */
[----:B------:R-:W0:Y:S02]  /*b070*/  LDC R175, c[0x0][0x248] ;  /* 0x00009200ffaf7b82 */ /* 0x000e240000000800 */
[----:B------:R2:W3:Y:S01]  /*b080*/  LDG.E.U16 R155, desc[UR4][R128.64] ;  /* 0x00000004809b7981 */ /* 0x0004e2000c1e1500 */
[----:B-1----:R-:W-:Y:S02]  /*b090*/  IMAD R122, R159, 0x35e, RZ ;  /* 0x0000035e9f7a7824 */ /* 0x002fe400078e02ff */
[----:B------:R-:W-:Y:S01]  /*b0a0*/  IMAD R123, R161, 0x1af, RZ ;  /* 0x000001afa17b7824 */ /* 0x000fe200078e02ff */
[----:B------:R0:W3:Y:S02]  /*b0b0*/  LDG.E.U16 R151, desc[UR4][R124.64] ;  /* 0x000000047c977981 */ /* 0x0000e4000c1e1500 */
[----:B------:R-:W1:Y:S01]  /*b0c0*/  LDC R169, c[0x0][0x248] ;  /* 0x00009200ffa97b82 */ /* 0x000e620000000800 */
[----:B--2---:R-:W-:Y:S01]  /*b0d0*/  IMAD R126, R167, 0x368, RZ ;  /* 0x00000368a77e7824 */ /* 0x004fe200078e02ff */
[----:B------:R-:W-:Y:S01]  /*b0e0*/  IADD3 R122, P0, R122, R120, RZ ;  /* 0x000000787a7a7210 */ /* 0x000fe20007f1e0ff */
[----:B------:R-:W-:-:S03]  /*b0f0*/  IMAD R128, R157, 0x36a, RZ ;  /* 0x0000036a9d807824 */ /* 0x000fc600078e02ff */
[-C--:B------:R-:W-:Y:S01]  /*b100*/  LEA.HI.X.SX32 R123, R123, R121.reuse, 0x1, P0 ;  /* 0x000000797b7b7211 */ /* 0x080fe200000f0eff */
[----:B-----5:R-:W-:Y:S01]  /*b110*/  IMAD R249, R249, 0x1b4, RZ ;  /* 0x000001b4f9f97824 */ /* 0x020fe200078e02ff */
[-C--:B------:R-:W-:Y:S01]  /*b120*/  IADD3 R126, P2, R126, R120.reuse, RZ ;  /* 0x000000787e7e7210 */ /* 0x080fe20007f5e0ff */
[----:B------:R-:W-:Y:S01]  /*b130*/  IMAD R129, R177, 0x1b5, RZ ;  /* 0x000001b5b1817824 */ /* 0x000fe200078e02ff */
[-C--:B------:R-:W-:Y:S01]  /*b140*/  IADD3 R128, P0, R128, R120.reuse, RZ ;  /* 0x0000007880807210 */ /* 0x080fe20007f1e0ff */
[----:B0-----:R-:W-:Y:S01]  /*b150*/  IMAD R124, R163, 0x366, RZ ;  /* 0x00000366a37c7824 */ /* 0x001fe200078e02ff */
[----:B------:R-:W0:Y:S01]  /*b160*/  LDC R185, c[0x0][0x248] ;  /* 0x00009200ffb97b82 */ /* 0x000e220000000800 */
[-C--:B------:R-:W-:Y:S01]  /*b170*/  LEA.HI.X.SX32 R127, R249, R121.reuse, 0x1, P2 ;  /* 0x00000079f97f7211 */ /* 0x080fe200010f0eff */
[----:B------:R-:W-:Y:S01]  /*b180*/  IMAD R125, R171, 0x1b3, RZ ;  /* 0x000001b3ab7d7824 */ /* 0x000fe200078e02ff */
[----:B------:R-:W-:Y:S01]  /*b190*/  LEA.HI.X.SX32 R129, R129, R121, 0x1, P0 ;  /* 0x0000007981817211 */ /* 0x000fe200000f0eff */
[----:B------:R-:W2:Y:S01]  /*b1a0*/  LDG.E.U16 R157, desc[UR4][R122.64] ;  /* 0x000000047a9d7981 */ /* 0x000ea2000c1e1500 */
[----:B------:R-:W-:-:S03]  /*b1b0*/  IADD3 R124, P1, R124, R120, RZ ;  /* 0x000000787c7c7210 */ /* 0x000fc60007f3e0ff */
[----:B------:R-:W5:Y:S01]  /*b1c0*/  LDC R183, c[0x0][0x248] ;  /* 0x00009200ffb77b82 */ /* 0x000f620000000800 */
[----:B------:R1:W2:Y:S01]  /*b1d0*/  LDG.E.U16 R161, desc[UR4][R126.64] ;  /* 0x000000047ea17981 */ /* 0x0002a2000c1e1500 */
[----:B------:R-:W-:-:S03]  /*b1e0*/  LEA.HI.X.SX32 R125, R125, R121, 0x1, P1 ;  /* 0x000000797d7d7211 */ /* 0x000fc600008f0eff */
[----:B------:R1:W2:Y:S03]  /*b1f0*/  LDG.E.U16 R163, desc[UR4][R128.64] ;  /* 0x0000000480a37981 */ /* 0x0002a6000c1e1500 */
[----:B------:R-:W5:Y:S01]  /*b200*/  LDC R181, c[0x0][0x248] ;  /* 0x00009200ffb57b82 */ /* 0x000f620000000800 */
[----:B------:R1:W2:Y:S02]  /*b210*/  LDG.E.U16 R159, desc[UR4][R124.64] ;  /* 0x000000047c9f7981 */ /* 0x0002a4000c1e1500 */
[----:B-1----:R-:W-:-:S05]  /*b220*/  IMAD R126, R179, 0x376, RZ ;  /* 0x00000376b37e7824 */ /* 0x002fca00078e02ff */
[----:B------:R-:W1:Y:S01]  /*b230*/  LDC R129, c[0x0][0x248] ;  /* 0x00009200ff817b82 */ /* 0x000e620000000800 */
[----:B------:R-:W-:-:S07]  /*b240*/  IMAD R124, R175, 0x36e, RZ ;  /* 0x0000036eaf7c7824 */ /* 0x000fce00078e02ff */
[----:B------:R-:W1:Y:S01]  /*b250*/  LDC R179, c[0x0][0x248] ;  /* 0x00009200ffb37b82 */ /* 0x000e620000000800 */
[----:B------:R-:W-:-:S07]  /*b260*/  IMAD R122, R169, 0x36c, RZ ;  /* 0x0000036ca97a7824 */ /* 0x000fce00078e02ff */
[----:B------:R-:W1:Y:S01]  /*b270*/  LDC R128, c[0x0][0x248] ;  /* 0x00009200ff807b82 */ /* 0x000e620000000800 */
[----:B------:R-:W-:-:S07]  /*b280*/  IADD3 R122, P0, R122, R120, RZ ;  /* 0x000000787a7a7210 */ /* 0x000fce0007f1e0ff */
[----:B------:R-:W1:Y:S01]  /*b290*/  LDC R175, c[0x0][0x248] ;  /* 0x00009200ffaf7b82 */ /* 0x000e620000000800 */
[----:B0-----:R-:W-:Y:S01]  /*b2a0*/  IMAD R127, R185, 0x1bb, RZ ;  /* 0x000001bbb97f7824 */ /* 0x001fe200078e02ff */
[----:B------:R-:W-:Y:S01]  /*b2b0*/  LEA.HI.X.SX32 R123, R165, R121, 0x1, P0 ;  /* 0x00000079a57b7211 */ /* 0x000fe200000f0eff */
[----:B-----5:R-:W-:-:S05]  /*b2c0*/  IMAD R125, R183, 0x1b7, RZ ;  /* 0x000001b7b77d7824 */ /* 0x020fca00078e02ff */
[----:B------:R-:W0:Y:S01]  /*b2d0*/  LDC R171, c[0x0][0x248] ;  /* 0x00009200ffab7b82 */ /* 0x000e220000000800 */
[----:B------:R1:W5:Y:S07]  /*b2e0*/  LDG.E.U16 R165, desc[UR4][R122.64] ;  /* 0x000000047aa57981 */ /* 0x00036e000c1e1500 */
[----:B------:R-:W0:Y:S08]  /*b2f0*/  LDC R177, c[0x0][0x248] ;  /* 0x00009200ffb17b82 */ /* 0x000e300000000800 */
[----:B------:R-:W0:Y:S01]  /*b300*/  LDC R185, c[0x0][0x248] ;  /* 0x00009200ffb97b82 */ /* 0x000e220000000800 */
[----:B-1----:R-:W-:Y:S01]  /*b310*/  IMAD R123, R129, 0x1c3, RZ ;  /* 0x000001c3817b7824 */ /* 0x002fe200078e02ff */
[----:B------:R-:W-:Y:S01]  /*b320*/  IADD3 R126, P2, R126, R120, RZ ;  /* 0x000000787e7e7210 */ /* 0x000fe20007f5e0ff */
[----:B------:R-:W-:-:S05]  /*b330*/  IMAD R129, R179, 0x1db, RZ ;  /* 0x000001dbb3817824 */ /* 0x000fca00078e02ff */
[----:B------:R-:W1:Y:S01]  /*b340*/  LDC R183, c[0x0][0x248] ;  /* 0x00009200ffb77b82 */ /* 0x000e620000000800 */
[----:B------:R-:W-:-:S07]  /*b350*/  IMAD R122, R128, 0x386, RZ ;  /* 0x00000386807a7824 */ /* 0x000fce00078e02ff */
[----:B------:R-:W1:Y:S01]  /*b360*/  LDC R217, c[0x0][0x248] ;  /* 0x00009200ffd97b82 */ /* 0x000e620000000800 */
[----:B------:R-:W-:Y:S01]  /*b370*/  IADD3 R124, P1, R124, R120, RZ ;  /* 0x000000787c7c7210 */ /* 0x000fe20007f3e0ff */
[----:B------:R-:W-:Y:S01]  /*b380*/  IMAD R128, R175, 0x3b6, RZ ;  /* 0x000003b6af807824 */ /* 0x000fe200078e02ff */
[----:B------:R-:W-:-:S05]  /*b390*/  LEA.HI.X.SX32 R127, R127, R121, 0x1, P2 ;  /* 0x000000797f7f7211 */ /* 0x000fca00010f0eff */
[----:B------:R-:W1:Y:S01]  /*b3a0*/  LDC R179, c[0x0][0x248] ;  /* 0x00009200ffb37b82 */ /* 0x000e620000000800 */
[----:B------:R-:W-:Y:S01]  /*b3b0*/  IADD3 R122, P0, R122, R120, RZ ;  /* 0x000000787a7a7210 */ /* 0x000fe20007f1e0ff */
[----:B------:R0:W5:Y:S06]  /*b3c0*/  LDG.E.U16 R169, desc[UR4][R126.64] ;  /* 0x000000047ea97981 */ /* 0x00016c000c1e1500 */
[----:B------:R-:W1:Y:S01]  /*b3d0*/  LDC R173, c[0x0][0x248] ;  /* 0x00009200ffad7b82 */ /* 0x000e620000000800 */
[-C--:B------:R-:W-:Y:S02]  /*b3e0*/  LEA.HI.X.SX32 R125, R125, R121.reuse, 0x1, P1 ;  /* 0x000000797d7d7211 */ /* 0x080fe400008f0eff */
[----:B------:R-:W-:Y:S01]  /*b3f0*/  LEA.HI.X.SX32 R123, R123, R121, 0x1, P0 ;  /* 0x000000797b7b7211 */ /* 0x000fe200000f0eff */
[----:B0-----:R-:W-:-:S04]  /*b400*/  IMAD R126, R181, 0x3a6, RZ ;  /* 0x000003a6b57e7824 */ /* 0x001fc800078e02ff */
[----:B------:R-:W0:Y:S01]  /*b410*/  LDC R191, c[0x0][0x248] ;  /* 0x00009200ffbf7b82 */ /* 0x000e220000000800 */
[-C--:B------:R-:W-:Y:S01]  /*b420*/  IADD3 R128, P2, R128, R120.reuse, RZ ;  /* 0x0000007880807210 */ /* 0x080fe20007f5e0ff */
[----:B------:R1:W5:Y:S01]  /*b430*/  LDG.E.U16 R167, desc[UR4][R124.64] ;  /* 0x000000047ca77981 */ /* 0x000362000c1e1500 */
[----:B------:R-:W-:Y:S01]  /*b440*/  IMAD R127, R177, 0x1d3, RZ ;  /* 0x000001d3b17f7824 */ /* 0x000fe200078e02ff */
[----:B------:R-:W-:-:S04]  /*b450*/  IADD3 R126, P0, R126, R120, RZ ;  /* 0x000000787e7e7210 */ /* 0x000fc80007f1e0ff */
[----:B------:R-:W0:Y:S01]  /*b460*/  LDC R209, c[0x0][0x248] ;  /* 0x00009200ffd17b82 */ /* 0x000e220000000800 */
[-C--:B------:R-:W-:Y:S01]  /*b470*/  LEA.HI.X.SX32 R129, R129, R121.reuse, 0x1, P2 ;  /* 0x0000007981817211 */ /* 0x080fe200010f0eff */
[----:B-1----:R-:W-:Y:S02]  /*b480*/  IMAD R125, R171, 0x1cb, RZ ;  /* 0x000001cbab7d7824 */ /* 0x002fe400078e02ff */
[----:B------:R1:W5:Y:S04]  /*b490*/  LDG.E.U16 R171, desc[UR4][R122.64] ;  /* 0x000000047aab7981 */ /* 0x000368000c1e1500 */
[----:B------:R-:W0:Y:S01]  /*b4a0*/  LDC R215, c[0x0][0x248] ;  /* 0x00009200ffd77b82 */ /* 0x000e220000000800 */
[----:B------:R-:W-:Y:S01]  /*b4b0*/  LEA.HI.X.SX32 R127, R127, R121, 0x1, P0 ;  /* 0x000000797f7f7211 */ /* 0x000fe200000f0eff */
[----:B------:R1:W5:Y:S06]  /*b4c0*/  LDG.E.U16 R177, desc[UR4][R128.64] ;  /* 0x0000000480b17981 */ /* 0x00036c000c1e1500 */
[----:B------:R-:W0:Y:S01]  /*b4d0*/  LDC R211, c[0x0][0x248] ;  /* 0x00009200ffd37b82 */ /* 0x000e220000000800 */
[----:B-1----:R-:W-:Y:S01]  /*b4e0*/  IMAD R122, R185, 0x3c6, RZ ;  /* 0x000003c6b97a7824 */ /* 0x002fe200078e02ff */
[----:B------:R-:W5:Y:S01]  /*b4f0*/  LDG.E.U16 R175, desc[UR4][R126.64] ;  /* 0x000000047eaf7981 */ /* 0x000f62000c1e1500 */
[----:B------:R-:W-:-:S05]  /*b500*/  IMAD R123, R183, 0x1e3, RZ ;  /* 0x000001e3b77b7824 */ /* 0x000fca00078e02ff */
[----:B------:R-:W1:Y:S01]  /*b510*/  LDC R249, c[0x0][0x248] ;  /* 0x00009200fff97b82 */ /* 0x000e620000000800 */
[----:B------:R-:W-:Y:S01]  /*b520*/  IADD3 R122, P0, R122, R120, RZ ;  /* 0x000000787a7a7210 */ /* 0x000fe20007f1e0ff */
[----:B------:R-:W-:-:S06]  /*b530*/  IMAD R128, R217, 0x3f6, RZ ;  /* 0x000003f6d9807824 */ /* 0x000fcc00078e02ff */
[----:B------:R-:W1:Y:S01]  /*b540*/  LDC R203, c[0x0][0x248] ;  /* 0x00009200ffcb7b82 */ /* 0x000e620000000800 */
[-C--:B------:R-:W-:Y:S01]  /*b550*/  LEA.HI.X.SX32 R123, R123, R121.reuse, 0x1, P0 ;  /* 0x000000797b7b7211 */ /* 0x080fe200000f0eff */
[----:B------:R-:W-:Y:S01]  /*b560*/  IMAD R129, R179, 0x1fb, RZ ;  /* 0x000001fbb3817824 */ /* 0x000fe200078e02ff */
[-C--:B------:R-:W-:Y:S01]  /*b570*/  IADD3 R128, P0, R128, R120.reuse, RZ ;  /* 0x0000007880807210 */ /* 0x080fe20007f1e0ff */
[----:B------:R-:W-:Y:S02]  /*b580*/  IMAD R124, R173, 0x396, RZ ;  /* 0x00000396ad7c7824 */ /* 0x000fe400078e02ff */
[----:B------:R0:W5:Y:S02]  /*b590*/  LDG.E.U16 R179, desc[UR4][R122.64] ;  /* 0x000000047ab37981 */ /* 0x000164000c1e1500 */
[----:B------:R-:W4:Y:S01]  /*b5a0*/  LDC R201, c[0x0][0x248] ;  /* 0x00009200ffc97b82 */ /* 0x000f220000000800 */
[----:B------:R-:W-:Y:S02]  /*b5b0*/  LEA.HI.X.SX32 R129, R129, R121, 0x1, P0 ;  /* 0x0000007981817211 */ /* 0x000fe400000f0eff */
[----:B------:R-:W-:-:S05]  /*b5c0*/  IADD3 R124, P1, R124, R120, RZ ;  /* 0x000000787c7c7210 */ /* 0x000fca0007f3e0ff */
[----:B------:R-:W4:Y:S01]  /*b5d0*/  LDC R207, c[0x0][0x248] ;  /* 0x00009200ffcf7b82 */ /* 0x000f220000000800 */
[----:B0-----:R-:W-:Y:S01]  /*b5e0*/  IMAD R122, R191, 0x378, RZ ;  /* 0x00000378bf7a7824 */ /* 0x001fe200078e02ff */
[-C--:B------:R-:W-:Y:S01]  /*b5f0*/  LEA.HI.X.SX32 R125, R125, R121.reuse, 0x1, P1 ;  /* 0x000000797d7d7211 */ /* 0x080fe200008f0eff */
[----:B------:R0:W5:Y:S01]  /*b600*/  LDG.E.U16 R185, desc[UR4][R128.64] ;  /* 0x0000000480b97981 */ /* 0x000162000c1e1500 */
[----:B------:R-:W-:Y:S02]  /*b610*/  IMAD R126, R209, 0x3e6, RZ ;  /* 0x000003e6d17e7824 */ /* 0x000fe400078e02ff */
[----:B------:R-:W-:Y:S01]  /*b620*/  IADD3 R122, P0, R122, R120, RZ ;  /* 0x000000787a7a7210 */ /* 0x000fe20007f1e0ff */
[----:B------:R1:W5:Y:S01]  /*b630*/  LDG.E.U16 R173, desc[UR4][R124.64] ;  /* 0x000000047cad7981 */ /* 0x000362000c1e1500 */
[----:B------:R-:W4:Y:S01]  /*b640*/  LDC R193, c[0x0][0x248] ;  /* 0x00009200ffc17b82 */ /* 0x000f220000000800 */
[----:B------:R-:W-:Y:S02]  /*b650*/  IMAD R127, R211, 0x1f3, RZ ;  /* 0x000001f3d37f7824 */ /* 0x000fe400078e02ff */
[----:B0-----:R-:W-:Y:S01]  /*b660*/  IMAD R128, R215, 0x388, RZ ;  /* 0x00000388d7807824 */ /* 0x001fe200078e02ff */
[----:B------:R-:W-:Y:S01]  /*b670*/  LEA.HI.X.SX32 R123, R189, R121, 0x1, P0 ;  /* 0x00000079bd7b7211 */ /* 0x000fe200000f0eff */
[----:B-1----:R-:W-:-:S03]  /*b680*/  IMAD R249, R249, 0x1c4, RZ ;  /* 0x000001c4f9f97824 */ /* 0x002fc600078e02ff */
[----:B------:R-:W0:Y:S01]  /*b690*/  LDC R213, c[0x0][0x248] ;  /* 0x00009200ffd57b82 */ /* 0x000e220000000800 */
[----:B------:R-:W-:Y:S01]  /*b6a0*/  IMAD R124, R203, 0x3d6, RZ ;  /* 0x000003d6cb7c7824 */ /* 0x000fe200078e02ff */
[-C--:B------:R-:W-:Y:S02]  /*b6b0*/  IADD3 R126, P2, R126, R120.reuse, RZ ;  /* 0x000000787e7e7210 */ /* 0x080fe40007f5e0ff */
[----:B------:R-:W-:-:S04]  /*b6c0*/  IADD3 R128, P0, R128, R120, RZ ;  /* 0x0000007880807210 */ /* 0x000fc80007f1e0ff */
[----:B------:R-:W1:Y:S01]  /*b6d0*/  LDC R203, c[0x0][0x248] ;  /* 0x00009200ffcb7b82 */ /* 0x000e620000000800 */
[-C--:B------:R-:W-:Y:S02]  /*b6e0*/  LEA.HI.X.SX32 R127, R127, R121.reuse, 0x1, P2 ;  /* 0x000000797f7f7211 */ /* 0x080fe400010f0eff */
[-C--:B------:R-:W-:Y:S01]  /*b6f0*/  LEA.HI.X.SX32 R129, R249, R121.reuse, 0x1, P0 ;  /* 0x00000079f9817211 */ /* 0x080fe200000f0eff */
[----:B----4-:R-:W-:Y:S01]  /*b700*/  IMAD R125, R201, 0x1eb, RZ ;  /* 0x000001ebc97d7824 */ /* 0x010fe200078e02ff */
[----:B------:R-:W-:Y:S01]  /*b710*/  IADD3 R124, P1, R124, R120, RZ ;  /* 0x000000787c7c7210 */ /* 0x000fe20007f3e0ff */
[----:B------:R4:W5:Y:S02]  /*b720*/  LDG.E.U16 R183, desc[UR4][R126.64] ;  /* 0x000000047eb77981 */ /* 0x000964000c1e1500 */
[----:B------:R-:W1:Y:S01]  /*b730*/  LDC R249, c[0x0][0x248] ;  /* 0x00009200fff97b82 */ /* 0x000e620000000800 */
[----:B------:R-:W-:-:S05]  /*b740*/  LEA.HI.X.SX32 R125, R125, R121, 0x1, P1 ;  /* 0x000000797d7d7211 */ /* 0x000fca00008f0eff */
[----:B------:R4:W5:Y:S02]  /*b750*/  LDG.E.U16 R181, desc[UR4][R124.64] ;  /* 0x000000047cb57981 */ /* 0x000964000c1e1500 */
[----:B----4-:R-:W-:Y:S01]  /*b760*/  IMAD R126, R207, 0x37c, RZ ;  /* 0x0000037ccf7e7824 */ /* 0x010fe200078e02ff */
[----:B------:R-:W4:Y:S04]  /*b770*/  LDC R201, c[0x0][0x248] ;  /* 0x00009200ffc97b82 */ /* 0x000f280000000800 */
[----:B------:R-:W-:Y:S01]  /*b780*/  IADD3 R126, P2, R126, R120, RZ ;  /* 0x000000787e7e7210 */ /* 0x000fe20007f5e0ff */
[----:B------:R-:W-:-:S03]  /*b790*/  IMAD R124, R193, 0x37a, RZ ;  /* 0x0000037ac17c7824 */ /* 0x000fc600078e02ff */
[----:B------:R-:W-:Y:S01]  /*b7a0*/  LEA.HI.X.SX32 R127, R187, R121, 0x1, P2 ;  /* 0x00000079bb7f7211 */ /* 0x000fe200010f0eff */
[----:B0-----:R-:W-:Y:S01]  /*b7b0*/  IMAD R125, R213, 0x1bd, RZ ;  /* 0x000001bdd57d7824 */ /* 0x001fe200078e02ff */
[----:B------:R-:W0:Y:S01]  /*b7c0*/  LDC R209, c[0x0][0x248] ;  /* 0x00009200ffd17b82 */ /* 0x000e220000000800 */
[----:B------:R-:W5:Y:S01]  /*b7d0*/  LDG.E.U16 R193, desc[UR4][R128.64] ;  /* 0x0000000480c17981 */ /* 0x000f62000c1e1500 */
[----:B------:R-:W-:-:S03]  /*b7e0*/  IADD3 R124, P1, R124, R120, RZ ;  /* 0x000000787c7c7210 */ /* 0x000fc60007f3e0ff */
[----:B------:R1:W5:Y:S01]  /*b7f0*/  LDG.E.U16 R191, desc[UR4][R126.64] ;  /* 0x000000047ebf7981 */ /* 0x000362000c1e1500 */
[----:B------:R-:W-:Y:S01]  /*b800*/  LEA.HI.X.SX32 R125, R125, R121, 0x1, P1 ;  /* 0x000000797d7d7211 */ /* 0x000fe200008f0eff */
[----:B-1----:R-:W-:Y:S01]  /*b810*/  IMAD R249, R249, 0x1d4, RZ ;  /* 0x000001d4f9f97824 */ /* 0x002fe200078e02ff */
[----:B------:R-:W1:Y:S01]  /*b820*/  LDC R207, c[0x0][0x248] ;  /* 0x00009200ffcf7b82 */ /* 0x000e620000000800 */
[----:B------:R0:W5:Y:S04]  /*b830*/  LDG.E.U16 R187, desc[UR4][R122.64] ;  /* 0x000000047abb7981 */ /* 0x000168000c1e1500 */
[----:B------:R3:W5:Y:S01]  /*b840*/  LDG.E.U16 R189, desc[UR4][R124.64] ;  /* 0x000000047cbd7981 */ /* 0x000762000c1e1500 */
[----:B------:R-:W-:Y:S02]  /*b850*/  IMAD R126, R203, 0x3a8, RZ ;  /* 0x000003a8cb7e7824 */ /* 0x000fe400078e02ff */
[----:B------:R-:W3:Y:S03]  /*b860*/  LDC R211, c[0x0][0x248] ;  /* 0x00009200ffd37b82 */ /* 0x000ee60000000800 */
[----:B------:R-:W-:-:S04]  /*b870*/  IADD3 R126, P1, R126, R120, RZ ;  /* 0x000000787e7e7210 */ /* 0x000fc80007f3e0ff */
[----:B------:R-:W-:Y:S01]  /*b880*/  LEA.HI.X.SX32 R127, R249, R121, 0x1, P1 ;  /* 0x00000079f97f7211 */ /* 0x000fe200008f0eff */
[----:B------:R-:W2:Y:S08]  /*b890*/  LDC R217, c[0x0][0x248] ;  /* 0x00009200ffd97b82 */ /* 0x000eb00000000800 */
[----:B------:R-:W2:Y:S01]  /*b8a0*/  LDC R249, c[0x0][0x248] ;  /* 0x00009200fff97b82 */ /* 0x000ea20000000800 */
[----:B----4-:R-:W-:-:S02]  /*b8b0*/  IMAD R128, R201, 0x398, RZ ;  /* 0x00000398c9807824 */ /* 0x010fc400078e02ff */
[----:B0-----:R-:W-:-:S03]  /*b8c0*/  IMAD R122, R209, 0x3c8, RZ ;  /* 0x000003c8d17a7824 */ /* 0x001fc600078e02ff */
[-C--:B------:R-:W-:Y:S01]  /*b8d0*/  IADD3 R128, P0, R128, R120.reuse, RZ ;  /* 0x0000007880807210 */ /* 0x080fe20007f1e0ff */
[----:B-1----:R-:W-:Y:S01]  /*b8e0*/  IMAD R123, R207, 0x3d8, RZ ;  /* 0x000003d8cf7b7824 */ /* 0x002fe200078e02ff */
[----:B------:R-:W0:Y:S02]  /*b8f0*/  LDC R215, c[0x0][0x248] ;  /* 0x00009200ffd77b82 */ /* 0x000e240000000800 */
[----:B------:R-:W-:Y:S01]  /*b900*/  LEA.HI.X.SX32 R129, R195, R121, 0x1, P0 ;  /* 0x00000079c3817211 */ /* 0x000fe200000f0eff */
[----:B---3--:R-:W-:Y:S01]  /*b910*/  IMAD R124, R211, 0x3b8, RZ ;  /* 0x000003b8d37c7824 */ /* 0x008fe200078e02ff */
[----:B------:R-:W-:-:S03]  /*b920*/  IADD3 R122, P2, R122, R120, RZ ;  /* 0x000000787a7a7210 */ /* 0x000fc60007f5e0ff */
[----:B------:R1:W3:Y:S01]  /*b930*/  LDG.E.U16 R195, desc[UR4][R128.64] ;  /* 0x0000000480c37981 */ /* 0x0002e2000c1e1500 */
[----:B------:R-:W4:Y:S01]  /*b940*/  LDC R219, c[0x0][0x248] ;  /* 0x00009200ffdb7b82 */ /* 0x000f220000000800 */
[-C--:B------:R-:W-:Y:S01]  /*b950*/  IADD3 R124, P0, R124, R120.reuse, RZ ;  /* 0x000000787c7c7210 */ /* 0x080fe20007f1e0ff */
[----:B--2---:R-:W-:Y:S01]  /*b960*/  IMAD R249, R249, 0x1e4, RZ ;  /* 0x000001e4f9f97824 */ /* 0x004fe200078e02ff */
[----:B-1----:R-:W-:-:S05]  /*b970*/  IADD3 R128, P1, R123, R120, RZ ;  /* 0x000000787b807210 */ /* 0x002fca0007f3e0ff */
[----:B------:R-:W1:Y:S01]  /*b980*/  LDC R213, c[0x0][0x248] ;  /* 0x00009200ffd57b82 */ /* 0x000e620000000800 */
[----:B------:R-:W-:-:S07]  /*b990*/  LEA.HI.X.SX32 R123, R249, R121, 0x1, P2 ;  /* 0x00000079f97b7211 */ /* 0x000fce00010f0eff */
[----:B------:R-:W2:Y:S01]  /*b9a0*/  LDC R249, c[0x0][0x248] ;  /* 0x00009200fff97b82 */ /* 0x000ea20000000800 */
[-C--:B------:R-:W-:Y:S01]  /*b9b0*/  LEA.HI.X.SX32 R125, R197, R121.reuse, 0x1, P0 ;  /* 0x00000079c57d7211 */ /* 0x080fe200000f0eff */
[----:B------:R-:W3:Y:S01]  /*b9c0*/  LDG.E.U16 R201, desc[UR4][R122.64] ;  /* 0x000000047ac97981 */ /* 0x000ee2000c1e1500 */
[----:B------:R-:W-:-:S03]  /*b9d0*/  LEA.HI.X.SX32 R129, R199, R121, 0x1, P1 ;  /* 0x00000079c7817211 */ /* 0x000fc600008f0eff */
[----:B------:R0:W3:Y:S02]  /*b9e0*/  LDG.E.U16 R199, desc[UR4][R124.64] ;  /* 0x000000047cc77981 */ /* 0x0000e4000c1e1500 */
[----:B------:R-:W1:Y:S02]  /*b9f0*/  LDC R211, c[0x0][0x248] ;  /* 0x00009200ffd37b82 */ /* 0x000e640000000800 */
[----:B------:R4:W3:Y:S04]  /*ba00*/  LDG.E.U16 R203, desc[UR4][R128.64] ;  /* 0x0000000480cb7981 */ /* 0x0008e8000c1e1500 */
[----:B------:R4:W3:Y:S01]  /*ba10*/  LDG.E.U16 R197, desc[UR4][R126.64] ;  /* 0x000000047ec57981 */ /* 0x0008e2000c1e1500 */
[----:B0-----:R-:W-:Y:S01]  /*ba20*/  IMAD R124, R217, 0x3f8, RZ ;  /* 0x000003f8d97c7824 */ /* 0x001fe200078e02ff */
[----:B------:R-:W0:Y:S04]  /*ba30*/  LDC R221, c[0x0][0x248] ;  /* 0x00009200ffdd7b82 */ /* 0x000e280000000800 */
[----:B------:R-:W-:Y:S01]  /*ba40*/  IADD3 R124, P2, R124, R120, RZ ;  /* 0x000000787c7c7210 */ /* 0x000fe20007f5e0ff */
[----:B------:R-:W-:-:S03]  /*ba50*/  IMAD R122, R215, 0x3e8, RZ ;  /* 0x000003e8d77a7824 */ /* 0x000fc600078e02ff */
[-C--:B------:R-:W-:Y:S01]  /*ba60*/  LEA.HI.X.SX32 R125, R205, R121.reuse, 0x1, P2 ;  /* 0x00000079cd7d7211 */ /* 0x080fe200010f0eff */
[----:B----4-:R-:W4:Y:S01]  /*ba70*/  LDC R128, c[0x0][0x248] ;  /* 0x00009200ff807b82 */ /* 0x010f220000000800 */
[----:B------:R-:W-:Y:S01]  /*ba80*/  IMAD R126, R219, 0x38a, RZ ;  /* 0x0000038adb7e7824 */ /* 0x000fe200078e02ff */
[----:B------:R-:W-:Y:S01]  /*ba90*/  IADD3 R122, P1, R122, R120, RZ ;  /* 0x000000787a7a7210 */ /* 0x000fe20007f3e0ff */
[----:B--2---:R-:W-:Y:S01]  /*baa0*/  IMAD R249, R249, 0x1f4, RZ ;  /* 0x000001f4f9f97824 */ /* 0x004fe200078e02ff */
[----:B------:R1:W2:Y:S04]  /*bab0*/  LDG.E.U16 R207, desc[UR4][R124.64] ;  /* 0x000000047ccf7981 */ /* 0x0002a8000c1e1500 */
[----:B------:R-:W4:Y:S01]  /*bac0*/  LDC R129, c[0x0][0x248] ;  /* 0x00009200ff817b82 */ /* 0x000f220000000800 */
[----:B------:R-:W-:Y:S01]  /*bad0*/  LEA.HI.X.SX32 R123, R249, R121, 0x1, P1 ;  /* 0x00000079f97b7211 */ /* 0x000fe200008f0eff */
[----:B-1----:R-:W-:-:S06]  /*bae0*/  IMAD R124, R213, 0x3aa, RZ ;  /* 0x000003aad57c7824 */ /* 0x002fcc00078e02ff */
[----:B------:R-:W1:Y:S01]  /*baf0*/  LDC R219, c[0x0][0x248] ;  /* 0x00009200ffdb7b82 */ /* 0x000e620000000800 */
[----:B------:R-:W-:-:S07]  /*bb00*/  IMAD R125, R211, 0x1d5, RZ ;  /* 0x000001d5d37d7824 */ /* 0x000fce00078e02ff */
[----:B------:R-:W1:Y:S01]  /*bb10*/  LDC R215, c[0x0][0x248] ;  /* 0x00009200ffd77b82 */ /* 0x000e620000000800 */
[-C--:B------:R-:W-:Y:S01]  /*bb20*/  IADD3 R124, P1, R124, R120.reuse, RZ ;  /* 0x000000787c7c7210 */ /* 0x080fe20007f3e0ff */
[----:B0-----:R-:W-:Y:S01]  /*bb30*/  IMAD R127, R221, 0x1c5, RZ ;  /* 0x000001c5dd7f7824 */ /* 0x001fe200078e02ff */
[----:B------:R-:W-:Y:S01]  /*bb40*/  IADD3 R126, P0, R126, R120, RZ ;  /* 0x000000787e7e7210 */ /* 0x000fe20007f1e0ff */
[----:B------:R4:W2:Y:S01]  /*bb50*/  LDG.E.U16 R205, desc[UR4][R122.64] ;  /* 0x000000047acd7981 */ /* 0x0008a2000c1e1500 */
[----:B------:R-:W-:-:S03]  /*bb60*/  LEA.HI.X.SX32 R125, R125, R121, 0x1, P1 ;  /* 0x000000797d7d7211 */ /* 0x000fc600008f0eff */
[----:B------:R-:W0:Y:S02]  /*bb70*/  LDC R217, c[0x0][0x248] ;  /* 0x00009200ffd97b82 */ /* 0x000e240000000800 */
[----:B------:R4:W2:Y:S01]  /*bb80*/  LDG.E.U16 R213, desc[UR4][R124.64] ;  /* 0x000000047cd57981 */ /* 0x0008a2000c1e1500 */
[----:B------:R-:W-:Y:S01]  /*bb90*/  LEA.HI.X.SX32 R127, R127, R121, 0x1, P0 ;  /* 0x000000797f7f7211 */ /* 0x000fe200000f0eff */
[----:B----4-:R-:W-:-:S04]  /*bba0*/  IMAD R122, R128, 0x39a, RZ ;  /* 0x0000039a807a7824 */ /* 0x010fc800078e02ff */
[----:B------:R-:W4:Y:S01]  /*bbb0*/  LDC R221, c[0x0][0x248] ;  /* 0x00009200ffdd7b82 */ /* 0x000f220000000800 */
[----:B------:R1:W2:Y:S07]  /*bbc0*/  LDG.E.U16 R209, desc[UR4][R126.64] ;  /* 0x000000047ed17981 */ /* 0x0002ae000c1e1500 */
[----:B------:R-:W4:Y:S01]  /*bbd0*/  LDC R125, c[0x0][0x248] ;  /* 0x00009200ff7d7b82 */ /* 0x000f220000000800 */
[----:B------:R-:W-:Y:S01]  /*bbe0*/  IMAD R123, R129, 0x1cd, RZ ;  /* 0x000001cd817b7824 */ /* 0x000fe200078e02ff */
[----:B------:R-:W-:Y:S01]  /*bbf0*/  IADD3 R122, P0, R122, R120, RZ ;  /* 0x000000787a7a7210 */ /* 0x000fe20007f1e0ff */
[----:B-1----:R-:W-:-:S02]  /*bc00*/  IMAD R126, R219, 0x3ba, RZ ;  /* 0x000003badb7e7824 */ /* 0x002fc400078e02ff */
[----:B------:R-:W-:Y:S01]  /*bc10*/  IMAD R127, R215, 0x1dd, RZ ;  /* 0x000001ddd77f7824 */ /* 0x000fe200078e02ff */
[-C--:B------:R-:W-:Y:S02]  /*bc20*/  LEA.HI.X.SX32 R123, R123, R121.reuse, 0x1, P0 ;  /* 0x000000797b7b7211 */ /* 0x080fe400000f0eff */
[----:B------:R-:W1:Y:S01]  /*bc30*/  LDC R247, c[0x0][0x248] ;  /* 0x00009200fff77b82 */ /* 0x000e620000000800 */
[----:B------:R-:W-:Y:S02]  /*bc40*/  IADD3 R126, P0, R126, R120, RZ ;  /* 0x000000787e7e7210 */ /* 0x000fe40007f1e0ff */
[----:B------:R0:W2:Y:S02]  /*bc50*/  LDG.E.U16 R211, desc[UR4][R122.64] ;  /* 0x000000047ad37981 */ /* 0x0000a4000c1e1500 */
[----:B------:R-:W-:-:S03]  /*bc60*/  LEA.HI.X.SX32 R127, R127, R121, 0x1, P0 ;  /* 0x000000797f7f7211 */ /* 0x000fc600000f0eff */
[----:B------:R-:W1:Y:S02]  /*bc70*/  LDC R227, c[0x0][0x248] ;  /* 0x00009200ffe37b82 */ /* 0x000e640000000800 */
[----:B------:R4:W2:Y:S01]  /*bc80*/  LDG.E.U16 R215, desc[UR4][R126.64] ;  /* 0x000000047ed77981 */ /* 0x0008a2000c1e1500 */
[----:B0-----:R-:W-:-:S05]  /*bc90*/  IMAD R128, R217, 0x3ca, RZ ;  /* 0x000003cad9807824 */ /* 0x001fca00078e02ff */
[----:B------:R-:W0:Y:S01]  /*bca0*/  LDC R123, c[0x0][0x248] ;  /* 0x00009200ff7b7b82 */ /* 0x000e220000000800 */
[----:B----4-:R-:W-:-:S07]  /*bcb0*/  IMAD R126, R125, 0x3ea, RZ ;  /* 0x000003ea7d7e7824 */ /* 0x010fce00078e02ff */
[----:B------:R-:W4:Y:S01]  /*bcc0*/  LDC R125, c[0x0][0x248] ;  /* 0x00009200ff7d7b82 */ /* 0x000f220000000800 */
[----:B------:R-:W-:Y:S01]  /*bcd0*/  IMAD R129, R221, 0x1e5, RZ ;  /* 0x000001e5dd817824 */ /* 0x000fe200078e02ff */
[----:B------:R-:W-:-:S06]  /*bce0*/  IADD3 R128, P2, R128, R120, RZ ;  /* 0x0000007880807210 */ /* 0x000fcc0007f5e0ff */
[----:B------:R-:W4:Y:S01]  /*bcf0*/  LDC R249, c[0x0][0x248] ;  /* 0x00009200fff97b82 */ /* 0x000f220000000800 */
[----:B-1----:R-:W-:Y:S01]  /*bd00*/  IMAD R122, R247, 0x37e, RZ ;  /* 0x0000037ef77a7824 */ /* 0x002fe200078e02ff */
[----:B------:R-:W-:-:S05]  /*bd10*/  LEA.HI.X.SX32 R129, R129, R121, 0x1, P2 ;  /* 0x0000007981817211 */ /* 0x000fca00010f0eff */
[----:B------:R1:W2:Y:S01]  /*bd20*/  LDG.E.U16 R217, desc[UR4][R128.64] ;  /* 0x0000000480d97981 */ /* 0x0002a2000c1e1500 */
[----:B------:R-:W5:Y:S08]  /*bd30*/  LDC R219, c[0x0][0x248] ;  /* 0x00009200ffdb7b82 */ /* 0x000f700000000800 */
[----:B------:R-:W5:Y:S01]  /*bd40*/  LDC R247, c[0x0][0x248] ;  /* 0x00009200fff77b82 */ /* 0x000f620000000800 */
[----:B-1----:R-:W-:-:S02]  /*bd50*/  IMAD R128, R227, 0x3da, RZ ;  /* 0x000003dae3807824 */ /* 0x002fc400078e02ff */
[----:B0-----:R-:W-:Y:S01]  /*bd60*/  IMAD R123, R123, 0x1ed, RZ ;  /* 0x000001ed7b7b7824 */ /* 0x001fe200078e02ff */
[-C--:B------:R-:W-:Y:S01]  /*bd70*/  IADD3 R126, P1, R126, R120.reuse, RZ ;  /* 0x000000787e7e7210 */ /* 0x080fe20007f3e0ff */
[----:B----4-:R-:W-:Y:S01]  /*bd80*/  IMAD R125, R125, 0x1f5, RZ ;  /* 0x000001f57d7d7824 */ /* 0x010fe200078e02ff */
[----:B------:R-:W-:Y:S02]  /*bd90*/  IADD3 R128, P0, R128, R120, RZ ;  /* 0x0000007880807210 */ /* 0x000fe40007f1e0ff */
[----:B------:R-:W0:Y:S01]  /*bda0*/  LDC R124, c[0x0][0x248] ;  /* 0x00009200ff7c7b82 */ /* 0x000e220000000800 */
[----:B------:R-:W-:Y:S01]  /*bdb0*/  IMAD R221, R249, 0x38c, RZ ;  /* 0x0000038cf9dd7824 */ /* 0x000fe200078e02ff */
[-C--:B------:R-:W-:Y:S02]  /*bdc0*/  LEA.HI.X.SX32 R129, R123, R121.reuse, 0x1, P0 ;  /* 0x000000797b817211 */ /* 0x080fe400000f0eff */
[----:B------:R-:W-:-:S04]  /*bdd0*/  LEA.HI.X.SX32 R127, R125, R121, 0x1, P1 ;  /* 0x000000797d7f7211 */ /* 0x000fc800008f0eff */
[----:B------:R-:W1:Y:S01]  /*bde0*/  LDC R223, c[0x0][0x248] ;  /* 0x00009200ffdf7b82 */ /* 0x000e620000000800 */
[----:B-----5:R-:W-:Y:S02]  /*bdf0*/  IMAD R123, R219, 0x1fd, RZ ;  /* 0x000001fddb7b7824 */ /* 0x020fe400078e02ff */
[----:B------:R4:W5:Y:S05]  /*be00*/  LDG.E.U16 R219, desc[UR4][R128.64] ;  /* 0x0000000480db7981 */ /* 0x00096a000c1e1500 */
[----:B------:R-:W3:Y:S01]  /*be10*/  LDC R245, c[0x0][0x248] ;  /* 0x00009200fff57b82 */ /* 0x000ee20000000800 */
[----:B----4-:R-:W-:Y:S02]  /*be20*/  IADD3 R128, P1, R221, R120, RZ ;  /* 0x00000078dd807210 */ /* 0x010fe40007f3e0ff */
[----:B------:R4:W5:Y:S01]  /*be30*/  LDG.E.U16 R221, desc[UR4][R126.64] ;  /* 0x000000047edd7981 */ /* 0x000962000c1e1500 */
[----:B0-----:R-:W-:-:S04]  /*be40*/  IMAD R124, R124, 0x3fa, RZ ;  /* 0x000003fa7c7c7824 */ /* 0x001fc800078e02ff */
[----:B------:R-:W0:Y:S01]  /*be50*/  LDC R249, c[0x0][0x248] ;  /* 0x00009200fff97b82 */ /* 0x000e220000000800 */
[----:B----4-:R-:W-:Y:S01]  /*be60*/  IMAD R126, R247, 0x3ac, RZ ;  /* 0x000003acf77e7824 */ /* 0x010fe200078e02ff */
[----:B------:R-:W-:-:S06]  /*be70*/  IADD3 R122, P0, R122, R120, RZ ;  /* 0x000000787a7a7210 */ /* 0x000fcc0007f1e0ff */
[----:B------:R-:W4:Y:S01]  /*be80*/  LDC R247, c[0x0][0x248] ;  /* 0x00009200fff77b82 */ /* 0x000f220000000800 */
[----:B------:R-:W-:Y:S01]  /*be90*/  IADD3 R124, P2, R124, R120, RZ ;  /* 0x000000787c7c7210 */ /* 0x000fe20007f5e0ff */
[----:B-1----:R-:W-:-:S03]  /*bea0*/  IMAD R223, R223, 0x1bf, RZ ;  /* 0x000001bfdfdf7824 */ /* 0x002fc600078e02ff */
[-C--:B------:R-:W-:Y:S02]  /*beb0*/  LEA.HI.X.SX32 R125, R123, R121.reuse, 0x1, P2 ;  /* 0x000000797b7d7211 */ /* 0x080fe400010f0eff */
[-C--:B------:R-:W-:Y:S01]  /*bec0*/  LEA.HI.X.SX32 R123, R223, R121.reuse, 0x1, P0 ;  /* 0x00000079df7b7211 */ /* 0x080fe200000f0eff */
[----:B------:R-:W1:Y:S02]  /*bed0*/  LDC R127, c[0x0][0x248] ;  /* 0x00009200ff7f7b82 */ /* 0x000e640000000800 */
[----:B------:R4:W5:Y:S01]  /*bee0*/  LDG.E.U16 R223, desc[UR4][R124.64] ;  /* 0x000000047cdf7981 */ /* 0x000962000c1e1500 */
[----:B------:R-:W-:-:S03]  /*bef0*/  LEA.HI.X.SX32 R129, R225, R121, 0x1, P1 ;  /* 0x00000079e1817211 */ /* 0x000fc600008f0eff */
[----:B------:R-:W5:Y:S04]  /*bf00*/  LDG.E.U16 R225, desc[UR4][R122.64] ;  /* 0x000000047ae17981 */ /* 0x000f68000c1e1500 */
[----:B------:R3:W5:Y:S01]  /*bf10*/  LDG.E.U16 R227, desc[UR4][R128.64] ;  /* 0x0000000480e37981 */ /* 0x000762000c1e1500 */
[----:B----4-:R-:W-:Y:S02]  /*bf20*/  IMAD R124, R247, 0x3bc, RZ ;  /* 0x000003bcf77c7824 */ /* 0x010fe400078e02ff */
[----:B------:R-:W4:Y:S01]  /*bf30*/  LDC R247, c[0x0][0x248] ;  /* 0x00009200fff77b82 */ /* 0x000f220000000800 */
[----:B---3--:R-:W-:Y:S01]  /*bf40*/  IMAD R128, R245, 0x39c, RZ ;  /* 0x0000039cf5807824 */ /* 0x008fe200078e02ff */
[----:B------:R-:W-:-:S04]  /*bf50*/  IADD3 R126, P1, R126, R120, RZ ;  /* 0x000000787e7e7210 */ /* 0x000fc80007f3e0ff */
[-C--:B------:R-:W-:Y:S01]  /*bf60*/  IADD3 R128, P0, R128, R120.reuse, RZ ;  /* 0x0000007880807210 */ /* 0x080fe20007f1e0ff */
[----:B-1----:R-:W-:Y:S01]  /*bf70*/  IMAD R122, R127, 0x3cc, RZ ;  /* 0x000003cc7f7a7824 */ /* 0x002fe200078e02ff */
[----:B------:R-:W1:Y:S02]  /*bf80*/  LDC R245, c[0x0][0x248] ;  /* 0x00009200fff57b82 */ /* 0x000e640000000800 */
[-C--:B------:R-:W-:Y:S02]  /*bf90*/  LEA.HI.X.SX32 R129, R235, R121.reuse, 0x1, P0 ;  /* 0x00000079eb817211 */ /* 0x080fe400000f0eff */
[-C--:B------:R-:W-:Y:S02]  /*bfa0*/  IADD3 R122, P3, R122, R120.reuse, RZ ;  /* 0x000000787a7a7210 */ /* 0x080fe40007f7e0ff */
[----:B------:R-:W-:Y:S02]  /*bfb0*/  LEA.HI.X.SX32 R127, R229, R121, 0x1, P1 ;  /* 0x00000079e57f7211 */ /* 0x000fe400008f0eff */
[----:B------:R3:W5:Y:S01]  /*bfc0*/  LDG.E.U16 R229, desc[UR4][R128.64] ;  /* 0x0000000480e57981 */ /* 0x000762000c1e1500 */
[----:B----4-:R-:W-:Y:S01]  /*bfd0*/  IMAD R123, R247, 0x20c, RZ ;  /* 0x0000020cf77b7824 */ /* 0x010fe200078e02ff */
[-C--:B------:R-:W-:Y:S01]  /*bfe0*/  IADD3 R124, P2, R124, R120.reuse, RZ ;  /* 0x000000787c7c7210 */ /* 0x080fe20007f5e0ff */
[----:B------:R-:W4:Y:S03]  /*bff0*/  LDC R247, c[0x0][0x248] ;  /* 0x00009200fff77b82 */ /* 0x000f260000000800 */
[----:B---3--:R-:W-:-:S02]  /*c000*/  IADD3 R128, P0, R123, R120, RZ ;  /* 0x000000787b807210 */ /* 0x008fc40007f1e0ff */
[-C--:B------:R-:W-:Y:S02]  /*c010*/  LEA.HI.X.SX32 R123, R231, R121.reuse, 0x1, P3 ;  /* 0x00000079e77b7211 */ /* 0x080fe400018f0eff */
[----:B------:R3:W5:Y:S01]  /*c020*/  LDG.E.U16 R231, desc[UR4][R126.64] ;  /* 0x000000047ee77981 */ /* 0x000762000c1e1500 */
[-C--:B------:R-:W-:Y:S02]  /*c030*/  LEA.HI.X.SX32 R129, R237, R121.reuse, 0x1, P0 ;  /* 0x00000079ed817211 */ /* 0x080fe400000f0eff */
[----:B------:R-:W-:Y:S01]  /*c040*/  LEA.HI.X.SX32 R125, R233, R121, 0x1, P2 ;  /* 0x00000079e97d7211 */ /* 0x000fe200010f0eff */
[----:B------:R-:W5:Y:S04]  /*c050*/  LDG.E.U16 R235, desc[UR4][R122.64] ;  /* 0x000000047aeb7981 */ /* 0x000f68000c1e1500 */
[----:B------:R0:W5:Y:S01]  /*c060*/  LDG.E.U16 R237, desc[UR4][R128.64] ;  /* 0x0000000480ed7981 */ /* 0x000162000c1e1500 */
[----:B---3--:R-:W3:Y:S03]  /*c070*/  LDC R127, c[0x0][0x248] ;  /* 0x00009200ff7f7b82 */ /* 0x008ee60000000800 */
[----:B------:R1:W5:Y:S05]  /*c080*/  LDG.E.U16 R233, desc[UR4][R124.64] ;  /* 0x000000047ce97981 */ /* 0x00036a000c1e1500 */
[----:B0-----:R-:W0:Y:S01]  /*c090*/  LDC R129, c[0x0][0x248] ;  /* 0x00009200ff817b82 */ /* 0x001e220000000800 */
[----:B-1----:R-:W-:-:S07]  /*c0a0*/  IMAD R122, R245, 0x3dc, RZ ;  /* 0x000003dcf57a7824 */ /* 0x002fce00078e02ff */
[----:B------:R-:W1:Y:S01]  /*c0b0*/  LDC R128, c[0x0][0x248] ;  /* 0x00009200ff807b82 */ /* 0x000e620000000800 */
[----:B------:R-:W-:Y:S01]  /*c0c0*/  IMAD R124, R249, 0x3ec, RZ ;  /* 0x000003ecf97c7824 */ /* 0x000fe200078e02ff */
[----:B------:R-:W-:Y:S01]  /*c0d0*/  IADD3 R122, P0, R122, R120, RZ ;  /* 0x000000787a7a7210 */ /* 0x000fe20007f1e0ff */
[----:B---3--:R-:W-:-:S05]  /*c0e0*/  IMAD R126, R127, 0x3fc, RZ ;  /* 0x000003fc7f7e7824 */ /* 0x008fca00078e02ff */
[----:B------:R-:W3:Y:S01]  /*c0f0*/  LDC R245, c[0x0][0x248] ;  /* 0x00009200fff57b82 */ /* 0x000ee20000000800 */
[-C--:B------:R-:W-:Y:S02]  /*c100*/  IADD3 R124, P1, R124, R120.reuse, RZ ;  /* 0x000000787c7c7210 */ /* 0x080fe40007f3e0ff */
[-C--:B------:R-:W-:Y:S02]  /*c110*/  LEA.HI.X.SX32 R123, R243, R121.reuse, 0x1, P0 ;  /* 0x00000079f37b7211 */ /* 0x080fe400000f0eff */
[----:B------:R-:W-:Y:S02]  /*c120*/  IADD3 R126, P2, R126, R120, RZ ;  /* 0x000000787e7e7210 */ /* 0x000fe40007f5e0ff */
[-C--:B------:R-:W-:Y:S01]  /*c130*/  LEA.HI.X.SX32 R125, R241, R121.reuse, 0x1, P1 ;  /* 0x00000079f17d7211 */ /* 0x080fe200008f0eff */
[----:B------:R-:W4:Y:S01]  /*c140*/  LDC R249, c[0x0][0x248] ;  /* 0x00009200fff97b82 */ /* 0x000f220000000800 */
[----:B------:R-:W-:Y:S02]  /*c150*/  LEA.HI.X.SX32 R127, R239, R121, 0x1, P2 ;  /* 0x00000079ef7f7211 */ /* 0x000fe400010f0eff */
[----:B------:R0:W5:Y:S04]  /*c160*/  LDG.E.U16 R239, desc[UR4][R122.64] ;  /* 0x000000047aef7981 */ /* 0x000168000c1e1500 */
[----:B------:R1:W5:Y:S04]  /*c170*/  LDG.E.U16 R241, desc[UR4][R124.64] ;  /* 0x000000047cf17981 */ /* 0x000368000c1e1500 */
[----:B------:R3:W5:Y:S01]  /*c180*/  LDG.E.U16 R243, desc[UR4][R126.64] ;  /* 0x000000047ef37981 */ /* 0x000762000c1e1500 */
[----:B0-----:R-:W-:-:S02]  /*c190*/  IMAD R122, R129, 0x38e, RZ ;  /* 0x0000038e817a7824 */ /* 0x001fc400078e02ff */
[----:B-1----:R-:W-:Y:S01]  /*c1a0*/  IMAD R123, R128, 0x1c7, RZ ;  /* 0x000001c7807b7824 */ /* 0x002fe200078e02ff */
[----:B------:R-:W0:Y:S02]  /*c1b0*/  LDC R129, c[0x0][0x248] ;  /* 0x00009200ff817b82 */ /* 0x000e240000000800 */
[----:B------:R-:W-:-:S06]  /*c1c0*/  IADD3 R122, P0, R122, R120, RZ ;  /* 0x000000787a7a7210 */ /* 0x000fcc0007f1e0ff */
[----:B------:R-:W1:Y:S01]  /*c1d0*/  LDC R124, c[0x0][0x248] ;  /* 0x00009200ff7c7b82 */ /* 0x000e620000000800 */
[----:B------:R-:W-:Y:S01]  /*c1e0*/  LEA.HI.X.SX32 R123, R123, R121, 0x1, P0 ;  /* 0x000000797b7b7211 */ /* 0x000fe200000f0eff */
[----:B---3--:R-:W-:-:S04]  /*c1f0*/  IMAD R127, R245, 0x1d7, RZ ;  /* 0x000001d7f57f7824 */ /* 0x008fc800078e02ff */
[----:B------:R3:W5:Y:S02]  /*c200*/  LDG.E.U16 R245, desc[UR4][R122.64] ;  /* 0x000000047af57981 */ /* 0x000764000c1e1500 */
[----:B------:R-:W2:Y:S08]  /*c210*/  LDC R128, c[0x0][0x248] ;  /* 0x00009200ff807b82 */ /* 0x000eb00000000800 */
[----:B---3--:R-:W3:Y:S01]  /*c220*/  LDC R123, c[0x0][0x248] ;  /* 0x00009200ff7b7b82 */ /* 0x008ee20000000800 */
[----:B----4-:R-:W-:-:S07]  /*c230*/  IMAD R126, R249, 0x3ae, RZ ;  /* 0x000003aef97e7824 */ /* 0x010fce00078e02ff */
[----:B------:R-:W4:Y:S01]  /*c240*/  LDC R122, c[0x0][0x248] ;  /* 0x00009200ff7a7b82 */ /* 0x000f220000000800 */
[----:B-1----:R-:W-:Y:S01]  /*c250*/  IMAD R124, R124, 0x39e, RZ ;  /* 0x0000039e7c7c7824 */ /* 0x002fe200078e02ff */
[----:B------:R-:W-:Y:S01]  /*c260*/  IADD3 R126, P2, R126, R120, RZ ;  /* 0x000000787e7e7210 */ /* 0x000fe20007f5e0ff */
[----:B------:R-:W-:-:S03]  /*c270*/  IMAD R125, R247, 0x1cf, RZ ;  /* 0x000001cff77d7824 */ /* 0x000fc600078e02ff */
[-C--:B------:R-:W-:Y:S02]  /*c280*/  IADD3 R124, P1, R124, R120.reuse, RZ ;  /* 0x000000787c7c7210 */ /* 0x080fe40007f3e0ff */
[-C--:B------:R-:W-:Y:S01]  /*c290*/  LEA.HI.X.SX32 R127, R127, R121.reuse, 0x1, P2 ;  /* 0x000000797f7f7211 */ /* 0x080fe200010f0eff */
[----:B--2---:R-:W-:Y:S01]  /*c2a0*/  IMAD R128, R128, 0x3be, RZ ;  /* 0x000003be80807824 */ /* 0x004fe200078e02ff */
[----:B------:R-:W-:Y:S01]  /*c2b0*/  LEA.HI.X.SX32 R125, R125, R121, 0x1, P1 ;  /* 0x000000797d7d7211 */ /* 0x000fe200008f0eff */
[----:B0-----:R-:W-:Y:S02]  /*c2c0*/  IMAD R129, R129, 0x1df, RZ ;  /* 0x000001df81817824 */ /* 0x001fe400078e02ff */
[----:B------:R3:W2:Y:S01]  /*c2d0*/  LDG.E.U16 R249, desc[UR4][R126.64] ;  /* 0x000000047ef97981 */ /* 0x0006a2000c1e1500 */
[----:B------:R-:W-:-:S03]  /*c2e0*/  IADD3 R128, P0, R128, R120, RZ ;  /* 0x0000007880807210 */ /* 0x000fc60007f1e0ff */
[----:B------:R4:W2:Y:S01]  /*c2f0*/  LDG.E.U16 R247, desc[UR4][R124.64] ;  /* 0x000000047cf77981 */ /* 0x0008a2000c1e1500 */
[----:B------:R-:W-:Y:S01]  /*c300*/  LEA.HI.X.SX32 R129, R129, R121, 0x1, P0 ;  /* 0x0000007981817211 */ /* 0x000fe200000f0eff */
[----:B---3--:R-:W-:-:S04]  /*c310*/  IMAD R126, R123, 0x3ce, RZ ;  /* 0x000003ce7b7e7824 */ /* 0x008fc800078e02ff */
[----:B------:R0:W3:Y:S01]  /*c320*/  LDG.E.U16 R128, desc[UR4][R128.64] ;  /* 0x0000000480807981 */ /* 0x0000e2000c1e1500 */
[----:B------:R-:W1:Y:S01]  /*c330*/  LDC R123, c[0x0][0x248] ;  /* 0x00009200ff7b7b82 */ /* 0x000e620000000800 */
[----:B----4-:R-:W-:Y:S01]  /*c340*/  IMAD R125, R122, 0x1e7, RZ ;  /* 0x000001e77a7d7824 */ /* 0x010fe200078e02ff */
[----:B------:R-:W-:-:S04]  /*c350*/  IADD3 R126, P0, R126, R120, RZ ;  /* 0x000000787e7e7210 */ /* 0x000fc80007f1e0ff */
[----:B------:R-:W-:Y:S02]  /*c360*/  LEA.HI.X.SX32 R127, R125, R121, 0x1, P0 ;  /* 0x000000797d7f7211 */ /* 0x000fe400000f0eff */
[----:B------:R-:W4:Y:S03]  /*c370*/  LDC R124, c[0x0][0x248] ;  /* 0x00009200ff7c7b82 */ /* 0x000f260000000800 */
[----:B------:R-:W3:Y:S05]  /*c380*/  LDG.E.U16 R126, desc[UR4][R126.64] ;  /* 0x000000047e7e7981 */ /* 0x000eea000c1e1500 */
[----:B------:R-:W0:Y:S01]  /*c390*/  LDC R122, c[0x0][0x248] ;  /* 0x00009200ff7a7b82 */ /* 0x000e220000000800 */
[----:B------:R-:W5:Y:S01]  /*c3a0*/  LDL R127, [R1+0xb88] ;  /* 0x000b8800017f7983 */ /* 0x000f620000100800 */
[----:B-1----:R-:W-:-:S06]  /*c3b0*/  IMAD R123, R123, 0x3fe, RZ ;  /* 0x000003fe7b7b7824 */ /* 0x002fcc00078e02ff */
[----:B------:R-:W1:Y:S01]  /*c3c0*/  LDC R125, c[0x0][0x248] ;  /* 0x00009200ff7d7b82 */ /* 0x000e620000000800 */
[----:B----4-:R-:W-:-:S07]  /*c3d0*/  IMAD R124, R124, 0x3de, RZ ;  /* 0x000003de7c7c7824 */ /* 0x010fce00078e02ff */
[----:B0-----:R-:W0:Y:S01]  /*c3e0*/  LDC R129, c[0x0][0x248] ;  /* 0x00009200ff817b82 */ /* 0x001e220000000800 */
[----:B------:R-:W-:Y:S01]  /*c3f0*/  IMAD R122, R122, 0x3ee, RZ ;  /* 0x000003ee7a7a7824 */ /* 0x000fe200078e02ff */
[----:B------:R-:W-:-:S04]  /*c400*/  IADD3 R124, P1, R124, R120, RZ ;  /* 0x000000787c7c7210 */ /* 0x000fc80007f3e0ff */
[-C--:B------:R-:W-:Y:S02]  /*c410*/  IADD3 R122, P2, R122, R120.reuse, RZ ;  /* 0x000000787a7a7210 */ /* 0x080fe40007f5e0ff */
[----:B------:R-:W-:Y:S02]  /*c420*/  IADD3 R120, P0, R123, R120, RZ ;  /* 0x000000787b787210 */ /* 0x000fe40007f1e0ff */
[----:B------:R-:W4:Y:S01]  /*c430*/  LDC R123, c[0x0][0x248] ;  /* 0x00009200ff7b7b82 */ /* 0x000f220000000800 */
[----:B-1----:R-:W-:Y:S01]  /*c440*/  IMAD R125, R125, 0x1ef, RZ ;  /* 0x000001ef7d7d7824 */ /* 0x002fe200078e02ff */
[----:B0-----:R-:W-:-:S04]  /*c450*/  LEA R129, R129, -R129, 0x9 ;  /* 0x8000008181817211 */ /* 0x001fc800078e48ff */
[----:B------:R-:W-:-:S05]  /*c460*/  LEA.HI.X.SX32 R125, R125, R121, 0x1, P1 ;  /* 0x000000797d7d7211 */ /* 0x000fca00008f0eff */
[----:B------:R-:W3:Y:S01]  /*c470*/  LDG.E.U16 R124, desc[UR4][R124.64] ;  /* 0x000000047c7c7981 */ /* 0x000ee2000c1e1500 */
[----:B----4-:R-:W-:-:S05]  /*c480*/  IMAD R123, R123, 0x1f7, RZ ;  /* 0x000001f77b7b7824 */ /* 0x010fca00078e02ff */
[-C--:B------:R-:W-:Y:S02]  /*c490*/  LEA.HI.X.SX32 R123, R123, R121.reuse, 0x1, P2 ;  /* 0x000000797b7b7211 */ /* 0x080fe400010f0eff */
[----:B------:R-:W-:-:S03]  /*c4a0*/  LEA.HI.X.SX32 R121, R129, R121, 0x1, P0 ;  /* 0x0000007981797211 */ /* 0x000fc600000f0eff */
[----:B------:R-:W4:Y:S04]  /*c4b0*/  LDG.E.U16 R122, desc[UR4][R122.64] ;  /* 0x000000047a7a7981 */ /* 0x000f28000c1e1500 */
[----:B------:R-:W4:Y:S04]  /*c4c0*/  LDG.E.U16 R120, desc[UR4][R120.64] ;  /* 0x0000000478787981 */ /* 0x000f28000c1e1500 */
[----:B------:R0:W-:Y:S04]  /*c4d0*/  STS.U16 [R4+0x2180], R220 ;  /* 0x002180dc04007388 */ /* 0x0001e80000000400 */
[----:B------:R5:W-:Y:S04]  /*c4e0*/  STS.U16 [R4+0x2580], R216 ;  /* 0x002580d804007388 */ /* 0x000be80000000400 */
[----:B0-----:R-:W2:Y:S04]  /*c4f0*/  LDL.LU R220, [R1+0x14] ;  /* 0x0000140001dc7983 */ /* 0x001ea80000300800 */
[----:B------:R-:W3:Y:S04]  /*c500*/  LDL.LU R121, [R1+0x10] ;  /* 0x0000100001797983 */ /* 0x000ee80000300800 */
[----:B------:R-:W4:Y:S04]  /*c510*/  LDL.LU R123, [R1+0xc] ;  /* 0x00000c00017b7983 */ /* 0x000f280000300800 */
[----:B------:R-:W4:Y:S04]  /*c520*/  LDL.LU R125, [R1+0x8] ;  /* 0x00000800017d7983 */ /* 0x000f280000300800 */
[----:B------:R-:W4:Y:S04]  /*c530*/  LDL.LU R129, [R1+0x4] ;  /* 0x0000040001817983 */ /* 0x000f280000300800 */
[----:B------:R0:W-:Y:S04]  /*c540*/  STS.U16 [R4+0x2980], R212 ;  /* 0x002980d404007388 */ /* 0x0001e80000000400 */
        /* <DEDUP_REMOVED lines=9> */
[----:B------:R1:W-:Y:S01]  /*c5e0*/  STS.U16 [R4+0x5180], R160 ;  /* 0x005180a004007388 */ /* 0x0003e20000000400 */
[----:B-----5:R-:W-:-:S03]  /*c5f0*/  MOV R216, R127 ;  /* 0x0000007f00d87202 */ /* 0x020fc60000000f00 */
[----:B------:R-:W5:Y:S04]  /*c600*/  LDL.LU R127, [R1] ;  /* 0x00000000017f7983 */ /* 0x000f680000300800 */
[----:B0-----:R-:W5:Y:S04]  /*c610*/  LDL.LU R212, [R1+0x18] ;  /* 0x0000180001d47983 */ /* 0x001f680000300800 */
[----:B-1----:R-:W5:Y:S04]  /*c620*/  LDL.LU R208, [R1+0x1c] ;  /* 0x00001c0001d07983 */ /* 0x002f680000300800 */
[----:B------:R-:W5:Y:S04]  /*c630*/  LDL.LU R204, [R1+0x20] ;  /* 0x0000200001cc7983 */ /* 0x000f680000300800 */
        /* <DEDUP_REMOVED lines=8> */
[----:B------:R0:W-:Y:S04]  /*c6c0*/  STS.U16 [R4+0x5580], R154 ;  /* 0x0055809a04007388 */ /* 0x0001e80000000400 */
[----:B------:R1:W-:Y:S04]  /*c6d0*/  STS.U16 [R4+0x5980], R148 ;  /* 0x0059809404007388 */ /* 0x0003e80000000400 */
[----:B------:R1:W-:Y:S04]  /*c6e0*/  STS.U16 [R4+0x5d80], R142 ;  /* 0x005d808e04007388 */ /* 0x0003e80000000400 */
[----:B0-----:R-:W5:Y:S04]  /*c6f0*/  LDL.LU R154, [R1+0x60] ;  /* 0x00006000019a7983 */ /* 0x001f680000300800 */
[----:B-1----:R-:W5:Y:S04]  /*c700*/  LDL.LU R148, [R1+0x6c] ;  /* 0x00006c0001947983 */ /* 0x002f680000300800 */
[----:B------:R0:W-:Y:S04]  /*c710*/  STS.U16 [R4+0x6580], R5 ;  /* 0x0065800504007388 */ /* 0x0001e80000000400 */
[----:B------:R-:W5:Y:S04]  /*c720*/  LDL.LU R142, [R1+0x78] ;  /* 0x00007800018e7983 */ /* 0x000f680000300800 */
[----:B------:R1:W-:Y:S01]  /*c730*/  STS.U16 [R4+0x6180], R136 ;  /* 0x0061808804007388 */ /* 0x0003e20000000400 */
[----:B0-----:R-:W-:-:S03]  /*c740*/  LOP3.LUT R5, R3, 0x40, RZ, 0x3c, !PT ;  /* 0x0000004003057812 */ /* 0x001fc600078e3cff */
[----:B------:R0:W-:Y:S01]  /*c750*/  STS.U16 [R4+0x6980], R8 ;  /* 0x0069800804007388 */ /* 0x0001e20000000400 */
[----:B------:R-:W-:-:S03]  /*c760*/  IADD3 R5, R216, R5, RZ ;  /* 0x00000005d8057210 */ /* 0x000fc60007ffe0ff */
[----:B------:R0:W-:Y:S04]  /*c770*/  STS.U16 [R4+0x6d80], R11 ;  /* 0x006d800b04007388 */ /* 0x0001e80000000400 */
[----:B-1----:R-:W5:Y:S04]  /*c780*/  LDL.LU R136, [R1+0x84] ;  /* 0x0000840001887983 */ /* 0x002f680000300800 */
[----:B0-----:R-:W5:Y:S04]  /*c790*/  LDL.LU R8, [R1+0x90] ;  /* 0x0000900001087983 */ /* 0x001f680000300800 */
[----:B------:R-:W5:Y:S04]  /*c7a0*/  LDL.LU R11, [R1+0x9c] ;  /* 0x00009c00010b7983 */ /* 0x000f680000300800 */
[----:B------:R0:W-:Y:S04]  /*c7b0*/  STS.U16 [R4+0x7180], R14 ;  /* 0x0071800e04007388 */ /* 0x0001e80000000400 */
[----:B------:R1:W-:Y:S04]  /*c7c0*/  STS.U16 [R4+0x7580], R17 ;  /* 0x0075801104007388 */ /* 0x0003e80000000400 */
[----:B------:R1:W-:Y:S04]  /*c7d0*/  STS.U16 [R4+0x7980], R20 ;  /* 0x0079801404007388 */ /* 0x0003e80000000400 */
[----:B0-----:R-:W5:Y:S04]  /*c7e0*/  LDL.LU R14, [R1+0xac] ;  /* 0x0000ac00010e7983 */ /* 0x001f680000300800 */
[----:B-1----:R-:W5:Y:S04]  /*c7f0*/  LDL.LU R17, [R1+0xbc] ;  /* 0x0000bc0001117983 */ /* 0x002f680000300800 */
[----:B------:R-:W5:Y:S04]  /*c800*/  LDL.LU R20, [R1+0xcc] ;  /* 0x0000cc0001147983 */ /* 0x000f680000300800 */
[----:B------:R0:W-:Y:S04]  /*c810*/  STS.U16 [R4+0x7d80], R23 ;  /* 0x007d801704007388 */ /* 0x0001e80000000400 */
[----:B------:R1:W-:Y:S04]  /*c820*/  STS.U16 [R4+0x20180], R26 ;  /* 0x0201801a04007388 */ /* 0x0003e80000000400 */
[----:B------:R2:W-:Y:S04]  /*c830*/  STS.U16 [R4+0x20580], R30 ;  /* 0x0205801e04007388 */ /* 0x0005e80000000400 */
[----:B0-----:R-:W5:Y:S04]  /*c840*/  LDL.LU R23, [R1+0xdc] ;  /* 0x0000dc0001177983 */ /* 0x001f680000300800 */
[----:B-1----:R-:W5:Y:S04]  /*c850*/  LDL.LU R26, [R1+0xec] ;  /* 0x0000ec00011a7983 */ /* 0x002f680000300800 */
        /* <DEDUP_REMOVED lines=30> */
[----:B--2---:R-:W2:Y:S04]  /*ca40*/  LDL.LU R30, [R1+0xfc] ;  /* 0x0000fc00011e7983 */ /* 0x004ea80000300800 */
[----:B------:R-:W-:Y:S04]  /*ca50*/  STS.U16 [R5+0x6200], R220 ;  /* 0x006200dc05007388 */ /* 0x000fe80000000400 */
[----:B---3--:R-:W-:Y:S04]  /*ca60*/  STS.U16 [R5+0x6600], R121 ;  /* 0x0066007905007388 */ /* 0x008fe80000000400 */
[----:B----4-:R-:W-:Y:S04]  /*ca70*/  STS.U16 [R5+0x6a00], R123 ;  /* 0x006a007b05007388 */ /* 0x010fe80000000400 */
[----:B------:R-:W-:Y:S04]  /*ca80*/  STS.U16 [R5+0x6e00], R125 ;  /* 0x006e007d05007388 */ /* 0x000fe80000000400 */
[----:B------:R-:W-:Y:S04]  /*ca90*/  STS.U16 [R5+0x7200], R129 ;  /* 0x0072008105007388 */ /* 0x000fe80000000400 */
[----:B-----5:R-:W-:Y:S04]  /*caa0*/  STS.U16 [R5+0x5e00], R212 ;  /* 0x005e00d405007388 */ /* 0x020fe80000000400 */
        /* <DEDUP_REMOVED lines=10> */
[----:B0-----:R-:W3:Y:S04]  /*cb50*/  LDL.LU R160, [R1+0x108] ;  /* 0x0001080001a07983 */ /* 0x001ee80000300800 */
[----:B------:R-:W4:Y:S04]  /*cb60*/  LDL.LU R166, [R1+0xf8] ;  /* 0x0000f80001a67983 */ /* 0x000f280000300800 */
[----:B------:R-:W5:Y:S04]  /*cb70*/  LDL.LU R172, [R1+0xe8] ;  /* 0x0000e80001ac7983 */ /* 0x000f680000300800 */
[----:B------:R-:W3:Y:S04]  /*cb80*/  LDL.LU R178, [R1+0xd8] ;  /* 0x0000d80001b27983 */ /* 0x000ee80000300800 */
[----:B------:R-:W4:Y:S04]  /*cb90*/  LDL.LU R184, [R1+0xc8] ;  /* 0x0000c80001b87983 */ /* 0x000f280000300800 */
        /* <DEDUP_REMOVED lines=11> */
[----:B------:R-:W5:Y:S04]  /*cc50*/  LDL.LU R129, [R1+0x3c] ;  /* 0x00003c0001817983 */ /* 0x000f680000300800 */
[----:B0-----:R-:W5:Y:S04]  /*cc60*/  LDL.LU R127, [R1+0x34] ;  /* 0x00003400017f7983 */ /* 0x001f680000300800 */
[----:B------:R0:W-:Y:S04]  /*cc70*/  STS.U16 [R5+0x7e00], R0 ;  /* 0x007e000005007388 */ /* 0x0001e80000000400 */
[----:B------:R1:W-:Y:S01]  /*cc80*/  STS.U16 [R5+0x1e00], R11 ;  /* 0x001e000b05007388 */ /* 0x0003e20000000400 */
[----:B0-----:R-:W-:-:S04]  /*cc90*/  LOP3.LUT R0, R3, 0x50, RZ, 0x3c, !PT ;  /* 0x0000005003007812 */ /* 0x001fc800078e3cff */
[----:B-1----:R-:W-:Y:S01]  /*cca0*/  IADD3 R11, R216, R0, RZ ;  /* 0x00000000d80b7210 */ /* 0x002fe20007ffe0ff */
        /* <DEDUP_REMOVED lines=31> */
[----:B--2---:R-:W-:Y:S04]  /*cea0*/  STS.U16 [R5+0x600], R30 ;  /* 0x0006001e05007388 */ /* 0x004fe80000000400 */
        /* <DEDUP_REMOVED lines=13> */
[----:B---3--:R0:W-:Y:S04]  /*cf80*/  STS.U16 [R11+0xe80], R178 ;  /* 0x000e80b20b007388 */ /* 0x0081e80000000400 */
[----:B----4-:R1:W-:Y:S04]  /*cf90*/  STS.U16 [R11+0x1280], R184 ;  /* 0x001280b80b007388 */ /* 0x0103e80000000400 */
[----:B-----5:R2:W-:Y:S04]  /*cfa0*/  STS.U16 [R11+0x1680], R190 ;  /* 0x001680be0b007388 */ /* 0x0205e80000000400 */
[----:B0-----:R-:W3:Y:S04]  /*cfb0*/  LDL.LU R178, [R1+0x104] ;  /* 0x0001040001b27983 */ /* 0x001ee80000300800 */
[----:B-1----:R-:W4:Y:S04]  /*cfc0*/  LDL.LU R184, [R1+0xf4] ;  /* 0x0000f40001b87983 */ /* 0x002f280000300800 */
[----:B------:R0:W-:Y:S04]  /*cfd0*/  STS.U16 [R11+0x1a80], R196 ;  /* 0x001a80c40b007388 */ /* 0x0001e80000000400 */
[----:B--2---:R-:W2:Y:S04]  /*cfe0*/  LDL.LU R190, [R1+0xe4] ;  /* 0x0000e40001be7983 */ /* 0x004ea80000300800 */
[----:B------:R1:W-:Y:S04]  /*cff0*/  STS.U16 [R11+0x1e80], R200 ;  /* 0x001e80c80b007388 */ /* 0x0003e80000000400 */
[----:B0-----:R-:W5:Y:S04]  /*d000*/  LDL.LU R196, [R1+0xd4] ;  /* 0x0000d40001c47983 */ /* 0x001f680000300800 */
[----:B------:R0:W-:Y:S04]  /*d010*/  STS.U16 [R11+0x2280], R204 ;  /* 0x002280cc0b007388 */ /* 0x0001e80000000400 */
[----:B-1----:R-:W5:Y:S04]  /*d020*/  LDL.LU R200, [R1+0xc4] ;  /* 0x0000c40001c87983 */ /* 0x002f680000300800 */
[----:B------:R1:W-:Y:S04]  /*d030*/  STS.U16 [R11+0x2680], R208 ;  /* 0x002680d00b007388 */ /* 0x0003e80000000400 */
[----:B0-----:R-:W5:Y:S04]  /*d040*/  LDL.LU R204, [R1+0xb4] ;  /* 0x0000b40001cc7983 */ /* 0x001f680000300800 */
[----:B------:R0:W-:Y:S04]  /*d050*/  STS.U16 [R11+0x2a80], R212 ;  /* 0x002a80d40b007388 */ /* 0x0001e80000000400 */
[----:B-1----:R-:W5:Y:S04]  /*d060*/  LDL.LU R208, [R1+0xa4] ;  /* 0x0000a40001d07983 */ /* 0x002f680000300800 */
[----:B------:R1:W-:Y:S04]  /*d070*/  STS.U16 [R11+0x2e80], R220 ;  /* 0x002e80dc0b007388 */ /* 0x0003e80000000400 */
[----:B0-----:R-:W3:Y:S04]  /*d080*/  LDL.LU R212, [R1+0x94] ;  /* 0x0000940001d47983 */ /* 0x001ee80000300800 */
[----:B------:R0:W-:Y:S04]  /*d090*/  STS.U16 [R11+0x3280], R121 ;  /* 0x003280790b007388 */ /* 0x0001e80000000400 */
[----:B-1----:R-:W4:Y:S04]  /*d0a0*/  LDL.LU R220, [R1+0x88] ;  /* 0x0000880001dc7983 */ /* 0x002f280000300800 */
[----:B------:R1:W-:Y:S04]  /*d0b0*/  STS.U16 [R11+0x3680], R123 ;  /* 0x0036807b0b007388 */ /* 0x0003e80000000400 */
[----:B0-----:R-:W2:Y:S04]  /*d0c0*/  LDL.LU R121, [R1+0x7c] ;  /* 0x00007c0001797983 */ /* 0x001ea80000300800 */
[----:B------:R0:W-:Y:S04]  /*d0d0*/  STS.U16 [R11+0x3a80], R125 ;  /* 0x003a807d0b007388 */ /* 0x0001e80000000400 */
[----:B-1----:R-:W5:Y:S04]  /*d0e0*/  LDL.LU R123, [R1+0x70] ;  /* 0x00007000017b7983 */ /* 0x002f680000300800 */
[----:B------:R1:W-:Y:S04]  /*d0f0*/  STS.U16 [R11+0x3e80], R129 ;  /* 0x003e80810b007388 */ /* 0x0003e80000000400 */
[----:B0-----:R-:W5:Y:S04]  /*d100*/  LDL.LU R125, [R1+0x64] ;  /* 0x00006400017d7983 */ /* 0x001f680000300800 */
[----:B------:R0:W-:Y:S04]  /*d110*/  STS.U16 [R11+0x4280], R127 ;  /* 0x0042807f0b007388 */ /* 0x0001e80000000400 */
[----:B-1----:R-:W5:Y:S04]  /*d120*/  LDL.LU R129, [R1+0x58] ;  /* 0x0000580001817983 */ /* 0x002f680000300800 */
[----:B0-----:R-:W5:Y:S01]  /*d130*/  LDL.LU R127, [R1+0x4c] ;  /* 0x00004c00017f7983 */ /* 0x001f620000300800 */
[----:B------:R-:W-:-:S04]  /*d140*/  LOP3.LUT R0, R3, 0x60, RZ, 0x3c, !PT ;  /* 0x0000006003007812 */ /* 0x000fc800078e3cff */
[----:B------:R-:W-:Y:S01]  /*d150*/  IADD3 R0, R216, R0, RZ ;  /* 0x00000000d8007210 */ /* 0x000fe20007ffe0ff */
        /* <DEDUP_REMOVED lines=52> */
[----:B0-----:R-:W3:Y:S04]  /*d4a0*/  LDL.LU R212, [R1+0x100] ;  /* 0x0001000001d47983 */ /* 0x001ee80000300800 */
[----:B--2---:R0:W-:Y:S04]  /*d4b0*/  STS.U16 [R0+0x2700], R121 ;  /* 0x0027007900007388 */ /* 0x0041e80000000400 */
[----:B-1----:R-:W2:Y:S04]  /*d4c0*/  LDL.LU R220, [R1+0xf0] ;  /* 0x0000f00001dc7983 */ /* 0x002ea80000300800 */
[----:B-----5:R1:W-:Y:S04]  /*d4d0*/  STS.U16 [R0+0x2b00], R123 ;  /* 0x002b007b00007388 */ /* 0x0203e80000000400 */
[----:B0-----:R-:W4:Y:S04]  /*d4e0*/  LDL.LU R121, [R1+0xe0] ;  /* 0x0000e00001797983 */ /* 0x001f280000300800 */
        /* <DEDUP_REMOVED lines=67> */
[----:B------:R-:W-:Y:S01]  /*d920*/  STS.U16 [R3+0x2380], R218 ;  /* 0x002380da03007388 */ /* 0x000fe20000000400 */
[----:B------:R-:W-:Y:S01]  /*d930*/  MOV R2, 0xff800000 ;  /* 0xff80000000027802 */ /* 0x000fe20000000f00 */
[----:B0-----:R-:W0:Y:S02]  /*d940*/  LDC R0, c[0x0][0x280] ;  /* 0x0000a000ff007b82 */ /* 0x001e240000000800 */
[----:B------:R-:W-:Y:S04]  /*d950*/  STS.U16 [R3+0x2780], R214 ;  /* 0x002780d603007388 */ /* 0x000fe80000000400 */
[----:B------:R-:W-:Y:S04]  /*d960*/  STS.U16 [R3+0x2b80], R210 ;  /* 0x002b80d203007388 */ /* 0x000fe80000000400 */
[----:B------:R-:W-:Y:S04]  /*d970*/  STS.U16 [R3+0x2f80], R206 ;  /* 0x002f80ce03007388 */ /* 0x000fe80000000400 */
[----:B---3--:R-:W-:Y:S04]  /*d980*/  STS.U16 [R3+0x380], R212 ;  /* 0x000380d403007388 */ /* 0x008fe80000000400 */
[----:B------:R-:W-:Y:S04]  /*d990*/  STS.U16 [R3+0x3380], R202 ;  /* 0x003380ca03007388 */ /* 0x000fe80000000400 */
[----:B--2---:R-:W-:Y:S04]  /*d9a0*/  STS.U16 [R3+0x780], R220 ;  /* 0x000780dc03007388 */ /* 0x004fe80000000400 */
[----:B------:R-:W-:Y:S04]  /*d9b0*/  STS.U16 [R3+0x3780], R198 ;  /* 0x003780c603007388 */ /* 0x000fe80000000400 */
[----:B----4-:R-:W-:Y:S04]  /*d9c0*/  STS.U16 [R3+0xb80], R121 ;  /* 0x000b807903007388 */ /* 0x010fe80000000400 */
        /* <DEDUP_REMOVED lines=54> */
[----:B------:R-:W-:-:S02]  /*dd30*/  MOV R4, 0xff800000 ;  /* 0xff80000000047802 */ /* 0x000fc40000000f00 */
[----:B-1----:R-:W-:-:S05]  /*dd40*/  MOV R3, 0x3f800000 ;  /* 0x3f80000000037802 */ /* 0x002fca0000000f00 */
[----:B------:R1:W-:Y:S04]  /*dd50*/  STL [R1+0x77c], R3 ;  /* 0x00077c0301007387 */ /* 0x0003e80000100800 */
[----:B------:R-:W-:Y:S01]  /*dd60*/  STL [R1+0x60c], R2 ;  /* 0x00060c0201007387 */ /* 0x000fe20000100800 */
[----:B-1----:R-:W-:-:S03]  /*dd70*/  MOV R3, 0xff800000 ;  /* 0xff80000000037802 */ /* 0x002fc60000000f00 */
[----:B------:R1:W-:Y:S04]  /*dd80*/  STL [R1+0x608], R4 ;  /* 0x0006080401007387 */ /* 0x0003e80000100800 */
[----:B------:R2:W-:Y:S04]  /*dd90*/  STL [R1+0x604], R3 ;  /* 0x0006040301007387 */ /* 0x0005e80000100800 */
[----:B------:R3:W-:Y:S01]  /*dda0*/  STL [R1+0x600], R2 ;  /* 0x0006000201007387 */ /* 0x0007e20000100800 */
[----:B-1----:R-:W-:Y:S02]  /*ddb0*/  MOV R4, 0x3f800000 ;  /* 0x3f80000000047802 */ /* 0x002fe40000000f00 */
[----:B--2---:R-:W-:-:S03]  /*ddc0*/  MOV R3, 0x3f800000 ;  /* 0x3f80000000037802 */ /* 0x004fc60000000f00 */
[----:B------:R1:W-:Y:S01]  /*ddd0*/  STL [R1+0x780], R4 ;  /* 0x0007800401007387 */ /* 0x0003e20000100800 */
[----:B---3--:R-:W-:-:S03]  /*dde0*/  MOV R2, 0x3f800000 ;  /* 0x3f80000000027802 */ /* 0x008fc60000000f00 */
[----:B------:R1:W-:Y:S04]  /*ddf0*/  STL [R1+0x784], R3 ;  /* 0x0007840301007387 */ /* 0x0003e80000100800 */
[----:B------:R1:W-:Y:S04]  /*de00*/  STL [R1+0x400], RZ ;  /* 0x000400ff01007387 */ /* 0x0003e80000100800 */
[----:B------:R1:W-:Y:S04]  /*de10*/  STL [R1+0x778], R2 ;  /* 0x0007780201007387 */ /* 0x0003e80000100800 */
[----:B------:R1:W-:Y:S04]  /*de20*/  STL [R1+0x404], RZ ;  /* 0x000404ff01007387 */ /* 0x0003e80000100800 */
        /* <DEDUP_REMOVED lines=254> */
[----:B------:R1:W-:Y:S04]  /*ee10*/  STL [R1], RZ ;  /* 0x000000ff01007387 */ /* 0x0003e80000100800 */
        /* <DEDUP_REMOVED lines=126> */
[----:B------:R1:W-:Y:S01]  /*f600*/  STL [R1+0x1fc], RZ ;  /* 0x0001fcff01007387 */ /* 0x0003e20000100800 */
[----:B0-----:R-:W-:-:S02]  /*f610*/  ISETP.GE.AND P0, PT, R0, 0x1, PT ;  /* 0x000000010000780c */ /* 0x001fc40003f06270 */
[----:B------:R-:W-:Y:S02]  /*f620*/  CS2R R24, SRZ ;  /* 0x0000000000187805 */ /* 0x000fe4000001ff00 */
[----:B------:R-:W-:Y:S02]  /*f630*/  CS2R R26, SRZ ;  /* 0x00000000001a7805 */ /* 0x000fe4000001ff00 */
[----:B------:R-:W-:Y:S02]  /*f640*/  CS2R R28, SRZ ;  /* 0x00000000001c7805 */ /* 0x000fe4000001ff00 */
[----:B------:R-:W-:Y:S02]  /*f650*/  CS2R R30, SRZ ;  /* 0x00000000001e7805 */ /* 0x000fe4000001ff00 */
[----:B------:R-:W-:Y:S02]  /*f660*/  CS2R R32, SRZ ;  /* 0x0000000000207805 */ /* 0x000fe4000001ff00 */
[----:B------:R-:W-:-:S02]  /*f670*/  CS2R R34, SRZ ;  /* 0x0000000000227805 */ /* 0x000fc4000001ff00 */
        /* <DEDUP_REMOVED lines=57> */
[----:B------:R-:W-:Y:S01]  /*fa10*/  CS2R R150, SRZ ;  /* 0x0000000000967805 */ /* 0x000fe2000001ff00 */
[----:B-1----:R-:W-:Y:S06]  /*fa20*/  @!P0 BRA `(.L_x_0) ;  /* 0x0000010800908947 */ /* 0x002fec0003800000 */
[----:B------:R-:W0:Y:S01]  /*fa30*/  S2R R208, SR_TID.X ;  /* 0x0000000000d07919 */ /* 0x000e220000002100 */
[----:B------:R-:W1:Y:S01]  /*fa40*/  LDC R7, c[0x0][0x268] ;  /* 0x00009a00ff077b82 */ /* 0x000e620000000800 */
[----:B------:R-:W-:Y:S02]  /*fa50*/  CS2R R110, SRZ ;  /* 0x00000000006e7805 */ /* 0x000fe4000001ff00 */
[----:B------:R-:W-:Y:S01]  /*fa60*/  CS2R R112, SRZ ;  /* 0x0000000000707805 */ /* 0x000fe2000001ff00 */
[----:B------:R-:W2:Y:S01]  /*fa70*/  S2R R220, SR_TID.X ;  /* 0x0000000000dc7919 */ /* 0x000ea20000002100 */
[----:B------:R-:W-:Y:S02]  /*fa80*/  CS2R R114, SRZ ;  /* 0x0000000000727805 */ /* 0x000fe4000001ff00 */
[----:B------:R-:W-:Y:S02]  /*fa90*/  CS2R R116, SRZ ;  /* 0x0000000000747805 */ /* 0x000fe4000001ff00 */
[----:B------:R-:W-:-:S02]  /*faa0*/  CS2R R118, SRZ ;  /* 0x0000000000767805 */ /* 0x000fc4000001ff00 */
[----:B------:R-:W-:Y:S01]  /*fab0*/  CS2R R120, SRZ ;  /* 0x0000000000787805 */ /* 0x000fe2000001ff00 */
[----:B------:R-:W3:Y:S01]  /*fac0*/  LDC.64 R4, c[0x0][0x260] ;  /* 0x00009800ff047b82 */ /* 0x000ee20000000a00 */
[----:B------:R-:W-:Y:S02]  /*fad0*/  CS2R R122, SRZ ;  /* 0x00000000007a7805 */ /* 0x000fe4000001ff00 */
[----:B------:R-:W-:Y:S02]  /*fae0*/  CS2R R124, SRZ ;  /* 0x00000000007c7805 */ /* 0x000fe4000001ff00 */
[----:B------:R-:W-:Y:S02]  /*faf0*/  CS2R R126, SRZ ;  /* 0x00000000007e7805 */ /* 0x000fe4000001ff00 */
[----:B------:R-:W-:Y:S02]  /*fb00*/  CS2R R128, SRZ ;  /* 0x0000000000807805 */ /* 0x000fe4000001ff00 */
[----:B------:R-:W-:-:S02]  /*fb10*/  CS2R R130, SRZ ;  /* 0x0000000000827805 */ /* 0x000fc4000001ff00 */
[----:B------:R-:W-:Y:S02]  /*fb20*/  CS2R R132, SRZ ;  /* 0x0000000000847805 */ /* 0x000fe4000001ff00 */
[----:B------:R-:W-:Y:S01]  /*fb30*/  CS2R R134, SRZ ;  /* 0x0000000000867805 */ /* 0x000fe2000001ff00 */
[----:B------:R-:W4:Y:S01]  /*fb40*/  LDC.64 R8, c[0x0][0x250] ;  /* 0x00009400ff087b82 */ /* 0x000f220000000a00 */
[----:B------:R-:W-:Y:S02]  /*fb50*/  CS2R R136, SRZ ;  /* 0x0000000000887805 */ /* 0x000fe4000001ff00 */
[----:B------:R-:W-:Y:S02]  /*fb60*/  CS2R R138, SRZ ;  /* 0x00000000008a7805 */ /* 0x000fe4000001ff00 */
[----:B------:R-:W-:Y:S02]  /*fb70*/  CS2R R140, SRZ ;  /* 0x00000000008c7805 */ /* 0x000fe4000001ff00 */
[----:B------:R-:W-:-:S02]  /*fb80*/  CS2R R142, SRZ ;  /* 0x00000000008e7805 */ /* 0x000fc4000001ff00 */
[----:B------:R-:W-:Y:S02]  /*fb90*/  CS2R R144, SRZ ;  /* 0x0000000000907805 */ /* 0x000fe4000001ff00 */
[----:B------:R-:W-:Y:S02]  /*fba0*/  CS2R R146, SRZ ;  /* 0x0000000000927805 */ /* 0x000fe4000001ff00 */
[----:B------:R-:W-:Y:S01]  /*fbb0*/  CS2R R148, SRZ ;  /* 0x0000000000947805 */ /* 0x000fe2000001ff00 */
[----:B------:R-:W5:Y:S01]  /*fbc0*/  LDC.64 R102, c[0x0][0x220] ;  /* 0x00008800ff667b82 */ /* 0x000f620000000a00 */
[----:B------:R-:W-:Y:S01]  /*fbd0*/  CS2R R150, SRZ ;  /* 0x0000000000967805 */ /* 0x000fe2000001ff00 */
[----:B------:R-:W-:Y:S01]  /*fbe0*/  UMOV UR35, 0x40000040 ;  /* 0x4000004000237882 */ /* 0x000fe20000000000 */
[----:B0-----:R-:W-:-:S05]  /*fbf0*/  SHF.R.U32.HI R0, RZ, 0x6, R208 ;  /* 0x00000006ff007819 */ /* 0x001fca00000116d0 */
[----:B------:R-:W0:Y:S01]  /*fc00*/  LDC R12, c[0x0][0x258] ;  /* 0x00009600ff0c7b82 */ /* 0x000e220000000800 */
[----:B---3--:R-:W-:Y:S01]  /*fc10*/  MOV R3, R4 ;  /* 0x0000000400037202 */ /* 0x008fe20000000f00 */
[----:B------:R3:W-:Y:S01]  /*fc20*/  STL [R1+0xb94], R5 ;  /* 0x000b940501007387 */ /* 0x0007e20000100800 */
[----:B------:R-:W-:Y:S02]  /*fc30*/  SGXT.U32 R0, R0, 0x2 ;  /* 0x000000020000781a */ /* 0x000fe40000000000 */
[C---:B--2---:R-:W-:Y:S02]  /*fc40*/  LOP3.LUT R204, R220.reuse, 0x3f, RZ, 0xc0, !PT ;  /* 0x0000003fdccc7812 */ /* 0x044fe400078ec0ff */
[----:B------:R-:W-:Y:S01]  /*fc50*/  LOP3.LUT R212, R220, 0xc0, RZ, 0xc0, !PT ;  /* 0x000000c0dcd47812 */ /* 0x000fe200078ec0ff */
[----:B-1----:R-:W-:Y:S01]  /*fc60*/  IMAD R13, R0, R7, RZ ;  /* 0x00000007000d7224 */ /* 0x002fe200078e02ff */
[----:B------:R-:W-:Y:S01]  /*fc70*/  SHF.L.U32 R204, R204, 0x1, RZ ;  /* 0x00000001cccc7819 */ /* 0x000fe200000006ff */
[----:B------:R-:W1:Y:S01]  /*fc80*/  LDC.64 R10, c[0x0][0x218] ;  /* 0x00008600ff0a7b82 */ /* 0x000e620000000a00 */
[----:B------:R-:W-:-:S02]  /*fc90*/  SHF.R.U32.HI R2, RZ, 0x2, R212 ;  /* 0x00000002ff027819 */ /* 0x000fc400000116d4 */
[C---:B------:R-:W-:Y:S02]  /*fca0*/  LEA R15, R7.reuse, R13, 0x2 ;  /* 0x0000000d070f7211 */ /* 0x040fe400078e10ff */
[----:B------:R-:W-:Y:S02]  /*fcb0*/  LEA R18, R212, R204, 0x7 ;  /* 0x000000ccd4127211 */ /* 0x000fe400078e38ff */
[C---:B------:R-:W-:Y:S01]  /*fcc0*/  LEA R19, R7.reuse, R15, 0x2 ;  /* 0x0000000f07137211 */ /* 0x040fe200078e10ff */
[----:B------:R-:W2:Y:S01]  /*fcd0*/  S2R R212, SR_CTAID.Y ;  /* 0x0000000000d47919 */ /* 0x000ea20000002600 */
[----:B------:R-:W-:Y:S02]  /*fce0*/  IADD3 R0, R216, 0x40000, RZ ;  /* 0x00040000d8007810 */ /* 0x000fe40007ffe0ff */
[----:B------:R-:W-:Y:S02]  /*fcf0*/  LEA R21, R7, R19, 0x2 ;  /* 0x0000001307157211 */ /* 0x000fe400078e10ff */
[----:B------:R-:W-:-:S02]  /*fd00*/  LOP3.LUT R220, R208, 0xff, RZ, 0xc0, !PT ;  /* 0x000000ffd0dc7812 */ /* 0x000fc400078ec0ff */
[C---:B------:R-:W-:Y:S02]  /*fd10*/  LEA R23, R7.reuse, R21, 0x2 ;  /* 0x0000001507177211 */ /* 0x040fe400078e10ff */
[----:B------:R-:W-:Y:S02]  /*fd20*/  SHF.R.U32.HI R0, RZ, 0x4, R0 ;  /* 0x00000004ff007819 */ /* 0x000fe40000011600 */
[C---:B------:R-:W-:Y:S02]  /*fd30*/  LEA R25, R7.reuse, R23, 0x2 ;  /* 0x0000001707197211 */ /* 0x040fe400078e10ff */
[----:B------:R-:W-:Y:S02]  /*fd40*/  SHF.L.U32 R17, R220, 0x1, RZ ;  /* 0x00000001dc117819 */ /* 0x000fe400000006ff */
[----:B------:R-:W-:Y:S02]  /*fd50*/  LEA R27, R7, R25, 0x2 ;  /* 0x00000019071b7211 */ /* 0x000fe400078e10ff */
[----:B------:R-:W-:-:S02]  /*fd60*/  MOV R4, R5 ;  /* 0x0000000500047202 */ /* 0x000fc40000000f00 */
[C---:B------:R-:W-:Y:S02]  /*fd70*/  LEA R29, R7.reuse, R27, 0x2 ;  /* 0x0000001b071d7211 */ /* 0x040fe400078e10ff */
[----:B------:R-:W-:Y:S02]  /*fd80*/  SGXT.U32 R0, R0, 0xe ;  /* 0x0000000e0000781a */ /* 0x000fe40000000000 */
[C---:B------:R-:W-:Y:S02]  /*fd90*/  LEA R31, R7.reuse, R29, 0x2 ;  /* 0x0000001d071f7211 */ /* 0x040fe400078e10ff */
[----:B------:R-:W-:Y:S02]  /*fda0*/  LOP3.LUT R208, R208, 0x3f, RZ, 0xc0, !PT ;  /* 0x0000003fd0d07812 */ /* 0x000fe400078ec0ff */
[----:B------:R-:W-:Y:S02]  /*fdb0*/  LEA R33, R7, R31, 0x2 ;  /* 0x0000001f07217211 */ /* 0x000fe400078e10ff */
[----:B------:R-:W-:Y:S01]  /*fdc0*/  LOP3.LUT R17, R17, R2, RZ, 0x3c, !PT ;  /* 0x0000000211117212 */ /* 0x000fe200078e3cff */
[----:B------:R-:W-:Y:S01]  /*fdd0*/  IMAD R4, R208, R4, RZ ;  /* 0x00000004d0047224 */ /* 0x000fe200078e02ff */
[----:B------:R-:W-:Y:S01]  /*fde0*/  LEA R35, R7, R33, 0x2 ;  /* 0x0000002107237211 */ /* 0x000fe200078e10ff */
[----:B--2---:R-:W-:Y:S01]  /*fdf0*/  IMAD R2, R212, R3, RZ ;  /* 0x00000003d4027224 */ /* 0x004fe200078e02ff */
[----:B------:R-:W-:-:S02]  /*fe00*/  R2UR UR34, R0 ;  /* 0x00000000002272ca */ /* 0x000fc400000e0000 */
[C---:B------:R-:W-:Y:S02]  /*fe10*/  LEA R37, R7.reuse, R35, 0x2 ;  /* 0x0000002307257211 */ /* 0x040fe400078e10ff */
[----:B------:R-:W-:Y:S02]  /*fe20*/  IADD3 R3, P0, R0, 0x2, RZ ;  /* 0x0000000200037810 */ /* 0x000fe40007f1e0ff */
[C---:B------:R-:W-:Y:S02]  /*fe30*/  LEA R39, R7.reuse, R37, 0x2 ;  /* 0x0000002507277211 */ /* 0x040fe400078e10ff */
[----:B------:R-:W-:Y:S02]  /*fe40*/  MOV R0, RZ ;  /* 0x000000ff00007202 */ /* 0x000fe40000000f00 */
[----:B------:R-:W-:Y:S02]  /*fe50*/  LEA R41, R7, R39, 0x2 ;  /* 0x0000002707297211 */ /* 0x000fe400078e10ff */
[----:B------:R-:W-:-:S02]  /*fe60*/  R2UR UR54, R3 ;  /* 0x00000000033672ca */ /* 0x000fc400000e0000 */
[C---:B------:R-:W-:Y:S02]  /*fe70*/  LEA R43, R7.reuse, R41, 0x2 ;  /* 0x00000029072b7211 */ /* 0x040fe400078e10ff */
[----:B------:R-:W-:Y:S01]  /*fe80*/  IADD3.X R6, R0, 0x40000040, RZ, P0, !PT ;  /* 0x4000004000067810 */ /* 0x000fe200007fe4ff */
[----:B----4-:R-:W-:Y:S01]  /*fe90*/  IMAD R0, R212, R8, RZ ;  /* 0x00000008d4007224 */ /* 0x010fe200078e02ff */
[C---:B------:R-:W-:Y:S02]  /*fea0*/  LEA R45, R7.reuse, R43, 0x2 ;  /* 0x0000002b072d7211 */ /* 0x040fe400078e10ff */
[----:B------:R-:W-:Y:S02]  /*feb0*/  SHF.L.U32 R3, R2, 0x1, RZ ;  /* 0x0000000102037819 */ /* 0x000fe400000006ff */
[----:B------:R-:W-:Y:S02]  /*fec0*/  LEA R47, R7, R45, 0x2 ;  /* 0x0000002d072f7211 */ /* 0x000fe400078e10ff */
[----:B---3--:R-:W-:-:S02]  /*fed0*/  SHF.L.U32 R5, R4, 0x1, RZ ;  /* 0x0000000104057819 */ /* 0x008fc400000006ff */
[----:B------:R-:W-:Y:S02]  /*fee0*/  LEA R49, R7, R47, 0x2 ;  /* 0x0000002f07317211 */ /* 0x000fe400078e10ff */
[----:B-----5:R-:W-:Y:S01]  /*fef0*/  IADD3 R8, P1, P2, R5, R102, R3 ;  /* 0x0000006605087210 */ /* 0x020fe20007a3e003 */
[----:B0-----:R-:W-:Y:S01]  /*ff00*/  IMAD R3, R220, R12, RZ ;  /* 0x0000000cdc037224 */ /* 0x001fe200078e02ff */
[C---:B------:R-:W-:Y:S01]  /*ff10*/  LEA R51, R7.reuse, R49, 0x2 ;  /* 0x0000003107337211 */ /* 0x040fe200078e10ff */
[----:B------:R-:W-:Y:S01]  /*ff20*/  IMAD.HI R5, R4, 0x2, RZ ;  /* 0x0000000204057827 */ /* 0x000fe200078e02ff */
[----:B-1----:R-:W-:Y:S02]  /*ff30*/  LEA R10, P0, R0, R10, 0x1 ;  /* 0x0000000a000a7211 */ /* 0x002fe400078008ff */
[C---:B------:R-:W-:Y:S02]  /*ff40*/  LEA R53, R7.reuse, R51, 0x2 ;  /* 0x0000003307357211 */ /* 0x040fe400078e10ff */
[----:B------:R-:W-:Y:S01]  /*ff50*/  R2UR UR55, R6 ;  /* 0x00000000063772ca */ /* 0x000fe200000e0000 */
[----:B------:R-:W-:Y:S01]  /*ff60*/  IMAD.HI R6, R2, 0x2, RZ ;  /* 0x0000000202067827 */ /* 0x000fe200078e02ff */
[----:B------:R-:W-:-:S02]  /*ff70*/  LEA R55, R7, R53, 0x2 ;  /* 0x0000003507377211 */ /* 0x000fc400078e10ff */
[----:B------:R-:W-:Y:S02]  /*ff80*/  LEA.HI.X.SX32 R11, R0, R11, 0x1, P0 ;  /* 0x0000000b000b7211 */ /* 0x000fe400000f0eff */
[----:B------:R-:W-:Y:S02]  /*ff90*/  LEA R57, R7, R55, 0x2 ;  /* 0x0000003707397211 */ /* 0x000fe400078e10ff */
[----:B------:R-:W-:Y:S02]  /*ffa0*/  LEA R4, P0, R3, R10, 0x1 ;  /* 0x0000000a03047211 */ /* 0x000fe400078008ff */
[----:B------:R-:W-:Y:S02]  /*ffb0*/  LEA R59, R7, R57, 0x2 ;  /* 0x00000039073b7211 */ /* 0x000fe400078e10ff */
[----:B------:R-:W-:Y:S01]  /*ffc0*/  IADD3.X R0, R5, R103, R6, P1, P2 ;  /* 0x0000006705007210 */ /* 0x000fe20000fe4406 */
[----:B------:R-:W-:Y:S01]  /*ffd0*/  UIADD3.64 UR6, UR54, 0x200, URZ ;  /* 0x0000020036067897 */ /* 0x000fe2000fffe03f */
[C---:B------:R-:W-:Y:S01]  /*ffe0*/  LEA R61, R7.reuse, R59, 0x2 ;  /* 0x0000003b073d7211 */ /* 0x040fe200078e10ff */
[----:B------:R-:W-:Y:S01]  /*fff0*/  UIADD3.64 UR8, UR54, 0x1fe, URZ ;  /* 0x000001fe36087897 */ /* 0x000fe2000fffe03f */
[----:B------:R-:W-:Y:S01]  /*10000*/  LEA R2, R12, R3, 0x8 ;  /* 0x000000030c027211 */ /* 0x000fe200078e40ff */
[----:B------:R-:W-:Y:S01]  /*10010*/  UIADD3.64 UR6, UR54, 0x204, URZ ;  /* 0x0000020436067897 */ /* 0x000fe2000fffe03f */
[----:B------:R-:W-:Y:S01]  /*10020*/  LEA R63, R7, R61, 0x2 ;  /* 0x0000003d073f7211 */ /* 0x000fe200078e10ff */
[----:B------:R-:W-:Y:S01]  /*10030*/  UIADD3.64 UR8, UR54, 0x202, URZ ;  /* 0x0000020236087897 */ /* 0x000fe2000fffe03f */
[----:B------:R-:W-:Y:S01]  /*10040*/  LEA.HI.X.SX32 R5, R3, R11, 0x1, P0 ;  /* 0x0000000b03057211 */ /* 0x000fe200000f0eff */
[----:B------:R-:W-:Y:S01]  /*10050*/  UIADD3.64 UR6, UR54, 0x400, URZ ;  /* 0x0000040036067897 */ /* 0x000fe2000fffe03f */
[----:B------:R-:W-:Y:S01]  /*10060*/  LEA R65, R7, R63, 0x2 ;  /* 0x0000003f07417211 */ /* 0x000fe200078e10ff */
[----:B------:R-:W-:Y:S01]  /*10070*/  UIADD3.64 UR8, UR54, 0x3fe, URZ ;  /* 0x000003fe36087897 */ /* 0x000fe2000fffe03f */
[----:B------:R-:W-:Y:S01]  /*10080*/  LEA R104, P0, R13, R8, 0x1 ;  /* 0x000000080d687211 */ /* 0x000fe200078008ff */
[----:B------:R-:W-:Y:S01]  /*10090*/  UIADD3.64 UR6, UR54, 0x404, URZ ;  /* 0x0000040436067897 */ /* 0x000fe2000fffe03f */
[C---:B------:R-:W-:Y:S01]  /*100a0*/  LEA R67, R7.reuse, R65, 0x2 ;  /* 0x0000004107437211 */ /* 0x040fe200078e10ff */
[----:B------:R-:W-:Y:S01]  /*100b0*/  UIADD3.64 UR8, UR54, 0x402, URZ ;  /* 0x0000040236087897 */ /* 0x000fe2000fffe03f */
[C---:B------:R-:W-:Y:S01]  /*100c0*/  LEA R10, P1, R2.reuse, R10, 0x1 ;  /* 0x0000000a020a7211 */ /* 0x040fe200078208ff */
[----:B------:R-:W-:Y:S01]  /*100d0*/  UIADD3.64 UR6, UR54, 0x600, URZ ;  /* 0x0000060036067897 */ /* 0x000fe2000fffe03f */
[----:B------:R-:W-:Y:S01]  /*100e0*/  LEA R69, R7, R67, 0x2 ;  /* 0x0000004307457211 */ /* 0x000fe200078e10ff */
[----:B------:R-:W-:Y:S01]  /*100f0*/  UIADD3.64 UR8, UR54, 0x5fe, URZ ;  /* 0x000005fe36087897 */ /* 0x000fe2000fffe03f */
[----:B------:R-:W-:Y:S01]  /*10100*/  LEA.HI.X.SX32 R105, R13, R0, 0x1, P0 ;  /* 0x000000000d697211 */ /* 0x000fe200000f0eff */
[----:B------:R-:W-:Y:S01]  /*10110*/  UIADD3.64 UR6, UR54, 0x604, URZ ;  /* 0x0000060436067897 */ /* 0x000fe2000fffe03f */
[----:B------:R-:W-:Y:S01]  /*10120*/  LEA R71, R7, R69, 0x2 ;  /* 0x0000004507477211 */ /* 0x000fe200078e10ff */
[----:B------:R-:W-:Y:S01]  /*10130*/  UIADD3.64 UR8, UR54, 0x602, URZ ;  /* 0x0000060236087897 */ /* 0x000fe2000fffe03f */
[----:B------:R-:W-:Y:S01]  /*10140*/  LEA.HI.X.SX32 R11, R2, R11, 0x1, P1 ;  /* 0x0000000b020b7211 */ /* 0x000fe200008f0eff */
[----:B------:R0:W-:Y:S01]  /*10150*/  STL.64 [R1+0xb80], R104 ;  /* 0x000b806801007387 */ /* 0x0001e20000100a00 */
[-C--:B------:R-:W-:Y:S01]  /*10160*/  LEA R108, P1, R15, R8.reuse, 0x1 ;  /* 0x000000080f6c7211 */ /* 0x080fe200078208ff */
[----:B------:R-:W-:Y:S01]  /*10170*/  UIADD3.64 UR6, UR54, 0x9fe, URZ ;  /* 0x000009fe36067897 */ /* 0x000fe2000fffe03f */
[----:B------:R-:W-:Y:S01]  /*10180*/  LEA R73, R7, R71, 0x2 ;  /* 0x0000004707497211 */ /* 0x000fe200078e10ff */
[----:B------:R-:W-:Y:S01]  /*10190*/  UIADD3.64 UR8, UR54, 0xa00, URZ ;  /* 0x00000a0036087897 */ /* 0x000fe2000fffe03f */
[----:B------:R-:W-:Y:S01]  /*101a0*/  LEA R106, P0, R19, R8, 0x1 ;  /* 0x00000008136a7211 */ /* 0x000fe200078008ff */
[----:B------:R-:W-:Y:S01]  /*101b0*/  UIADD3.64 UR6, UR54, 0xa02, URZ ;  /* 0x00000a0236067897 */ /* 0x000fe2000fffe03f */
[-C--:B------:R-:W-:Y:S01]  /*101c0*/  LEA.HI.X.SX32 R109, R15, R0.reuse, 0x1, P1 ;  /* 0x000000000f6d7211 */ /* 0x080fe200008f0eff */
[----:B------:R-:W-:Y:S01]  /*101d0*/  UIADD3.64 UR8, UR54, 0xa04, URZ ;  /* 0x00000a0436087897 */ /* 0x000fe2000fffe03f */
[----:B------:R-:W-:Y:S01]  /*101e0*/  LEA R75, R7, R73, 0x2 ;  /* 0x00000049074b7211 */ /* 0x000fe200078e10ff */
[----:B------:R-:W-:Y:S01]  /*101f0*/  UIADD3.64 UR6, UR54, 0xbfe, URZ ;  /* 0x00000bfe36067897 */ /* 0x000fe2000fffe03f */
[----:B------:R-:W-:Y:S01]  /*10200*/  LEA.HI.X.SX32 R107, R19, R0, 0x1, P0 ;  /* 0x00000000136b7211 */ /* 0x000fe200000f0eff */
[----:B------:R1:W-:Y:S01]  /*10210*/  STL.64 [R1+0xb78], R108 ;  /* 0x000b786c01007387 */ /* 0x0003e20000100a00 */
[----:B0-----:R-:W-:Y:S01]  /*10220*/  LEA R104, P2, R21, R8, 0x1 ;  /* 0x0000000815687211 */ /* 0x001fe200078408ff */
[----:B------:R-:W-:Y:S01]  /*10230*/  UIADD3.64 UR10, UR54, 0x2, URZ ;  /* 0x00000002360a7897 */ /* 0x000fe2000fffe03f */
[----:B------:R-:W-:Y:S01]  /*10240*/  LEA R77, R7, R75, 0x2 ;  /* 0x0000004b074d7211 */ /* 0x000fe200078e10ff */
[----:B------:R0:W-:Y:S01]  /*10250*/  STL.64 [R1+0xb70], R106 ;  /* 0x000b706a01007387 */ /* 0x0001e20000100a00 */
[----:B------:R-:W-:Y:S01]  /*10260*/  LEA.HI.X.SX32 R105, R21, R0, 0x1, P2 ;  /* 0x0000000015697211 */ /* 0x000fe200010f0eff */
[----:B------:R-:W-:Y:S01]  /*10270*/  UIADD3.64 UR14, UR54, 0x4, URZ ;  /* 0x00000004360e7897 */ /* 0x000fe2000fffe03f */
[C---:B------:R-:W-:Y:S01]  /*10280*/  LEA R79, R7.reuse, R77, 0x2 ;  /* 0x0000004d074f7211 */ /* 0x040fe200078e10ff */
[----:B------:R-:W-:Y:S01]  /*10290*/  UIADD3.64 UR18, UR54, 0x7fe, URZ ;  /* 0x000007fe36127897 */ /* 0x000fe2000fffe03f */
[----:B------:R-:W-:Y:S01]  /*102a0*/  LOP3.LUT R220, R18, 0x10, RZ, 0x3c, !PT ;  /* 0x0000001012dc7812 */ /* 0x000fe200078e3cff */
[----:B------:R2:W-:Y:S01]  /*102b0*/  STL.64 [R1+0xb68], R104 ;  /* 0x000b686801007387 */ /* 0x0005e20000100a00 */
[----:B------:R-:W-:Y:S01]  /*102c0*/  LEA R81, R7, R79, 0x2 ;  /* 0x0000004f07517211 */ /* 0x000fe200078e10ff */
[----:B------:R-:W-:Y:S01]  /*102d0*/  UIADD3.64 UR22, UR54, 0x800, URZ ;  /* 0x0000080036167897 */ /* 0x000fe2000fffe03f */
[-C--:B-1----:R-:W-:Y:S01]  /*102e0*/  LEA R108, P0, R23, R8.reuse, 0x1 ;  /* 0x00000008176c7211 */ /* 0x082fe200078008ff */
[----:B------:R-:W-:Y:S01]  /*102f0*/  UIADD3.64 UR26, UR54, 0x802, URZ ;  /* 0x00000802361a7897 */ /* 0x000fe2000fffe03f */
[----:B------:R-:W-:Y:S01]  /*10300*/  LEA R83, R7, R81, 0x2 ;  /* 0x0000005107537211 */ /* 0x000fe200078e10ff */
[----:B------:R-:W-:Y:S01]  /*10310*/  UIADD3.64 UR30, UR54, 0x804, URZ ;  /* 0x00000804361e7897 */ /* 0x000fe2000fffe03f */
[----:B0-----:R-:W-:Y:S01]  /*10320*/  LEA R106, P1, R25, R8, 0x1 ;  /* 0x00000008196a7211 */ /* 0x001fe200078208ff */
[----:B------:R-:W-:Y:S01]  /*10330*/  UIADD3.64 UR12, UR54, 0xc00, URZ ;  /* 0x00000c00360c7897 */ /* 0x000fe2000fffe03f */
[-C--:B------:R-:W-:Y:S01]  /*10340*/  LEA.HI.X.SX32 R109, R23, R0.reuse, 0x1, P0 ;  /* 0x00000000176d7211 */ /* 0x080fe200000f0eff */
[----:B------:R-:W-:Y:S01]  /*10350*/  UIADD3.64 UR8, UR54, 0xc02, URZ ;  /* 0x00000c0236087897 */ /* 0x000fe2000fffe03f */
[----:B------:R-:W-:Y:S01]  /*10360*/  LEA.HI.X.SX32 R107, R25, R0, 0x1, P1 ;  /* 0x00000000196b7211 */ /* 0x000fe200008f0eff */
[----:B------:R-:W-:Y:S01]  /*10370*/  UIADD3.64 UR6, UR54, 0xc04, URZ ;  /* 0x00000c0436067897 */ /* 0x000fe2000fffe03f */
[----:B--2---:R-:W-:Y:S01]  /*10380*/  LEA R104, P2, R27, R8, 0x1 ;  /* 0x000000081b687211 */ /* 0x004fe200078408ff */
[----:B------:R0:W-:Y:S01]  /*10390*/  STL.64 [R1+0xb60], R108 ;  /* 0x000b606c01007387 */ /* 0x0001e20000100a00 */
[----:B------:R-:W-:Y:S01]  /*103a0*/  LEA R85, R7, R83, 0x2 ;  /* 0x0000005307557211 */ /* 0x000fe200078e10ff */
[----:B------:R-:W-:Y:S01]  /*103b0*/  UIADD3.64 UR38, UR54, 0xdfe, URZ ;  /* 0x00000dfe36267897 */ /* 0x000fe2000fffe03f */
[----:B------:R-:W-:Y:S01]  /*103c0*/  LEA.HI.X.SX32 R105, R27, R0, 0x1, P2 ;  /* 0x000000001b697211 */ /* 0x000fe200010f0eff */
[----:B------:R1:W-:Y:S01]  /*103d0*/  STL.64 [R1+0xb58], R106 ;  /* 0x000b586a01007387 */ /* 0x0003e20000100a00 */
[----:B------:R-:W-:Y:S01]  /*103e0*/  LEA R24, P2, R33, R8, 0x1 ;  /* 0x0000000821187211 */ /* 0x000fe200078408ff */
[----:B------:R-:W-:Y:S01]  /*103f0*/  UIADD3.64 UR42, UR54, 0xe00, URZ ;  /* 0x00000e00362a7897 */ /* 0x000fe2000fffe03f */
[----:B------:R-:W-:Y:S01]  /*10400*/  LEA R87, R7, R85, 0x2 ;  /* 0x0000005507577211 */ /* 0x000fe200078e10ff */
[----:B------:R2:W-:Y:S01]  /*10410*/  STL.64 [R1+0xb50], R104 ;  /* 0x000b506801007387 */ /* 0x0005e20000100a00 */
[----:B------:R-:W-:Y:S01]  /*10420*/  LEA.HI.X.SX32 R25, R33, R0, 0x1, P2 ;  /* 0x0000000021197211 */ /* 0x000fe200010f0eff */
[----:B------:R-:W-:Y:S01]  /*10430*/  UIADD3.64 UR46, UR54, 0xe02, URZ ;  /* 0x00000e02362e7897 */ /* 0x000fe2000fffe03f */
[----:B------:R-:W-:-:S02]  /*10440*/  LEA R28, P2, R39, R8, 0x1 ;  /* 0x00000008271c7211 */ /* 0x000fc400078408ff */
[----:B0-----:R-:W-:Y:S02]  /*10450*/  CS2R R108, SRZ ;  /* 0x00000000006c7805 */ /* 0x001fe4000001ff00 */
[----:B------:R-:W-:Y:S01]  /*10460*/  LEA R89, R7, R87, 0x2 ;  /* 0x0000005707597211 */ /* 0x000fe200078e10ff */
[----:B------:R-:W-:Y:S01]  /*10470*/  STL.64 [R1+0xb38], R24 ;  /* 0x000b381801007387 */ /* 0x000fe20000100a00 */
[----:B------:R-:W-:Y:S01]  /*10480*/  IADD3 R221, R216, R18, RZ ;  /* 0x00000012d8dd7210 */ /* 0x000fe20007ffe0ff */
[----:B------:R-:W-:Y:S01]  /*10490*/  UIADD3.64 UR50, UR54, 0xe04, URZ ;  /* 0x00000e0436327897 */ /* 0x000fe2000fffe03f */
[-C--:B-1----:R-:W-:Y:S02]  /*104a0*/  LEA R106, P0, R29, R8.reuse, 0x1 ;  /* 0x000000081d6a7211 */ /* 0x082fe400078008ff */
[----:B------:R-:W-:Y:S02]  /*104b0*/  LEA R91, R7, R89, 0x2 ;  /* 0x00000059075b7211 */ /* 0x000fe400078e10ff */
[----:B--2---:R-:W-:-:S02]  /*104c0*/  LEA R104, P1, R31, R8, 0x1 ;  /* 0x000000081f687211 */ /* 0x004fc400078208ff */
[-C--:B------:R-:W-:Y:S02]  /*104d0*/  LEA.HI.X.SX32 R107, R29, R0.reuse, 0x1, P0 ;  /* 0x000000001d6b7211 */ /* 0x080fe400000f0eff */
[----:B------:R-:W-:Y:S02]  /*104e0*/  LEA.HI.X.SX32 R105, R31, R0, 0x1, P1 ;  /* 0x000000001f697211 */ /* 0x000fe400008f0eff */
[----:B------:R-:W-:Y:S01]  /*104f0*/  LEA R30, P1, R37, R8, 0x1 ;  /* 0x00000008251e7211 */ /* 0x000fe200078208ff */
[----:B------:R0:W-:Y:S01]  /*10500*/  STL.64 [R1+0xb48], R106 ;  /* 0x000b486a01007387 */ /* 0x0001e20000100a00 */
[----:B------:R-:W-:Y:S02]  /*10510*/  LEA.HI.X.SX32 R29, R39, R0, 0x1, P2 ;  /* 0x00000000271d7211 */ /* 0x000fe400010f0eff */
[----:B------:R-:W-:Y:S01]  /*10520*/  LEA R32, P2, R45, R8, 0x1 ;  /* 0x000000082d207211 */ /* 0x000fe200078408ff */
[----:B------:R1:W-:Y:S01]  /*10530*/  STL.64 [R1+0xb40], R104 ;  /* 0x000b406801007387 */ /* 0x0003e20000100a00 */
[----:B------:R-:W-:-:S02]  /*10540*/  LEA.HI.X.SX32 R31, R37, R0, 0x1, P1 ;  /* 0x00000000251f7211 */ /* 0x000fc400008f0eff */
[----:B------:R-:W-:Y:S01]  /*10550*/  LEA.HI.X.SX32 R33, R45, R0, 0x1, P2 ;  /* 0x000000002d217211 */ /* 0x000fe200010f0eff */
[----:B------:R-:W-:Y:S01]  /*10560*/  STL.64 [R1+0xb20], R28 ;  /* 0x000b201c01007387 */ /* 0x000fe20000100a00 */
[----:B------:R-:W-:Y:S02]  /*10570*/  LEA R93, R7, R91, 0x2 ;  /* 0x0000005b075d7211 */ /* 0x000fe400078e10ff */
[----:B------:R-:W-:Y:S02]  /*10580*/  LEA R34, P1, R43, R8, 0x1 ;  /* 0x000000082b227211 */ /* 0x000fe400078208ff */
[----:B0-----:R-:W-:Y:S02]  /*10590*/  CS2R R106, SRZ ;  /* 0x00000000006a7805 */ /* 0x001fe4000001ff00 */
[----:B------:R-:W-:Y:S02]  /*105a0*/  LEA R95, R7, R93, 0x2 ;  /* 0x0000005d075f7211 */ /* 0x000fe400078e10ff */
[----:B------:R-:W-:-:S02]  /*105b0*/  IADD3 R220, R216, R220, RZ ;  /* 0x000000dcd8dc7210 */ /* 0x000fc40007ffe0ff */
[----:B-1----:R-:W-:Y:S02]  /*105c0*/  LEA R104, P0, R35, R8, 0x1 ;  /* 0x0000000823687211 */ /* 0x002fe400078008ff */
[----:B------:R-:W-:Y:S02]  /*105d0*/  LEA R97, R7, R95, 0x2 ;  /* 0x0000005f07617211 */ /* 0x000fe400078e10ff */
[----:B------:R-:W-:Y:S02]  /*105e0*/  LEA.HI.X.SX32 R105, R35, R0, 0x1, P0 ;  /* 0x0000000023697211 */ /* 0x000fe400000f0eff */
[----:B------:R-:W-:Y:S02]  /*105f0*/  LEA R36, P0, R41, R8, 0x1 ;  /* 0x0000000829247211 */ /* 0x000fe400078008ff */
[-C--:B------:R-:W-:Y:S01]  /*10600*/  LEA.HI.X.SX32 R35, R43, R0.reuse, 0x1, P1 ;  /* 0x000000002b237211 */ /* 0x080fe200008f0eff */
[----:B------:R0:W-:Y:S01]  /*10610*/  STL.64 [R1+0xb30], R104 ;  /* 0x000b306801007387 */ /* 0x0001e20000100a00 */
[----:B------:R-:W-:-:S02]  /*10620*/  LEA.HI.X.SX32 R37, R41, R0, 0x1, P0 ;  /* 0x0000000029257211 */ /* 0x000fc400000f0eff */
[----:B------:R-:W-:Y:S01]  /*10630*/  LEA R40, P0, R47, R8, 0x1 ;  /* 0x000000082f287211 */ /* 0x000fe200078008ff */
[----:B------:R-:W-:Y:S01]  /*10640*/  STL.64 [R1+0xb28], R30 ;  /* 0x000b281e01007387 */ /* 0x000fe20000100a00 */
[----:B------:R-:W-:Y:S02]  /*10650*/  LEA R99, R7, R97, 0x2 ;  /* 0x0000006107637211 */ /* 0x000fe400078e10ff */
[----:B------:R-:W-:Y:S01]  /*10660*/  LEA.HI.X.SX32 R41, R47, R0, 0x1, P0 ;  /* 0x000000002f297211 */ /* 0x000fe200000f0eff */
[----:B------:R-:W-:Y:S01]  /*10670*/  STL.64 [R1+0xb08], R32 ;  /* 0x000b082001007387 */ /* 0x000fe20000100a00 */
[----:B------:R-:W-:Y:S02]  /*10680*/  LEA R101, R7, R99, 0x2 ;  /* 0x0000006307657211 */ /* 0x000fe400078e10ff */
[-C--:B------:R-:W-:Y:S01]  /*10690*/  LEA R38, P1, R49, R8.reuse, 0x1 ;  /* 0x0000000831267211 */ /* 0x080fe200078208ff */
[----:B------:R1:W-:Y:S01]  /*106a0*/  STL.64 [R1+0xb18], R36 ;  /* 0x000b182401007387 */ /* 0x0003e20000100a00 */
[----:B------:R-:W-:-:S02]  /*106b0*/  LEA R44, P0, R53, R8, 0x1 ;  /* 0x00000008352c7211 */ /* 0x000fc400078008ff */
[----:B0-----:R-:W-:Y:S02]  /*106c0*/  CS2R R104, SRZ ;  /* 0x0000000000687805 */ /* 0x001fe4000001ff00 */
[----:B------:R-:W-:Y:S01]  /*106d0*/  LEA R3, R7, R101, 0x2 ;  /* 0x0000006507037211 */ /* 0x000fe200078e10ff */
[----:B------:R-:W-:Y:S01]  /*106e0*/  STL.64 [R1+0xb10], R34 ;  /* 0x000b102201007387 */ /* 0x000fe20000100a00 */
[-C--:B------:R-:W-:Y:S02]  /*106f0*/  LEA.HI.X.SX32 R39, R49, R0.reuse, 0x1, P1 ;  /* 0x0000000031277211 */ /* 0x080fe400008f0eff */
[----:B------:R-:W-:Y:S02]  /*10700*/  LEA.HI.X.SX32 R45, R53, R0, 0x1, P0 ;  /* 0x00000000352d7211 */ /* 0x000fe400000f0eff */
[----:B------:R-:W-:Y:S02]  /*10710*/  LEA R103, R7, R3, 0x2 ;  /* 0x0000000307677211 */ /* 0x000fe400078e10ff */
[----:B------:R-:W-:-:S02]  /*10720*/  LEA R42, P1, R55, R8, 0x1 ;  /* 0x00000008372a7211 */ /* 0x000fc400078208ff */
[----:B-1----:R-:W-:Y:S02]  /*10730*/  LEA R36, P2, R51, R8, 0x1 ;  /* 0x0000000833247211 */ /* 0x002fe400078408ff */
[----:B------:R-:W-:Y:S02]  /*10740*/  LEA R13, R7, R103, 0x2 ;  /* 0x00000067070d7211 */ /* 0x000fe400078e10ff */
[----:B------:R-:W-:Y:S02]  /*10750*/  LEA.HI.X.SX32 R37, R51, R0, 0x1, P2 ;  /* 0x0000000033257211 */ /* 0x000fe400010f0eff */
[----:B------:R-:W-:Y:S02]  /*10760*/  LEA R48, P0, R59, R8, 0x1 ;  /* 0x000000083b307211 */ /* 0x000fe400078008ff */
[----:B------:R-:W-:Y:S01]  /*10770*/  LEA.HI.X.SX32 R43, R55, R0, 0x1, P1 ;  /* 0x00000000372b7211 */ /* 0x000fe200008f0eff */
[----:B------:R-:W-:Y:S01]  /*10780*/  STL.64 [R1+0xaf0], R36 ;  /* 0x000af02401007387 */ /* 0x000fe20000100a00 */
[----:B------:R-:W-:-:S02]  /*10790*/  LEA R15, R7, R13, 0x2 ;  /* 0x0000000d070f7211 */ /* 0x000fc400078e10ff */
[----:B------:R-:W-:Y:S01]  /*107a0*/  LEA.HI.X.SX32 R49, R59, R0, 0x1, P0 ;  /* 0x000000003b317211 */ /* 0x000fe200000f0eff */
[----:B------:R0:W-:Y:S01]  /*107b0*/  STL.64 [R1+0xb00], R40 ;  /* 0x000b002801007387 */ /* 0x0001e20000100a00 */
[----:B------:R-:W-:Y:S02]  /*107c0*/  LEA R19, R7, R15, 0x2 ;  /* 0x0000000f07137211 */ /* 0x000fe400078e10ff */
[-C--:B------:R-:W-:Y:S01]  /*107d0*/  LEA R46, P1, R61, R8.reuse, 0x1 ;  /* 0x000000083d2e7211 */ /* 0x080fe200078208ff */
[----:B------:R-:W-:Y:S01]  /*107e0*/  STL.64 [R1+0xaf8], R38 ;  /* 0x000af82601007387 */ /* 0x000fe20000100a00 */
[----:B------:R-:W-:Y:S02]  /*107f0*/  LEA R21, R7, R19, 0x2 ;  /* 0x0000001307157211 */ /* 0x000fe400078e10ff */
[----:B------:R-:W-:Y:S02]  /*10800*/  LEA R52, P0, R65, R8, 0x1 ;  /* 0x0000000841347211 */ /* 0x000fe400078008ff */
[----:B------:R-:W-:-:S02]  /*10810*/  LEA.HI.X.SX32 R47, R61, R0, 0x1, P1 ;  /* 0x000000003d2f7211 */ /* 0x000fc400008f0eff */
[----:B------:R-:W-:Y:S02]  /*10820*/  LEA R23, R7, R21, 0x2 ;  /* 0x0000001507177211 */ /* 0x000fe400078e10ff */
[----:B0-----:R-:W-:Y:S02]  /*10830*/  LEA R40, P2, R57, R8, 0x1 ;  /* 0x0000000839287211 */ /* 0x001fe400078408ff */
[-C--:B------:R-:W-:Y:S02]  /*10840*/  LEA.HI.X.SX32 R53, R65, R0.reuse, 0x1, P0 ;  /* 0x0000000041357211 */ /* 0x080fe400000f0eff */
[----:B------:R-:W-:Y:S02]  /*10850*/  LEA.HI.X.SX32 R41, R57, R0, 0x1, P2 ;  /* 0x0000000039297211 */ /* 0x000fe400010f0eff */
[----:B------:R-:W-:Y:S02]  /*10860*/  LEA R25, R7, R23, 0x2 ;  /* 0x0000001707197211 */ /* 0x000fe400078e10ff */
[-C--:B------:R-:W-:Y:S01]  /*10870*/  LEA R50, P1, R67, R8.reuse, 0x1 ;  /* 0x0000000843327211 */ /* 0x080fe200078208ff */
[----:B------:R-:W-:Y:S01]  /*10880*/  STL.64 [R1+0xad8], R40 ;  /* 0x000ad82801007387 */ /* 0x000fe20000100a00 */
[----:B------:R-:W-:-:S02]  /*10890*/  LEA R56, P0, R71, R8, 0x1 ;  /* 0x0000000847387211 */ /* 0x000fc400078008ff */
[----:B------:R-:W-:Y:S01]  /*108a0*/  LEA R27, R7, R25, 0x2 ;  /* 0x00000019071b7211 */ /* 0x000fe200078e10ff */
[----:B------:R0:W-:Y:S01]  /*108b0*/  STL.64 [R1+0xae8], R44 ;  /* 0x000ae82c01007387 */ /* 0x0001e20000100a00 */
[-C--:B------:R-:W-:Y:S02]  /*108c0*/  LEA.HI.X.SX32 R51, R67, R0.reuse, 0x1, P1 ;  /* 0x0000000043337211 */ /* 0x080fe400008f0eff */
[----:B------:R-:W-:Y:S01]  /*108d0*/  LEA.HI.X.SX32 R57, R71, R0, 0x1, P0 ;  /* 0x0000000047397211 */ /* 0x000fe200000f0eff */
[----:B------:R-:W-:Y:S01]  /*108e0*/  STL.64 [R1+0xae0], R42 ;  /* 0x000ae02a01007387 */ /* 0x000fe20000100a00 */
[----:B------:R-:W-:Y:S02]  /*108f0*/  LEA R29, R7, R27, 0x2 ;  /* 0x0000001b071d7211 */ /* 0x000fe400078e10ff */
[----:B------:R-:W-:Y:S02]  /*10900*/  LEA R54, P1, R73, R8, 0x1 ;  /* 0x0000000849367211 */ /* 0x000fe400078208ff */
[----:B------:R-:W-:-:S02]  /*10910*/  LEA R31, R7, R29, 0x2 ;  /* 0x0000001d071f7211 */ /* 0x000fc400078e10ff */
[-C--:B------:R-:W-:Y:S02]  /*10920*/  LEA R60, P0, R77, R8.reuse, 0x1 ;  /* 0x000000084d3c7211 */ /* 0x080fe400078008ff */
[----:B0-----:R-:W-:Y:S02]  /*10930*/  LEA R44, P2, R63, R8, 0x1 ;  /* 0x000000083f2c7211 */ /* 0x001fe400078408ff */
[----:B------:R-:W-:Y:S02]  /*10940*/  LEA R33, R7, R31, 0x2 ;  /* 0x0000001f07217211 */ /* 0x000fe400078e10ff */
[-C--:B------:R-:W-:Y:S02]  /*10950*/  LEA.HI.X.SX32 R45, R63, R0.reuse, 0x1, P2 ;  /* 0x000000003f2d7211 */ /* 0x080fe400010f0eff */
[-C--:B------:R-:W-:Y:S02]  /*10960*/  LEA.HI.X.SX32 R55, R73, R0.reuse, 0x1, P1 ;  /* 0x0000000049377211 */ /* 0x080fe400008f0eff */
[----:B------:R-:W-:Y:S01]  /*10970*/  LEA.HI.X.SX32 R61, R77, R0, 0x1, P0 ;  /* 0x000000004d3d7211 */ /* 0x000fe200000f0eff */
[----:B------:R-:W-:Y:S01]  /*10980*/  STL.64 [R1+0xac0], R44 ;  /* 0x000ac02c01007387 */ /* 0x000fe20000100a00 */
[----:B------:R-:W-:-:S02]  /*10990*/  LEA R35, R7, R33, 0x2 ;  /* 0x0000002107237211 */ /* 0x000fc400078e10ff */
[-C--:B------:R-:W-:Y:S01]  /*109a0*/  LEA R58, P1, R79, R8.reuse, 0x1 ;  /* 0x000000084f3a7211 */ /* 0x080fe200078208ff */
[----:B------:R0:W-:Y:S01]  /*109b0*/  STL.64 [R1+0xad0], R48 ;  /* 0x000ad03001007387 */ /* 0x0001e20000100a00 */
[----:B------:R-:W-:Y:S02]  /*109c0*/  LEA R37, R7, R35, 0x2 ;  /* 0x0000002307257211 */ /* 0x000fe400078e10ff */
[----:B------:R-:W-:Y:S01]  /*109d0*/  LEA R64, P0, R83, R8, 0x1 ;  /* 0x0000000853407211 */ /* 0x000fe200078008ff */
[----:B------:R1:W-:Y:S01]  /*109e0*/  STL.64 [R1+0xac8], R46 ;  /* 0x000ac82e01007387 */ /* 0x0003e20000100a00 */
[-C--:B------:R-:W-:Y:S02]  /*109f0*/  LEA.HI.X.SX32 R59, R79, R0.reuse, 0x1, P1 ;  /* 0x000000004f3b7211 */ /* 0x080fe400008f0eff */
[----:B------:R-:W-:Y:S02]  /*10a00*/  LEA R39, R7, R37, 0x2 ;  /* 0x0000002507277211 */ /* 0x000fe400078e10ff */
[----:B------:R-:W-:-:S02]  /*10a10*/  LEA.HI.X.SX32 R65, R83, R0, 0x1, P0 ;  /* 0x0000000053417211 */ /* 0x000fc400000f0eff */
[----:B------:R-:W-:Y:S02]  /*10a20*/  CS2R R82, SRZ ;  /* 0x0000000000527805 */ /* 0x000fe4000001ff00 */
[----:B------:R-:W-:Y:S02]  /*10a30*/  LEA R41, R7, R39, 0x2 ;  /* 0x0000002707297211 */ /* 0x000fe400078e10ff */
[-C--:B0-----:R-:W-:Y:S02]  /*10a40*/  LEA R48, P2, R69, R8.reuse, 0x1 ;  /* 0x0000000845307211 */ /* 0x081fe400078408ff */
[----:B------:R-:W-:Y:S02]  /*10a50*/  LEA R62, P1, R85, R8, 0x1 ;  /* 0x00000008553e7211 */ /* 0x000fe400078208ff */
[----:B------:R-:W-:Y:S02]  /*10a60*/  LEA.HI.X.SX32 R49, R69, R0, 0x1, P2 ;  /* 0x0000000045317211 */ /* 0x000fe400010f0eff */
[----:B------:R-:W-:-:S02]  /*10a70*/  LEA R43, R7, R41, 0x2 ;  /* 0x00000029072b7211 */ /* 0x000fc400078e10ff */
[----:B------:R-:W-:Y:S01]  /*10a80*/  LEA R68, P0, R89, R8, 0x1 ;  /* 0x0000000859447211 */ /* 0x000fe200078008ff */
[----:B------:R-:W-:Y:S01]  /*10a90*/  STL.64 [R1+0xaa8], R48 ;  /* 0x000aa83001007387 */ /* 0x000fe20000100a00 */
[-C--:B------:R-:W-:Y:S02]  /*10aa0*/  LEA.HI.X.SX32 R63, R85, R0.reuse, 0x1, P1 ;  /* 0x00000000553f7211 */ /* 0x080fe400008f0eff */
[----:B------:R-:W-:Y:S02]  /*10ab0*/  CS2R R84, SRZ ;  /* 0x0000000000547805 */ /* 0x000fe4000001ff00 */
[----:B------:R-:W-:Y:S01]  /*10ac0*/  LEA R45, R7, R43, 0x2 ;  /* 0x0000002b072d7211 */ /* 0x000fe200078e10ff */
[----:B------:R0:W-:Y:S01]  /*10ad0*/  STL.64 [R1+0xab8], R52 ;  /* 0x000ab83401007387 */ /* 0x0001e20000100a00 */
[----:B------:R-:W-:Y:S02]  /*10ae0*/  LEA.HI.X.SX32 R69, R89, R0, 0x1, P0 ;  /* 0x0000000059457211 */ /* 0x000fe400000f0eff */
[----:B------:R-:W-:-:S02]  /*10af0*/  CS2R R88, SRZ ;  /* 0x0000000000587805 */ /* 0x000fc4000001ff00 */
[----:B------:R-:W-:Y:S01]  /*10b00*/  LEA R66, P1, R91, R8, 0x1 ;  /* 0x000000085b427211 */ /* 0x000fe200078208ff */
[----:B------:R2:W-:Y:S01]  /*10b10*/  STL.64 [R1+0xab0], R50 ;  /* 0x000ab03201007387 */ /* 0x0005e20000100a00 */
[----:B-1----:R-:W-:Y:S02]  /*10b20*/  LEA R47, R7, R45, 0x2 ;  /* 0x0000002d072f7211 */ /* 0x002fe400078e10ff */
[----:B------:R-:W-:Y:S02]  /*10b30*/  LEA.HI.X.SX32 R67, R91, R0, 0x1, P1 ;  /* 0x000000005b437211 */ /* 0x000fe400008f0eff */
[----:B------:R-:W-:Y:S02]  /*10b40*/  CS2R R90, SRZ ;  /* 0x00000000005a7805 */ /* 0x000fe4000001ff00 */
[-C--:B------:R-:W-:Y:S02]  /*10b50*/  LEA R72, P0, R95, R8.reuse, 0x1 ;  /* 0x000000085f487211 */ /* 0x080fe400078008ff */
[----:B------:R-:W-:-:S02]  /*10b60*/  LEA R70, P1, R97, R8, 0x1 ;  /* 0x0000000861467211 */ /* 0x000fc400078208ff */
[----:B0-----:R-:W-:Y:S02]  /*10b70*/  LEA R52, P2, R75, R8, 0x1 ;  /* 0x000000084b347211 */ /* 0x001fe400078408ff */
[----:B------:R-:W-:Y:S02]  /*10b80*/  LEA R49, R7, R47, 0x2 ;  /* 0x0000002f07317211 */ /* 0x000fe400078e10ff */
[-C--:B------:R-:W-:Y:S02]  /*10b90*/  LEA.HI.X.SX32 R53, R75, R0.reuse, 0x1, P2 ;  /* 0x000000004b357211 */ /* 0x080fe400010f0eff */
[-C--:B------:R-:W-:Y:S02]  /*10ba0*/  LEA.HI.X.SX32 R73, R95, R0.reuse, 0x1, P0 ;  /* 0x000000005f497211 */ /* 0x080fe400000f0eff */
[----:B------:R-:W-:Y:S02]  /*10bb0*/  CS2R R94, SRZ ;  /* 0x00000000005e7805 */ /* 0x000fe4000001ff00 */
[----:B------:R-:W-:Y:S01]  /*10bc0*/  LEA.HI.X.SX32 R71, R97, R0, 0x1, P1 ;  /* 0x0000000061477211 */ /* 0x000fe200008f0eff */
[----:B------:R0:W-:Y:S01]  /*10bd0*/  STL.64 [R1+0xa90], R52 ;  /* 0x000a903401007387 */ /* 0x0001e20000100a00 */
[----:B------:R-:W-:-:S02]  /*10be0*/  LEA R76, P0, R101, R8, 0x1 ;  /* 0x00000008654c7211 */ /* 0x000fc400078008ff */
[----:B------:R-:W-:Y:S02]  /*10bf0*/  CS2R R96, SRZ ;  /* 0x0000000000607805 */ /* 0x000fe4000001ff00 */
[----:B--2---:R-:W-:Y:S01]  /*10c00*/  LEA R51, R7, R49, 0x2 ;  /* 0x0000003107337211 */ /* 0x004fe200078e10ff */
[----:B------:R1:W-:Y:S01]  /*10c10*/  STL.64 [R1+0xaa0], R56 ;  /* 0x000aa03801007387 */ /* 0x0003e20000100a00 */
[----:B------:R-:W-:Y:S02]  /*10c20*/  LEA R74, P1, R3, R8, 0x1 ;  /* 0x00000008034a7211 */ /* 0x000fe400078208ff */
[-C--:B------:R-:W-:Y:S01]  /*10c30*/  LEA.HI.X.SX32 R77, R101, R0.reuse, 0x1, P0 ;  /* 0x00000000654d7211 */ /* 0x080fe200000f0eff */
[----:B------:R2:W-:Y:S01]  /*10c40*/  STL.64 [R1+0xa98], R54 ;  /* 0x000a983601007387 */ /* 0x0005e20000100a00 */
[----:B------:R-:W-:Y:S02]  /*10c50*/  LEA.HI.X.SX32 R75, R3, R0, 0x1, P1 ;  /* 0x00000000034b7211 */ /* 0x000fe400008f0eff */
[----:B------:R-:W-:-:S02]  /*10c60*/  CS2R R100, SRZ ;  /* 0x0000000000647805 */ /* 0x000fc4000001ff00 */
[----:B------:R-:W-:Y:S02]  /*10c70*/  LEA R78, P0, R13, R8, 0x1 ;  /* 0x000000080d4e7211 */ /* 0x000fe400078008ff */
[----:B0-----:R-:W-:Y:S02]  /*10c80*/  LEA R53, R7, R51, 0x2 ;  /* 0x0000003307357211 */ /* 0x001fe400078e10ff */
[----:B------:R-:W-:Y:S02]  /*10c90*/  LEA.HI.X.SX32 R79, R13, R0, 0x1, P0 ;  /* 0x000000000d4f7211 */ /* 0x000fe400000f0eff */
[----:B-1----:R-:W-:Y:S02]  /*10ca0*/  LEA R56, P2, R81, R8, 0x1 ;  /* 0x0000000851387211 */ /* 0x002fe400078408ff */
[----:B--2---:R-:W-:Y:S02]  /*10cb0*/  LEA R55, R7, R53, 0x2 ;  /* 0x0000003507377211 */ /* 0x004fe400078e10ff */
[----:B------:R-:W-:-:S02]  /*10cc0*/  LEA.HI.X.SX32 R57, R81, R0, 0x1, P2 ;  /* 0x0000000051397211 */ /* 0x000fc400010f0eff */
[----:B------:R-:W-:-:S03]  /*10cd0*/  CS2R R80, SRZ ;  /* 0x0000000000507805 */ /* 0x000fc6000001ff00 */
[----:B------:R0:W-:Y:S04]  /*10ce0*/  STL.64 [R1+0xa78], R56 ;  /* 0x000a783801007387 */ /* 0x0001e80000100a00 */
[----:B------:R1:W-:Y:S04]  /*10cf0*/  STL.64 [R1+0xa88], R60 ;  /* 0x000a883c01007387 */ /* 0x0003e80000100a00 */
[----:B------:R2:W-:Y:S01]  /*10d00*/  STL.64 [R1+0xa80], R58 ;  /* 0x000a803a01007387 */ /* 0x0005e20000100a00 */
[----:B0-----:R-:W-:Y:S02]  /*10d10*/  LEA R57, R7, R55, 0x2 ;  /* 0x0000003707397211 */ /* 0x001fe400078e10ff */
[----:B-1----:R-:W-:-:S04]  /*10d20*/  LEA R60, P2, R87, R8, 0x1 ;  /* 0x00000008573c7211 */ /* 0x002fc800078408ff */
[----:B------:R-:W-:Y:S02]  /*10d30*/  LEA.HI.X.SX32 R61, R87, R0, 0x1, P2 ;  /* 0x00000000573d7211 */ /* 0x000fe400010f0eff */
[----:B------:R-:W-:Y:S02]  /*10d40*/  CS2R R86, SRZ ;  /* 0x0000000000567805 */ /* 0x000fe4000001ff00 */
[C---:B--2---:R-:W-:Y:S01]  /*10d50*/  LEA R59, R7.reuse, R57, 0x2 ;  /* 0x00000039073b7211 */ /* 0x044fe200078e10ff */
[----:B------:R0:W-:Y:S04]  /*10d60*/  STL.64 [R1+0xa60], R60 ;  /* 0x000a603c01007387 */ /* 0x0001e80000100a00 */
[----:B------:R1:W-:Y:S04]  /*10d70*/  STL.64 [R1+0xa70], R64 ;  /* 0x000a704001007387 */ /* 0x0003e80000100a00 */
[----:B------:R2:W-:Y:S01]  /*10d80*/  STL.64 [R1+0xa68], R62 ;  /* 0x000a683e01007387 */ /* 0x0005e20000100a00 */
[----:B0-----:R-:W-:-:S02]  /*10d90*/  LEA R61, R7, R59, 0x2 ;  /* 0x0000003b073d7211 */ /* 0x001fc400078e10ff */
        /* <DEDUP_REMOVED lines=14> */
[----:B------:R2:W-:Y:S04]  /*10e80*/  STL.64 [R1+0xa38], R70 ;  /* 0x000a384601007387 */ /* 0x0005e80000100a00 */
[----:B------:R3:W-:Y:S01]  /*10e90*/  STL.64 [R1+0xa28], R76 ;  /* 0x000a284c01007387 */ /* 0x0007e20000100a00 */
[----:B0-----:R-:W-:-:S02]  /*10ea0*/  LEA R69, R7, R67, 0x2 ;  /* 0x0000004307457211 */ /* 0x001fc400078e10ff */
[C---:B-1----:R-:W-:Y:S01]  /*10eb0*/  LEA R72, P2, R103.reuse, R8, 0x1 ;  /* 0x0000000867487211 */ /* 0x042fe200078408ff */
[----:B------:R0:W-:Y:S03]  /*10ec0*/  STL.64 [R1+0xa20], R74 ;  /* 0x000a204a01007387 */ /* 0x0001e60000100a00 */
[----:B------:R-:W-:Y:S02]  /*10ed0*/  LEA.HI.X.SX32 R73, R103, R0, 0x1, P2 ;  /* 0x0000000067497211 */ /* 0x000fe400010f0eff */
[----:B------:R-:W-:Y:S02]  /*10ee0*/  CS2R R102, SRZ ;  /* 0x0000000000667805 */ /* 0x000fe4000001ff00 */
[----:B--2---:R-:W-:Y:S02]  /*10ef0*/  LEA R71, R7, R69, 0x2 ;  /* 0x0000004507477211 */ /* 0x004fe400078e10ff */
[----:B---3--:R-:W-:Y:S01]  /*10f00*/  LEA R76, P1, R15, R8, 0x1 ;  /* 0x000000080f4c7211 */ /* 0x008fe200078208ff */
[----:B------:R1:W-:Y:S01]  /*10f10*/  STL.64 [R1+0xa18], R72 ;  /* 0x000a184801007387 */ /* 0x0003e20000100a00 */
[----:B------:R-:W-:-:S02]  /*10f20*/  LEA R3, R7, R71, 0x2 ;  /* 0x0000004707037211 */ /* 0x000fc400078e10ff */
[----:B------:R-:W-:Y:S01]  /*10f30*/  LEA.HI.X.SX32 R77, R15, R0, 0x1, P1 ;  /* 0x000000000f4d7211 */ /* 0x000fe200008f0eff */
[----:B------:R2:W-:Y:S01]  /*10f40*/  STL.64 [R1+0xa10], R78 ;  /* 0x000a104e01007387 */ /* 0x0005e20000100a00 */
[----:B0-----:R-:W-:-:S03]  /*10f50*/  LEA R74, P2, R19, R8, 0x1 ;  /* 0x00000008134a7211 */ /* 0x001fc600078408ff */
[----:B------:R0:W-:Y:S01]  /*10f60*/  STL.64 [R1+0xa08], R76 ;  /* 0x000a084c01007387 */ /* 0x0001e20000100a00 */
[----:B------:R-:W-:Y:S02]  /*10f70*/  LEA.HI.X.SX32 R75, R19, R0, 0x1, P2 ;  /* 0x00000000134b7211 */ /* 0x000fe400010f0eff */
[----:B-1----:R-:W-:-:S03]  /*10f80*/  LEA R73, R7, R3, 0x2 ;  /* 0x0000000307497211 */ /* 0x002fc600078e10ff */
[----:B------:R1:W-:Y:S01]  /*10f90*/  STL.64 [R1+0xa00], R74 ;  /* 0x000a004a01007387 */ /* 0x0003e20000100a00 */
[-C--:B--2---:R-:W-:Y:S02]  /*10fa0*/  LEA R78, P0, R21, R8.reuse, 0x1 ;  /* 0x00000008154e7211 */ /* 0x084fe400078008ff */
[----:B------:R-:W-:Y:S02]  /*10fb0*/  LEA R13, R7, R73, 0x2 ;  /* 0x00000049070d7211 */ /* 0x000fe400078e10ff */
[----:B0-----:R-:W-:Y:S02]  /*10fc0*/  LEA R76, P1, R23, R8, 0x1 ;  /* 0x00000008174c7211 */ /* 0x001fe400078208ff */
[-C--:B------:R-:W-:Y:S02]  /*10fd0*/  LEA.HI.X.SX32 R79, R21, R0.reuse, 0x1, P0 ;  /* 0x00000000154f7211 */ /* 0x080fe400000f0eff */
[----:B------:R-:W-:Y:S02]  /*10fe0*/  LEA.HI.X.SX32 R77, R23, R0, 0x1, P1 ;  /* 0x00000000174d7211 */ /* 0x000fe400008f0eff */
[----:B-1----:R-:W-:Y:S01]  /*10ff0*/  LEA R74, P2, R25, R8, 0x1 ;  /* 0x00000008194a7211 */ /* 0x002fe200078408ff */
[----:B------:R0:W-:Y:S01]  /*11000*/  STL.64 [R1+0x9f8], R78 ;  /* 0x0009f84e01007387 */ /* 0x0001e20000100a00 */
[----:B------:R-:W-:-:S02]  /*11010*/  LEA R15, R7, R13, 0x2 ;  /* 0x0000000d070f7211 */ /* 0x000fc400078e10ff */
[----:B------:R-:W-:Y:S01]  /*11020*/  LEA.HI.X.SX32 R75, R25, R0, 0x1, P2 ;  /* 0x00000000194b7211 */ /* 0x000fe200010f0eff */
[----:B------:R1:W-:Y:S01]  /*11030*/  STL.64 [R1+0x9f0], R76 ;  /* 0x0009f04c01007387 */ /* 0x0003e20000100a00 */
[----:B------:R-:W-:Y:S02]  /*11040*/  LEA R22, P2, R31, R8, 0x1 ;  /* 0x000000081f167211 */ /* 0x000fe400078408ff */
[----:B------:R-:W-:Y:S01]  /*11050*/  LEA R19, R7, R15, 0x2 ;  /* 0x0000000f07137211 */ /* 0x000fe200078e10ff */
[----:B------:R2:W-:Y:S01]  /*11060*/  STL.64 [R1+0x9e8], R74 ;  /* 0x0009e84a01007387 */ /* 0x0005e20000100a00 */
[----:B------:R-:W-:Y:S02]  /*11070*/  LEA.HI.X.SX32 R23, R31, R0, 0x1, P2 ;  /* 0x000000001f177211 */ /* 0x000fe400010f0eff */
[----:B------:R-:W-:Y:S02]  /*11080*/  LEA R26, P2, R37, R8, 0x1 ;  /* 0x00000008251a7211 */ /* 0x000fe400078408ff */
[----:B0-----:R-:W-:-:S02]  /*11090*/  CS2R R78, SRZ ;  /* 0x00000000004e7805 */ /* 0x001fc4000001ff00 */
[----:B------:R-:W-:Y:S01]  /*110a0*/  LEA R21, R7, R19, 0x2 ;  /* 0x0000001307157211 */ /* 0x000fe200078e10ff */
[----:B------:R0:W-:Y:S01]  /*110b0*/  STL.64 [R1+0x9d0], R22 ;  /* 0x0009d01601007387 */ /* 0x0001e20000100a00 */
[-C--:B-1----:R-:W-:Y:S02]  /*110c0*/  LEA R76, P0, R27, R8.reuse, 0x1 ;  /* 0x000000081b4c7211 */ /* 0x082fe400078008ff */
[----:B--2---:R-:W-:Y:S02]  /*110d0*/  LEA R74, P1, R29, R8, 0x1 ;  /* 0x000000081d4a7211 */ /* 0x004fe400078208ff */
[-C--:B------:R-:W-:Y:S02]  /*110e0*/  LEA.HI.X.SX32 R77, R27, R0.reuse, 0x1, P0 ;  /* 0x000000001b4d7211 */ /* 0x080fe400000f0eff */
[----:B------:R-:W-:Y:S02]  /*110f0*/  LEA.HI.X.SX32 R75, R29, R0, 0x1, P1 ;  /* 0x000000001d4b7211 */ /* 0x000fe400008f0eff */
[----:B------:R-:W-:Y:S01]  /*11100*/  LEA R28, P1, R35, R8, 0x1 ;  /* 0x00000008231c7211 */ /* 0x000fe200078208ff */
[----:B------:R1:W-:Y:S01]  /*11110*/  STL.64 [R1+0x9e0], R76 ;  /* 0x0009e04c01007387 */ /* 0x0003e20000100a00 */
[----:B------:R-:W-:-:S02]  /*11120*/  LEA.HI.X.SX32 R27, R37, R0, 0x1, P2 ;  /* 0x00000000251b7211 */ /* 0x000fc400010f0eff */
[----:B------:R-:W-:Y:S01]  /*11130*/  LEA.HI.X.SX32 R29, R35, R0, 0x1, P1 ;  /* 0x00000000231d7211 */ /* 0x000fe200008f0eff */
[----:B------:R2:W-:Y:S01]  /*11140*/  STL.64 [R1+0x9d8], R74 ;  /* 0x0009d84a01007387 */ /* 0x0005e20000100a00 */
[-C--:B------:R-:W-:Y:S02]  /*11150*/  LEA R32, P1, R41, R8.reuse, 0x1 ;  /* 0x0000000829207211 */ /* 0x080fe400078208ff */
[----:B------:R-:W-:Y:S01]  /*11160*/  LEA R30, P2, R43, R8, 0x1 ;  /* 0x000000082b1e7211 */ /* 0x000fe200078408ff */
[----:B------:R-:W-:Y:S01]  /*11170*/  STL.64 [R1+0x9b8], R26 ;  /* 0x0009b81a01007387 */ /* 0x000fe20000100a00 */
[----:B0-----:R-:W-:Y:S02]  /*11180*/  LEA R23, R7, R21, 0x2 ;  /* 0x0000001507177211 */ /* 0x001fe400078e10ff */
[----:B------:R-:W-:Y:S02]  /*11190*/  LEA.HI.X.SX32 R31, R43, R0, 0x1, P2 ;  /* 0x000000002b1f7211 */ /* 0x000fe400010f0eff */
[----:B-1----:R-:W-:-:S02]  /*111a0*/  CS2R R76, SRZ ;  /* 0x00000000004c7805 */ /* 0x002fc4000001ff00 */
[----:B------:R-:W-:Y:S02]  /*111b0*/  LEA R25, R7, R23, 0x2 ;  /* 0x0000001707197211 */ /* 0x000fe400078e10ff */
[----:B--2---:R-:W-:-:S04]  /*111c0*/  LEA R74, P0, R33, R8, 0x1 ;  /* 0x00000008214a7211 */ /* 0x004fc800078008ff */
[----:B------:R-:W-:Y:S02]  /*111d0*/  LEA.HI.X.SX32 R75, R33, R0, 0x1, P0 ;  /* 0x00000000214b7211 */ /* 0x000fe400000f0eff */
[----:B------:R-:W-:Y:S02]  /*111e0*/  LEA R34, P0, R39, R8, 0x1 ;  /* 0x0000000827227211 */ /* 0x000fe400078008ff */
[-C--:B------:R-:W-:Y:S01]  /*111f0*/  LEA.HI.X.SX32 R33, R41, R0.reuse, 0x1, P1 ;  /* 0x0000000029217211 */ /* 0x080fe200008f0eff */
[----:B------:R0:W-:Y:S01]  /*11200*/  STL.64 [R1+0x9c8], R74 ;  /* 0x0009c84a01007387 */ /* 0x0001e20000100a00 */
[----:B------:R-:W-:Y:S02]  /*11210*/  LEA.HI.X.SX32 R35, R39, R0, 0x1, P0 ;  /* 0x0000000027237211 */ /* 0x000fe400000f0eff */
[-C--:B------:R-:W-:Y:S01]  /*11220*/  LEA R36, P1, R47, R8.reuse, 0x1 ;  /* 0x000000082f247211 */ /* 0x080fe200078208ff */
[----:B------:R-:W-:Y:S01]  /*11230*/  STL.64 [R1+0x9c0], R28 ;  /* 0x0009c01c01007387 */ /* 0x000fe20000100a00 */
[----:B------:R-:W-:-:S02]  /*11240*/  LEA R38, P0, R45, R8, 0x1 ;  /* 0x000000082d267211 */ /* 0x000fc400078008ff */
[-C--:B------:R-:W-:Y:S01]  /*11250*/  LEA.HI.X.SX32 R37, R47, R0.reuse, 0x1, P1 ;  /* 0x000000002f257211 */ /* 0x080fe200008f0eff */
[----:B------:R-:W-:Y:S01]  /*11260*/  STL.64 [R1+0x9a8], R32 ;  /* 0x0009a82001007387 */ /* 0x000fe20000100a00 */
[----:B------:R-:W-:Y:S02]  /*11270*/  LEA.HI.X.SX32 R39, R45, R0, 0x1, P0 ;  /* 0x000000002d277211 */ /* 0x000fe400000f0eff */
[-C--:B------:R-:W-:Y:S01]  /*11280*/  LEA R40, P1, R53, R8.reuse, 0x1 ;  /* 0x0000000835287211 */ /* 0x080fe200078208ff */
[----:B------:R-:W-:Y:S01]  /*11290*/  STL.64 [R1+0x9b0], R34 ;  /* 0x0009b02201007387 */ /* 0x000fe20000100a00 */
[----:B------:R-:W-:Y:S02]  /*112a0*/  LEA R42, P0, R51, R8, 0x1 ;  /* 0x00000008332a7211 */ /* 0x000fe400078008ff */
[----:B0-----:R-:W-:Y:S02]  /*112b0*/  CS2R R74, SRZ ;  /* 0x00000000004a7805 */ /* 0x001fe4000001ff00 */
[-C--:B------:R-:W-:Y:S01]  /*112c0*/  LEA.HI.X.SX32 R41, R53, R0.reuse, 0x1, P1 ;  /* 0x0000000035297211 */ /* 0x080fe200008f0eff */
[----:B------:R0:W-:Y:S01]  /*112d0*/  STL.64 [R1+0x9a0], R30 ;  /* 0x0009a01e01007387 */ /* 0x0001e20000100a00 */
[----:B------:R-:W-:-:S02]  /*112e0*/  LEA.HI.X.SX32 R43, R51, R0, 0x1, P0 ;  /* 0x00000000332b7211 */ /* 0x000fc400000f0eff */
[-C--:B------:R-:W-:Y:S01]  /*112f0*/  LEA R44, P1, R59, R8.reuse, 0x1 ;  /* 0x000000083b2c7211 */ /* 0x080fe200078208ff */
[----:B------:R1:W-:Y:S01]  /*11300*/  STL.64 [R1+0x990], R36 ;  /* 0x0009902401007387 */ /* 0x0003e20000100a00 */
[----:B------:R-:W-:Y:S02]  /*11310*/  LEA R46, P0, R57, R8, 0x1 ;  /* 0x00000008392e7211 */ /* 0x000fe400078008ff */
[----:B------:R-:W-:Y:S01]  /*11320*/  LEA R27, R7, R25, 0x2 ;  /* 0x00000019071b7211 */ /* 0x000fe200078e10ff */
[----:B------:R-:W-:Y:S01]  /*11330*/  STL.64 [R1+0x998], R38 ;  /* 0x0009982601007387 */ /* 0x000fe20000100a00 */
[-C--:B------:R-:W-:Y:S02]  /*11340*/  LEA.HI.X.SX32 R45, R59, R0.reuse, 0x1, P1 ;  /* 0x000000003b2d7211 */ /* 0x080fe400008f0eff */
[----:B------:R-:W-:Y:S02]  /*11350*/  LEA.HI.X.SX32 R47, R57, R0, 0x1, P0 ;  /* 0x00000000392f7211 */ /* 0x000fe400000f0eff */
[----:B0-----:R-:W-:-:S02]  /*11360*/  LEA R30, P2, R49, R8, 0x1 ;  /* 0x00000008311e7211 */ /* 0x001fc400078408ff */
[----:B------:R-:W-:Y:S02]  /*11370*/  LEA R29, R7, R27, 0x2 ;  /* 0x0000001b071d7211 */ /* 0x000fe400078e10ff */
[----:B------:R-:W-:Y:S02]  /*11380*/  LEA.HI.X.SX32 R31, R49, R0, 0x1, P2 ;  /* 0x00000000311f7211 */ /* 0x000fe400010f0eff */
[----:B------:R-:W-:Y:S02]  /*11390*/  LEA R33, R7, R29, 0x2 ;  /* 0x0000001d07217211 */ /* 0x000fe400078e10ff */
[-C--:B------:R-:W-:Y:S01]  /*113a0*/  LEA R48, P1, R65, R8.reuse, 0x1 ;  /* 0x0000000841307211 */ /* 0x080fe200078208ff */
[----:B------:R0:W-:Y:S01]  /*113b0*/  STL.64 [R1+0x988], R30 ;  /* 0x0009881e01007387 */ /* 0x0001e20000100a00 */
[----:B------:R-:W-:Y:S02]  /*113c0*/  LEA R50, P0, R63, R8, 0x1 ;  /* 0x000000083f327211 */ /* 0x000fe400078008ff */
[----:B------:R-:W-:Y:S01]  /*113d0*/  LEA R35, R7, R33, 0x2 ;  /* 0x0000002107237211 */ /* 0x000fe200078e10ff */
[----:B------:R2:W-:Y:S01]  /*113e0*/  STL.64 [R1+0x978], R40 ;  /* 0x0009782801007387 */ /* 0x0005e20000100a00 */
[----:B------:R-:W-:-:S02]  /*113f0*/  LEA.HI.X.SX32 R49, R65, R0, 0x1, P1 ;  /* 0x0000000041317211 */ /* 0x000fc400008f0eff */
[----:B------:R-:W-:Y:S02]  /*11400*/  CS2R R64, SRZ ;  /* 0x0000000000407805 */ /* 0x000fe4000001ff00 */
[----:B------:R-:W-:Y:S01]  /*11410*/  LEA.HI.X.SX32 R51, R63, R0, 0x1, P0 ;  /* 0x000000003f337211 */ /* 0x000fe200000f0eff */
[----:B------:R3:W-:Y:S01]  /*11420*/  STL.64 [R1+0x980], R42 ;  /* 0x0009802a01007387 */ /* 0x0007e20000100a00 */
[----:B-1----:R-:W-:Y:S02]  /*11430*/  LEA R37, R7, R35, 0x2 ;  /* 0x0000002307257211 */ /* 0x002fe400078e10ff */
[----:B------:R-:W-:Y:S02]  /*11440*/  CS2R R62, SRZ ;  /* 0x00000000003e7805 */ /* 0x000fe4000001ff00 */
[-C--:B------:R-:W-:Y:S02]  /*11450*/  LEA R52, P1, R71, R8.reuse, 0x1 ;  /* 0x0000000847347211 */ /* 0x080fe400078208ff */
[----:B0-----:R-:W-:-:S02]  /*11460*/  LEA R30, P2, R55, R8, 0x1 ;  /* 0x00000008371e7211 */ /* 0x001fc400078408ff */
[----:B------:R-:W-:Y:S02]  /*11470*/  LEA R54, P0, R69, R8, 0x1 ;  /* 0x0000000845367211 */ /* 0x000fe400078008ff */
[-C--:B------:R-:W-:Y:S02]  /*11480*/  LEA.HI.X.SX32 R31, R55, R0.reuse, 0x1, P2 ;  /* 0x00000000371f7211 */ /* 0x080fe400010f0eff */
[----:B------:R-:W-:Y:S02]  /*11490*/  LEA R39, R7, R37, 0x2 ;  /* 0x0000002507277211 */ /* 0x000fe400078e10ff */
[-C--:B------:R-:W-:Y:S01]  /*114a0*/  LEA.HI.X.SX32 R53, R71, R0.reuse, 0x1, P1 ;  /* 0x0000000047357211 */ /* 0x080fe200008f0eff */
[----:B------:R0:W-:Y:S01]  /*114b0*/  STL.64 [R1+0x970], R30 ;  /* 0x0009701e01007387 */ /* 0x0001e20000100a00 */
[----:B------:R-:W-:Y:S02]  /*114c0*/  LEA.HI.X.SX32 R55, R69, R0, 0x1, P0 ;  /* 0x0000000045377211 */ /* 0x000fe400000f0eff */
[----:B------:R-:W-:-:S02]  /*114d0*/  CS2R R68, SRZ ;  /* 0x0000000000447805 */ /* 0x000fc4000001ff00 */
[----:B--2---:R-:W-:Y:S01]  /*114e0*/  LEA R41, R7, R39, 0x2 ;  /* 0x0000002707297211 */ /* 0x004fe200078e10ff */
[----:B------:R1:W-:Y:S01]  /*114f0*/  STL.64 [R1+0x960], R44 ;  /* 0x0009602c01007387 */ /* 0x0003e20000100a00 */
[-C--:B------:R-:W-:Y:S02]  /*11500*/  LEA R56, P1, R13, R8.reuse, 0x1 ;  /* 0x000000080d387211 */ /* 0x080fe400078208ff */
[----:B------:R-:W-:Y:S02]  /*11510*/  CS2R R70, SRZ ;  /* 0x0000000000467805 */ /* 0x000fe4000001ff00 */
[----:B---3--:R-:W-:Y:S01]  /*11520*/  LEA R43, R7, R41, 0x2 ;  /* 0x00000029072b7211 */ /* 0x008fe200078e10ff */
[----:B------:R2:W-:Y:S01]  /*11530*/  STL.64 [R1+0x968], R46 ;  /* 0x0009682e01007387 */ /* 0x0005e20000100a00 */
[----:B------:R-:W-:Y:S02]  /*11540*/  LEA R58, P0, R73, R8, 0x1 ;  /* 0x00000008493a7211 */ /* 0x000fe400078008ff */
[----:B------:R-:W-:-:S02]  /*11550*/  LEA.HI.X.SX32 R57, R13, R0, 0x1, P1 ;  /* 0x000000000d397211 */ /* 0x000fc400008f0eff */
[----:B0-----:R-:W-:Y:S02]  /*11560*/  LEA R30, P2, R61, R8, 0x1 ;  /* 0x000000083d1e7211 */ /* 0x001fe400078408ff */
[-C--:B------:R-:W-:Y:S02]  /*11570*/  LEA.HI.X.SX32 R59, R73, R0.reuse, 0x1, P0 ;  /* 0x00000000493b7211 */ /* 0x080fe400000f0eff */
[----:B------:R-:W-:Y:S02]  /*11580*/  CS2R R72, SRZ ;  /* 0x0000000000487805 */ /* 0x000fe4000001ff00 */
[----:B------:R-:W-:Y:S02]  /*11590*/  LEA.HI.X.SX32 R31, R61, R0, 0x1, P2 ;  /* 0x000000003d1f7211 */ /* 0x000fe400010f0eff */
[----:B-1----:R-:W-:Y:S02]  /*115a0*/  LEA R45, R7, R43, 0x2 ;  /* 0x0000002b072d7211 */ /* 0x002fe400078e10ff */
[----:B------:R-:W-:Y:S01]  /*115b0*/  LEA R12, P1, R21, R8, 0x1 ;  /* 0x00000008150c7211 */ /* 0x000fe200078208ff */
[----:B------:R0:W-:Y:S01]  /*115c0*/  STL.64 [R1+0x958], R30 ;  /* 0x0009581e01007387 */ /* 0x0001e20000100a00 */
[----:B--2---:R-:W-:-:S02]  /*115d0*/  LEA R47, R7, R45, 0x2 ;  /* 0x0000002d072f7211 */ /* 0x004fc400078e10ff */
[----:B------:R-:W-:Y:S01]  /*115e0*/  LEA.HI.X.SX32 R13, R21, R0, 0x1, P1 ;  /* 0x00000000150d7211 */ /* 0x000fe200008f0eff */
[----:B------:R1:W-:Y:S01]  /*115f0*/  STL.64 [R1+0x948], R48 ;  /* 0x0009483001007387 */ /* 0x0003e20000100a00 */
[----:B------:R-:W-:-:S03]  /*11600*/  LEA R14, P1, R27, R8, 0x1 ;  /* 0x000000081b0e7211 */ /* 0x000fc600078208ff */
[----:B------:R2:W-:Y:S01]  /*11610*/  STL.64 [R1+0x950], R50 ;  /* 0x0009503201007387 */ /* 0x0005e20000100a00 */
[----:B0-----:R-:W-:-:S04]  /*11620*/  LEA R30, P2, R67, R8, 0x1 ;  /* 0x00000008431e7211 */ /* 0x001fc800078408ff */
[----:B------:R-:W-:Y:S02]  /*11630*/  LEA.HI.X.SX32 R31, R67, R0, 0x1, P2 ;  /* 0x00000000431f7211 */ /* 0x000fe400010f0eff */
[----:B------:R-:W-:Y:S02]  /*11640*/  CS2R R66, SRZ ;  /* 0x0000000000427805 */ /* 0x000fe4000001ff00 */
[C---:B-1----:R-:W-:Y:S01]  /*11650*/  LEA R49, R7.reuse, R47, 0x2 ;  /* 0x0000002f07317211 */ /* 0x042fe200078e10ff */
[----:B------:R0:W-:Y:S03]  /*11660*/  STL.64 [R1+0x940], R30 ;  /* 0x0009401e01007387 */ /* 0x0001e60000100a00 */
[----:B--2---:R-:W-:Y:S01]  /*11670*/  LEA R51, R7, R49, 0x2 ;  /* 0x0000003107337211 */ /* 0x004fe200078e10ff */
[----:B------:R1:W-:Y:S04]  /*11680*/  STL.64 [R1+0x930], R52 ;  /* 0x0009303401007387 */ /* 0x0003e80000100a00 */
[----:B------:R2:W-:Y:S01]  /*11690*/  STL.64 [R1+0x938], R54 ;  /* 0x0009383601007387 */ /* 0x0005e20000100a00 */
[----:B0-----:R-:W-:-:S04]  /*116a0*/  LEA R30, P2, R3, R8, 0x1 ;  /* 0x00000008031e7211 */ /* 0x001fc800078408ff */
[----:B------:R-:W-:Y:S02]  /*116b0*/  LEA.HI.X.SX32 R31, R3, R0, 0x1, P2 ;  /* 0x00000000031f7211 */ /* 0x000fe400010f0eff */
[----:B-1----:R-:W-:-:S03]  /*116c0*/  LEA R53, R7, R51, 0x2 ;  /* 0x0000003307357211 */ /* 0x002fc600078e10ff */
[----:B------:R0:W-:Y:S01]  /*116d0*/  STL.64 [R1+0x928], R30 ;  /* 0x0009281e01007387 */ /* 0x0001e20000100a00 */
[----:B--2---:R-:W-:-:S03]  /*116e0*/  LEA R55, R7, R53, 0x2 ;  /* 0x0000003507377211 */ /* 0x004fc600078e10ff */
[----:B------:R1:W-:Y:S04]  /*116f0*/  STL.64 [R1+0x918], R56 ;  /* 0x0009183801007387 */ /* 0x0003e80000100a00 */
[----:B------:R2:W-:Y:S01]  /*11700*/  STL.64 [R1+0x920], R58 ;  /* 0x0009203a01007387 */ /* 0x0005e20000100a00 */
[----:B0-----:R-:W-:-:S04]  /*11710*/  LEA R30, P2, R15, R8, 0x1 ;  /* 0x000000080f1e7211 */ /* 0x001fc800078408ff */
[----:B------:R-:W-:Y:S02]  /*11720*/  LEA.HI.X.SX32 R31, R15, R0, 0x1, P2 ;  /* 0x000000000f1f7211 */ /* 0x000fe400010f0eff */
[----:B------:R-:W-:Y:S02]  /*11730*/  LEA R2, P2, R23, R8, 0x1 ;  /* 0x0000000817027211 */ /* 0x000fe400078408ff */
[-C--:B------:R-:W-:Y:S01]  /*11740*/  LEA.HI.X.SX32 R15, R27, R0.reuse, 0x1, P1 ;  /* 0x000000001b0f7211 */ /* 0x080fe200008f0eff */
[----:B------:R0:W-:Y:S01]  /*11750*/  STL.64 [R1+0x910], R30 ;  /* 0x0009101e01007387 */ /* 0x0001e20000100a00 */
[----:B------:R-:W-:Y:S02]  /*11760*/  LEA.HI.X.SX32 R3, R23, R0, 0x1, P2 ;  /* 0x0000000017037211 */ /* 0x000fe400010f0eff */
[----:B-1----:R-:W-:-:S04]  /*11770*/  LEA R57, R7, R55, 0x2 ;  /* 0x0000003707397211 */ /* 0x002fc800078e10ff */
[----:B--2---:R-:W-:-:S04]  /*11780*/  LEA R59, R7, R57, 0x2 ;  /* 0x00000039073b7211 */ /* 0x004fc800078e10ff */
[----:B------:R-:W-:Y:S02]  /*11790*/  LEA R61, R7, R59, 0x2 ;  /* 0x0000003b073d7211 */ /* 0x000fe400078e10ff */
[----:B0-----:R-:W-:-:S04]  /*117a0*/  LEA R30, P0, R19, R8, 0x1 ;  /* 0x00000008131e7211 */ /* 0x001fc800078008ff */
[----:B------:R-:W-:Y:S02]  /*117b0*/  LEA.HI.X.SX32 R31, R19, R0, 0x1, P0 ;  /* 0x00000000131f7211 */ /* 0x000fe400000f0eff */
[----:B------:R-:W-:-:S03]  /*117c0*/  LEA R20, P0, R25, R8, 0x1 ;  /* 0x0000000819147211 */ /* 0x000fc600078008ff */
[----:B------:R-:W-:Y:S01]  /*117d0*/  STL.64 [R1+0x908], R30 ;  /* 0x0009081e01007387 */ /* 0x000fe20000100a00 */
[----:B------:R-:W-:-:S03]  /*117e0*/  LEA.HI.X.SX32 R21, R25, R0, 0x1, P0 ;  /* 0x0000000019157211 */ /* 0x000fc600000f0eff */
[----:B------:R0:W-:Y:S04]  /*117f0*/  STL.64 [R1+0x900], R12 ;  /* 0x0009000c01007387 */ /* 0x0001e80000100a00 */
[----:B------:R1:W-:Y:S04]  /*11800*/  STL.64 [R1+0x8f8], R2 ;  /* 0x0008f80201007387 */ /* 0x0003e80000100a00 */
[----:B------:R2:W-:Y:S04]  /*11810*/  STL.64 [R1+0x8f0], R20 ;  /* 0x0008f01401007387 */ /* 0x0005e80000100a00 */
[----:B------:R3:W-:Y:S01]  /*11820*/  STL.64 [R1+0x8e8], R14 ;  /* 0x0008e80e01007387 */ /* 0x0007e20000100a00 */
[----:B0-----:R-:W-:-:S02]  /*11830*/  LEA R13, R7, R61, 0x2 ;  /* 0x0000003d070d7211 */ /* 0x001fc400078e10ff */
[-C--:B-1----:R-:W-:Y:S02]  /*11840*/  LEA R2, P2, R29, R8.reuse, 0x1 ;  /* 0x000000081d027211 */ /* 0x082fe400078408ff */
[----:B------:R-:W-:Y:S02]  /*11850*/  LEA R19, R7, R13, 0x2 ;  /* 0x0000000d07137211 */ /* 0x000fe400078e10ff */
[----:B--2---:R-:W-:Y:S02]  /*11860*/  LEA R20, P0, R33, R8, 0x1 ;  /* 0x0000000821147211 */ /* 0x004fe400078008ff */
[----:B------:R-:W-:Y:S02]  /*11870*/  LEA.HI.X.SX32 R3, R29, R0, 0x1, P2 ;  /* 0x000000001d037211 */ /* 0x000fe400010f0eff */
[----:B---3--:R-:W-:Y:S02]  /*11880*/  LEA R14, P1, R35, R8, 0x1 ;  /* 0x00000008230e7211 */ /* 0x008fe400078208ff */
[-C--:B------:R-:W-:Y:S01]  /*11890*/  LEA.HI.X.SX32 R21, R33, R0.reuse, 0x1, P0 ;  /* 0x0000000021157211 */ /* 0x080fe200000f0eff */
[----:B------:R0:W-:Y:S01]  /*118a0*/  STL.64 [R1+0x8e0], R2 ;  /* 0x0008e00201007387 */ /* 0x0001e20000100a00 */
[----:B------:R-:W-:-:S02]  /*118b0*/  LEA.HI.X.SX32 R15, R35, R0, 0x1, P1 ;  /* 0x00000000230f7211 */ /* 0x000fc400008f0eff */
[C---:B------:R-:W-:Y:S01]  /*118c0*/  LEA R31, R7.reuse, R19, 0x2 ;  /* 0x00000013071f7211 */ /* 0x040fe200078e10ff */
[----:B------:R1:W-:Y:S03]  /*118d0*/  STL.64 [R1+0x8d8], R20 ;  /* 0x0008d81401007387 */ /* 0x0003e60000100a00 */
[C---:B------:R-:W-:Y:S01]  /*118e0*/  LEA R25, R7.reuse, R31, 0x2 ;  /* 0x0000001f07197211 */ /* 0x040fe200078e10ff */
[----:B------:R2:W-:Y:S03]  /*118f0*/  STL.64 [R1+0x8d0], R14 ;  /* 0x0008d00e01007387 */ /* 0x0005e60000100a00 */
[----:B------:R-:W-:Y:S02]  /*11900*/  LEA R27, R7, R25, 0x2 ;  /* 0x00000019071b7211 */ /* 0x000fe400078e10ff */
[----:B0-----:R-:W-:-:S02]  /*11910*/  LEA R2, P2, R37, R8, 0x1 ;  /* 0x0000000825027211 */ /* 0x001fc400078408ff */
[----:B------:R-:W-:Y:S02]  /*11920*/  LEA R29, R7, R27, 0x2 ;  /* 0x0000001b071d7211 */ /* 0x000fe400078e10ff */
[----:B-1----:R-:W-:Y:S02]  /*11930*/  LEA R20, P0, R39, R8, 0x1 ;  /* 0x0000000827147211 */ /* 0x002fe400078008ff */
[----:B------:R-:W-:Y:S02]  /*11940*/  LEA.HI.X.SX32 R3, R37, R0, 0x1, P2 ;  /* 0x0000000025037211 */ /* 0x000fe400010f0eff */
[----:B--2---:R-:W-:Y:S02]  /*11950*/  LEA R14, P1, R41, R8, 0x1 ;  /* 0x00000008290e7211 */ /* 0x004fe400078208ff */
[-C--:B------:R-:W-:Y:S01]  /*11960*/  LEA.HI.X.SX32 R21, R39, R0.reuse, 0x1, P0 ;  /* 0x0000000027157211 */ /* 0x080fe200000f0eff */
[----:B------:R0:W-:Y:S01]  /*11970*/  STL.64 [R1+0x8c8], R2 ;  /* 0x0008c80201007387 */ /* 0x0001e20000100a00 */
[----:B------:R-:W-:-:S02]  /*11980*/  LEA.HI.X.SX32 R15, R41, R0, 0x1, P1 ;  /* 0x00000000290f7211 */ /* 0x000fc400008f0eff */
[----:B------:R-:W-:Y:S02]  /*11990*/  CS2R R38, SRZ ;  /* 0x0000000000267805 */ /* 0x000fe4000001ff00 */
[C---:B------:R-:W-:Y:S01]  /*119a0*/  LEA R22, P0, R45.reuse, R8, 0x1 ;  /* 0x000000082d167211 */ /* 0x040fe200078008ff */
[----:B------:R1:W-:Y:S01]  /*119b0*/  STL.64 [R1+0x8c0], R20 ;  /* 0x0008c01401007387 */ /* 0x0003e20000100a00 */
[----:B------:R-:W-:Y:S02]  /*119c0*/  CS2R R40, SRZ ;  /* 0x0000000000287805 */ /* 0x000fe4000001ff00 */
[----:B------:R-:W-:Y:S01]  /*119d0*/  LEA.HI.X.SX32 R23, R45, R0, 0x1, P0 ;  /* 0x000000002d177211 */ /* 0x000fe200000f0eff */
[----:B------:R2:W-:Y:S01]  /*119e0*/  STL.64 [R1+0x8b8], R14 ;  /* 0x0008b80e01007387 */ /* 0x0005e20000100a00 */
[----:B------:R-:W-:Y:S02]  /*119f0*/  LEA R34, P0, R51, R8, 0x1 ;  /* 0x0000000833227211 */ /* 0x000fe400078008ff */
[----:B------:R-:W-:-:S02]  /*11a00*/  CS2R R44, SRZ ;  /* 0x00000000002c7805 */ /* 0x000fc4000001ff00 */
[----:B0-----:R-:W-:Y:S02]  /*11a10*/  LEA R2, P2, R43, R8, 0x1 ;  /* 0x000000082b027211 */ /* 0x001fe400078408ff */
[----:B------:R-:W-:Y:S02]  /*11a20*/  LEA.HI.X.SX32 R35, R51, R0, 0x1, P0 ;  /* 0x0000000033237211 */ /* 0x000fe400000f0eff */
[----:B------:R-:W-:Y:S02]  /*11a30*/  CS2R R50, SRZ ;  /* 0x0000000000327805 */ /* 0x000fe4000001ff00 */
[----:B-1----:R-:W-:Y:S02]  /*11a40*/  LEA R20, P1, R47, R8, 0x1 ;  /* 0x000000082f147211 */ /* 0x002fe400078208ff */
[----:B------:R-:W-:Y:S02]  /*11a50*/  LEA.HI.X.SX32 R3, R43, R0, 0x1, P2 ;  /* 0x000000002b037211 */ /* 0x000fe400010f0eff */
[----:B------:R-:W-:-:S02]  /*11a60*/  CS2R R42, SRZ ;  /* 0x00000000002a7805 */ /* 0x000fc4000001ff00 */
[----:B--2---:R-:W-:Y:S02]  /*11a70*/  LEA R14, P2, R49, R8, 0x1 ;  /* 0x00000008310e7211 */ /* 0x004fe400078408ff */
[-C--:B------:R-:W-:Y:S01]  /*11a80*/  LEA.HI.X.SX32 R21, R47, R0.reuse, 0x1, P1 ;  /* 0x000000002f157211 */ /* 0x080fe200008f0eff */
[----:B------:R0:W-:Y:S01]  /*11a90*/  STL.64 [R1+0x8b0], R2 ;  /* 0x0008b00201007387 */ /* 0x0001e20000100a00 */
[----:B------:R-:W-:Y:S02]  /*11aa0*/  LEA.HI.X.SX32 R15, R49, R0, 0x1, P2 ;  /* 0x00000000310f7211 */ /* 0x000fe400010f0eff */
[----:B------:R-:W-:Y:S02]  /*11ab0*/  CS2R R46, SRZ ;  /* 0x00000000002e7805 */ /* 0x000fe4000001ff00 */
[-C--:B------:R-:W-:Y:S01]  /*11ac0*/  LEA R32, P1, R53, R8.reuse, 0x1 ;  /* 0x0000000835207211 */ /* 0x080fe200078208ff */
[----:B------:R1:W-:Y:S01]  /*11ad0*/  STL.64 [R1+0x8a0], R20 ;  /* 0x0008a01401007387 */ /* 0x0003e20000100a00 */
[----:B------:R-:W-:-:S02]  /*11ae0*/  LEA R36, P0, R57, R8, 0x1 ;  /* 0x0000000839247211 */ /* 0x000fc400078008ff */
[----:B------:R-:W-:Y:S02]  /*11af0*/  CS2R R48, SRZ ;  /* 0x0000000000307805 */ /* 0x000fe4000001ff00 */
[-C--:B------:R-:W-:Y:S01]  /*11b00*/  LEA.HI.X.SX32 R33, R53, R0.reuse, 0x1, P1 ;  /* 0x0000000035217211 */ /* 0x080fe200008f0eff */
[----:B------:R2:W-:Y:S01]  /*11b10*/  STL.64 [R1+0x8a8], R22 ;  /* 0x0008a81601007387 */ /* 0x0005e20000100a00 */
[----:B------:R-:W-:Y:S02]  /*11b20*/  LEA.HI.X.SX32 R37, R57, R0, 0x1, P0 ;  /* 0x0000000039257211 */ /* 0x000fe400000f0eff */
[----:B------:R-:W-:Y:S02]  /*11b30*/  CS2R R52, SRZ ;  /* 0x0000000000347805 */ /* 0x000fe4000001ff00 */
[----:B------:R-:W-:Y:S01]  /*11b40*/  CS2R R56, SRZ ;  /* 0x0000000000387805 */ /* 0x000fe2000001ff00 */
[----:B------:R3:W-:Y:S01]  /*11b50*/  STL.64 [R1+0x898], R14 ;  /* 0x0008980e01007387 */ /* 0x0007e20000100a00 */
[----:B0-----:R-:W-:-:S03]  /*11b60*/  LEA R3, R7, R29, 0x2 ;  /* 0x0000001d07037211 */ /* 0x001fc600078e10ff */
[----:B------:R0:W-:Y:S01]  /*11b70*/  STL.64 [R1+0x890], R34 ;  /* 0x0008902201007387 */ /* 0x0001e20000100a00 */
[----:B-1----:R-:W-:-:S03]  /*11b80*/  LEA R21, R7, R3, 0x2 ;  /* 0x0000000307157211 */ /* 0x002fc600078e10ff */
[----:B------:R1:W-:Y:S01]  /*11b90*/  STL.64 [R1+0x888], R32 ;  /* 0x0008882001007387 */ /* 0x0003e20000100a00 */
[----:B--2---:R-:W-:Y:S02]  /*11ba0*/  LEA R23, R7, R21, 0x2 ;  /* 0x0000001507177211 */ /* 0x004fe400078e10ff */
[----:B---3--:R-:W-:Y:S02]  /*11bb0*/  LEA R14, P2, R55, R8, 0x1 ;  /* 0x00000008370e7211 */ /* 0x008fe400078408ff */
[----:B------:R-:W-:Y:S02]  /*11bc0*/  LEA R6, R7, R23, 0x2 ;  /* 0x0000001707067211 */ /* 0x000fe400078e10ff */
[----:B------:R-:W-:Y:S02]  /*11bd0*/  LEA.HI.X.SX32 R15, R55, R0, 0x1, P2 ;  /* 0x00000000370f7211 */ /* 0x000fe400010f0eff */
[----:B------:R-:W-:Y:S02]  /*11be0*/  CS2R R54, SRZ ;  /* 0x0000000000367805 */ /* 0x000fe4000001ff00 */
[----:B0-----:R-:W-:-:S02]  /*11bf0*/  LEA R34, P1, R59, R8, 0x1 ;  /* 0x000000083b227211 */ /* 0x001fc400078208ff */
[----:B-1----:R-:W-:Y:S01]  /*11c00*/  LEA R32, P2, R61, R8, 0x1 ;  /* 0x000000083d207211 */ /* 0x002fe200078408ff */
[----:B------:R0:W-:Y:S01]  /*11c10*/  STL.64 [R1+0x880], R14 ;  /* 0x0008800e01007387 */ /* 0x0001e20000100a00 */
[-C--:B------:R-:W-:Y:S02]  /*11c20*/  LEA.HI.X.SX32 R35, R59, R0.reuse, 0x1, P1 ;  /* 0x000000003b237211 */ /* 0x080fe400008f0eff */
[----:B------:R-:W-:Y:S02]  /*11c30*/  CS2R R58, SRZ ;  /* 0x00000000003a7805 */ /* 0x000fe4000001ff00 */
[----:B------:R-:W-:Y:S01]  /*11c40*/  LEA.HI.X.SX32 R33, R61, R0, 0x1, P2 ;  /* 0x000000003d217211 */ /* 0x000fe200010f0eff */
[----:B------:R1:W-:Y:S01]  /*11c50*/  STL.64 [R1+0x878], R36 ;  /* 0x0008782401007387 */ /* 0x0003e20000100a00 */
[----:B------:R-:W-:-:S03]  /*11c60*/  CS2R R60, SRZ ;  /* 0x00000000003c7805 */ /* 0x000fc6000001ff00 */
[----:B------:R2:W-:Y:S04]  /*11c70*/  STL.64 [R1+0x870], R34 ;  /* 0x0008702201007387 */ /* 0x0005e80000100a00 */
[----:B------:R3:W-:Y:S01]  /*11c80*/  STL.64 [R1+0x868], R32 ;  /* 0x0008682001007387 */ /* 0x0007e20000100a00 */
[----:B0-----:R-:W-:Y:S02]  /*11c90*/  LEA R15, R7, R6, 0x2 ;  /* 0x00000006070f7211 */ /* 0x001fe400078e10ff */
[-C--:B-1----:R-:W-:Y:S02]  /*11ca0*/  LEA R36, P0, R13, R8.reuse, 0x1 ;  /* 0x000000080d247211 */ /* 0x082fe400078008ff */
[----:B------:R-:W-:Y:S02]  /*11cb0*/  LEA R20, R7, R15, 0x2 ;  /* 0x0000000f07147211 */ /* 0x000fe400078e10ff */
[----:B--2---:R-:W-:-:S02]  /*11cc0*/  LEA R34, P1, R19, R8, 0x1 ;  /* 0x0000000813227211 */ /* 0x004fc400078208ff */
[----:B------:R-:W-:Y:S02]  /*11cd0*/  LEA.HI.X.SX32 R37, R13, R0, 0x1, P0 ;  /* 0x000000000d257211 */ /* 0x000fe400000f0eff */
[----:B---3--:R-:W-:Y:S02]  /*11ce0*/  LEA R32, P2, R31, R8, 0x1 ;  /* 0x000000081f207211 */ /* 0x008fe400078408ff */
[-C--:B------:R-:W-:Y:S01]  /*11cf0*/  LEA.HI.X.SX32 R35, R19, R0.reuse, 0x1, P1 ;  /* 0x0000000013237211 */ /* 0x080fe200008f0eff */
[----:B------:R0:W-:Y:S01]  /*11d00*/  STL.64 [R1+0x860], R36 ;  /* 0x0008602401007387 */ /* 0x0001e20000100a00 */
[----:B------:R-:W-:Y:S02]  /*11d10*/  LEA.HI.X.SX32 R33, R31, R0, 0x1, P2 ;  /* 0x000000001f217211 */ /* 0x000fe400010f0eff */
[C---:B------:R-:W-:Y:S01]  /*11d20*/  LEA R12, R7.reuse, R20, 0x2 ;  /* 0x00000014070c7211 */ /* 0x040fe200078e10ff */
[----:B------:R1:W-:Y:S03]  /*11d30*/  STL.64 [R1+0x858], R34 ;  /* 0x0008582201007387 */ /* 0x0003e60000100a00 */
[C---:B------:R-:W-:Y:S01]  /*11d40*/  LEA R13, R7.reuse, R12, 0x2 ;  /* 0x0000000c070d7211 */ /* 0x040fe200078e10ff */
[----:B------:R2:W-:Y:S03]  /*11d50*/  STL.64 [R1+0x850], R32 ;  /* 0x0008502001007387 */ /* 0x0005e60000100a00 */
[----:B------:R-:W-:-:S02]  /*11d60*/  LEA R19, R7, R13, 0x2 ;  /* 0x0000000d07137211 */ /* 0x000fc400078e10ff */
[-C--:B0-----:R-:W-:Y:S02]  /*11d70*/  LEA R36, P0, R25, R8.reuse, 0x1 ;  /* 0x0000000819247211 */ /* 0x081fe400078008ff */
[----:B------:R-:W-:Y:S02]  /*11d80*/  LEA R2, R7, R19, 0x2 ;  /* 0x0000001307027211 */ /* 0x000fe400078e10ff */
[----:B-1----:R-:W-:Y:S02]  /*11d90*/  LEA R34, P1, R27, R8, 0x1 ;  /* 0x000000081b227211 */ /* 0x002fe400078208ff */
[----:B------:R-:W-:Y:S02]  /*11da0*/  LEA.HI.X.SX32 R37, R25, R0, 0x1, P0 ;  /* 0x0000000019257211 */ /* 0x000fe400000f0eff */
[----:B--2---:R-:W-:Y:S02]  /*11db0*/  LEA R32, P2, R29, R8, 0x1 ;  /* 0x000000081d207211 */ /* 0x004fe400078408ff */
[----:B------:R-:W-:Y:S01]  /*11dc0*/  LEA.HI.X.SX32 R35, R27, R0, 0x1, P1 ;  /* 0x000000001b237211 */ /* 0x000fe200008f0eff */
[----:B------:R0:W-:Y:S01]  /*11dd0*/  STL.64 [R1+0x848], R36 ;  /* 0x0008482401007387 */ /* 0x0001e20000100a00 */
[----:B------:R-:W-:-:S02]  /*11de0*/  LEA R30, P0, R3, R8, 0x1 ;  /* 0x00000008031e7211 */ /* 0x000fc400078008ff */
[----:B------:R-:W-:Y:S01]  /*11df0*/  LEA.HI.X.SX32 R33, R29, R0, 0x1, P2 ;  /* 0x000000001d217211 */ /* 0x000fe200010f0eff */
[----:B------:R1:W-:Y:S01]  /*11e00*/  STL.64 [R1+0x840], R34 ;  /* 0x0008402201007387 */ /* 0x0003e20000100a00 */
[-C--:B------:R-:W-:Y:S02]  /*11e10*/  LEA R26, P1, R21, R8.reuse, 0x1 ;  /* 0x00000008151a7211 */ /* 0x080fe400078208ff */
[----:B------:R-:W-:Y:S01]  /*11e20*/  LEA R24, P2, R23, R8, 0x1 ;  /* 0x0000000817187211 */ /* 0x000fe200078408ff */
[----:B------:R2:W-:Y:S01]  /*11e30*/  STL.64 [R1+0x838], R32 ;  /* 0x0008382001007387 */ /* 0x0005e20000100a00 */
[-C--:B------:R-:W-:Y:S02]  /*11e40*/  LEA.HI.X.SX32 R31, R3, R0.reuse, 0x1, P0 ;  /* 0x00000000031f7211 */ /* 0x080fe400000f0eff */
[----:B------:R-:W-:Y:S02]  /*11e50*/  LEA.HI.X.SX32 R27, R21, R0, 0x1, P1 ;  /* 0x00000000151b7211 */ /* 0x000fe400008f0eff */
[----:B0-----:R-:W-:-:S02]  /*11e60*/  CS2R R36, SRZ ;  /* 0x0000000000247805 */ /* 0x001fc4000001ff00 */
[----:B------:R-:W-:Y:S01]  /*11e70*/  LEA.HI.X.SX32 R25, R23, R0, 0x1, P2 ;  /* 0x0000000017197211 */ /* 0x000fe200010f0eff */
[----:B------:R0:W-:Y:S01]  /*11e80*/  STL.64 [R1+0x830], R30 ;  /* 0x0008301e01007387 */ /* 0x0001e20000100a00 */
[C---:B------:R-:W-:Y:S02]  /*11e90*/  LEA R28, P0, R6.reuse, R8, 0x1 ;  /* 0x00000008061c7211 */ /* 0x040fe400078008ff */
[----:B-1----:R-:W-:Y:S02]  /*11ea0*/  CS2R R34, SRZ ;  /* 0x0000000000227805 */ /* 0x002fe4000001ff00 */
[----:B------:R-:W-:Y:S01]  /*11eb0*/  LEA R14, R7, R2, 0x2 ;  /* 0x00000002070e7211 */ /* 0x000fe200078e10ff */
[----:B------:R1:W-:Y:S01]  /*11ec0*/  STL.64 [R1+0x828], R26 ;  /* 0x0008281a01007387 */ /* 0x0003e20000100a00 */
[----:B------:R-:W-:Y:S02]  /*11ed0*/  LEA.HI.X.SX32 R29, R6, R0, 0x1, P0 ;  /* 0x00000000061d7211 */ /* 0x000fe400000f0eff */
[----:B--2---:R-:W-:-:S02]  /*11ee0*/  CS2R R32, SRZ ;  /* 0x0000000000207805 */ /* 0x004fc4000001ff00 */
[C---:B------:R-:W-:Y:S01]  /*11ef0*/  LEA R16, R7.reuse, R14, 0x2 ;  /* 0x0000000e07107211 */ /* 0x040fe200078e10ff */
[----:B------:R2:W-:Y:S03]  /*11f00*/  STL.64 [R1+0x820], R24 ;  /* 0x0008201801007387 */ /* 0x0005e60000100a00 */
[C---:B------:R-:W-:Y:S01]  /*11f10*/  LEA R3, R7.reuse, R16, 0x2 ;  /* 0x0000001007037211 */ /* 0x040fe200078e10ff */
[----:B------:R3:W-:Y:S01]  /*11f20*/  STL.64 [R1+0x818], R28 ;  /* 0x0008181c01007387 */ /* 0x0007e20000100a00 */
[----:B0-----:R-:W-:Y:S02]  /*11f30*/  CS2R R30, SRZ ;  /* 0x00000000001e7805 */ /* 0x001fe4000001ff00 */
[----:B------:R-:W-:Y:S02]  /*11f40*/  LEA R6, R7, R3, 0x2 ;  /* 0x0000000307067211 */ /* 0x000fe400078e10ff */
[----:B-1----:R-:W-:-:S02]  /*11f50*/  LEA R26, P1, R15, R8, 0x1 ;  /* 0x000000080f1a7211 */ /* 0x002fc400078208ff */
[C---:B--2---:R-:W-:Y:S02]  /*11f60*/  LEA R24, P2, R20.reuse, R8, 0x1 ;  /* 0x0000000814187211 */ /* 0x044fe400078408ff */
[-C--:B------:R-:W-:Y:S02]  /*11f70*/  LEA.HI.X.SX32 R27, R15, R0.reuse, 0x1, P1 ;  /* 0x000000000f1b7211 */ /* 0x080fe400008f0eff */
[----:B------:R-:W-:Y:S02]  /*11f80*/  LEA.HI.X.SX32 R25, R20, R0, 0x1, P2 ;  /* 0x0000000014197211 */ /* 0x000fe400010f0eff */
[----:B---3--:R-:W-:Y:S02]  /*11f90*/  CS2R R28, SRZ ;  /* 0x00000000001c7805 */ /* 0x008fe4000001ff00 */
[----:B------:R-:W-:Y:S01]  /*11fa0*/  LEA R22, P2, R19, R8, 0x1 ;  /* 0x0000000813167211 */ /* 0x000fe200078408ff */
[----:B------:R0:W-:Y:S01]  /*11fb0*/  STL.64 [R1+0x810], R26 ;  /* 0x0008101a01007387 */ /* 0x0001e20000100a00 */
[----:B------:R-:W-:-:S02]  /*11fc0*/  LEA R15, R7, R6, 0x2 ;  /* 0x00000006070f7211 */ /* 0x000fc400078e10ff */
[----:B------:R-:W-:Y:S01]  /*11fd0*/  LEA.HI.X.SX32 R23, R19, R0, 0x1, P2 ;  /* 0x0000000013177211 */ /* 0x000fe200010f0eff */
[----:B------:R1:W-:Y:S01]  /*11fe0*/  STL.64 [R1+0x808], R24 ;  /* 0x0008081801007387 */ /* 0x0003e20000100a00 */
[----:B------:R-:W-:Y:S02]  /*11ff0*/  LEA R20, P2, R16, R8, 0x1 ;  /* 0x0000000810147211 */ /* 0x000fe400078408ff */
[----:B------:R-:W-:Y:S02]  /*12000*/  LOP3.LUT R19, R18, 0x60, RZ, 0x3c, !PT ;  /* 0x0000006012137812 */ /* 0x000fe400078e3cff */
[----:B------:R-:W-:Y:S02]  /*12010*/  LEA.HI.X.SX32 R21, R16, R0, 0x1, P2 ;  /* 0x0000000010157211 */ /* 0x000fe400010f0eff */
[----:B------:R-:W-:Y:S02]  /*12020*/  IADD3 R19, R216, R19, RZ ;  /* 0x00000013d8137210 */ /* 0x000fe40007ffe0ff */
[----:B0-----:R-:W-:-:S02]  /*12030*/  LEA R26, P0, R12, R8, 0x1 ;  /* 0x000000080c1a7211 */ /* 0x001fc400078008ff */
[C---:B-1----:R-:W-:Y:S02]  /*12040*/  LEA R24, P1, R13.reuse, R8, 0x1 ;  /* 0x000000080d187211 */ /* 0x042fe400078208ff */
[-C--:B------:R-:W-:Y:S02]  /*12050*/  LEA.HI.X.SX32 R27, R12, R0.reuse, 0x1, P0 ;  /* 0x000000000c1b7211 */ /* 0x080fe400000f0eff */
[----:B------:R-:W-:Y:S02]  /*12060*/  LEA.HI.X.SX32 R25, R13, R0, 0x1, P1 ;  /* 0x000000000d197211 */ /* 0x000fe400008f0eff */
[C---:B------:R-:W-:Y:S01]  /*12070*/  LEA R12, R7.reuse, R15, 0x2 ;  /* 0x0000000f070c7211 */ /* 0x040fe200078e10ff */
[----:B------:R0:W-:Y:S03]  /*12080*/  STL.64 [R1+0x800], R26 ;  /* 0x0008001a01007387 */ /* 0x0001e60000100a00 */
[----:B------:R-:W-:Y:S01]  /*12090*/  LEA R13, R7, R12, 0x2 ;  /* 0x0000000c070d7211 */ /* 0x000fe200078e10ff */
[----:B------:R1:W-:Y:S04]  /*120a0*/  STL.64 [R1+0x7f8], R24 ;  /* 0x0007f81801007387 */ /* 0x0003e80000100a00 */
[----:B------:R2:W-:Y:S01]  /*120b0*/  STL.64 [R1+0x7f0], R22 ;  /* 0x0007f01601007387 */ /* 0x0005e20000100a00 */
[----:B0-----:R-:W-:-:S02]  /*120c0*/  CS2R R26, SRZ ;  /* 0x00000000001a7805 */ /* 0x001fc4000001ff00 */
[-C--:B-1----:R-:W-:Y:S02]  /*120d0*/  LEA R24, P0, R2, R8.reuse, 0x1 ;  /* 0x0000000802187211 */ /* 0x082fe400078008ff */
[----:B--2---:R-:W-:Y:S02]  /*120e0*/  LEA R22, P1, R14, R8, 0x1 ;  /* 0x000000080e167211 */ /* 0x004fe400078208ff */
[-C--:B------:R-:W-:Y:S02]  /*120f0*/  LEA.HI.X.SX32 R25, R2, R0.reuse, 0x1, P0 ;  /* 0x0000000002197211 */ /* 0x080fe400000f0eff */
[----:B------:R-:W-:Y:S02]  /*12100*/  LEA.HI.X.SX32 R23, R14, R0, 0x1, P1 ;  /* 0x000000000e177211 */ /* 0x000fe400008f0eff */
[C---:B------:R-:W-:Y:S01]  /*12110*/  LEA R14, R7.reuse, R13, 0x2 ;  /* 0x0000000d070e7211 */ /* 0x040fe200078e10ff */
[----:B------:R0:W-:Y:S03]  /*12120*/  STL.64 [R1+0x7e8], R24 ;  /* 0x0007e81801007387 */ /* 0x0001e60000100a00 */
[----:B------:R-:W-:Y:S01]  /*12130*/  LEA R2, R7, R14, 0x2 ;  /* 0x0000000e07027211 */ /* 0x000fe200078e10ff */
[----:B------:R1:W-:Y:S04]  /*12140*/  STL.64 [R1+0x7e0], R22 ;  /* 0x0007e01601007387 */ /* 0x0003e80000100a00 */
[----:B------:R2:W-:Y:S01]  /*12150*/  STL.64 [R1+0x7d8], R20 ;  /* 0x0007d81401007387 */ /* 0x0005e20000100a00 */
[----:B0-----:R-:W-:-:S02]  /*12160*/  LEA R24, P0, R3, R8, 0x1 ;  /* 0x0000000803187211 */ /* 0x001fc400078008ff */
[C---:B-1----:R-:W-:Y:S02]  /*12170*/  LEA R22, P1, R6.reuse, R8, 0x1 ;  /* 0x0000000806167211 */ /* 0x042fe400078208ff */
[----:B------:R-:W-:Y:S02]  /*12180*/  LEA.HI.X.SX32 R25, R3, R0, 0x1, P0 ;  /* 0x0000000003197211 */ /* 0x000fe400000f0eff */
[C---:B--2---:R-:W-:Y:S02]  /*12190*/  LEA R20, P2, R15.reuse, R8, 0x1 ;  /* 0x000000080f147211 */ /* 0x044fe400078408ff */
        /* <DEDUP_REMOVED lines=8> */
[CC--:B0-----:R-:W-:Y:S02]  /*12220*/  LEA R24, P0, R12.reuse, R8.reuse, 0x1 ;  /* 0x000000080c187211 */ /* 0x0c1fe400078008ff */
[C---:B-1----:R-:W-:Y:S02]  /*12230*/  LEA R22, P1, R13.reuse, R8, 0x1 ;  /* 0x000000080d167211 */ /* 0x042fe400078208ff */
[----:B------:R-:W-:Y:S02]  /*12240*/  LEA.HI.X.SX32 R25, R12, R0, 0x1, P0 ;  /* 0x000000000c197211 */ /* 0x000fe400000f0eff */
[C---:B--2---:R-:W-:Y:S02]  /*12250*/  LEA R20, P2, R14.reuse, R8, 0x1 ;  /* 0x000000080e147211 */ /* 0x044fe400078408ff */
[-C--:B------:R-:W-:Y:S01]  /*12260*/  LEA.HI.X.SX32 R23, R13, R0.reuse, 0x1, P1 ;  /* 0x000000000d177211 */ /* 0x080fe200008f0eff */
[----:B------:R0:W-:Y:S01]  /*12270*/  STL.64 [R1+0x7b8], R24 ;  /* 0x0007b81801007387 */ /* 0x0001e20000100a00 */
[----:B------:R-:W-:-:S02]  /*12280*/  LEA.HI.X.SX32 R21, R14, R0, 0x1, P2 ;  /* 0x000000000e157211 */ /* 0x000fc400010f0eff */
[C---:B------:R-:W-:Y:S01]  /*12290*/  LEA R12, P3, R7.reuse, R8, 0x1 ;  /* 0x00000008070c7211 */ /* 0x040fe200078608ff */
[----:B------:R1:W-:Y:S03]  /*122a0*/  STL.64 [R1+0x7b0], R22 ;  /* 0x0007b01601007387 */ /* 0x0003e60000100a00 */
[----:B------:R-:W-:Y:S01]  /*122b0*/  LEA.HI.X.SX32 R13, R7, R0, 0x1, P3 ;  /* 0x00000000070d7211 */ /* 0x000fe200018f0eff */
[----:B------:R2:W-:Y:S01]  /*122c0*/  STL.64 [R1+0x7a8], R20 ;  /* 0x0007a81401007387 */ /* 0x0005e20000100a00 */
[----:B------:R-:W-:Y:S02]  /*122d0*/  MOV R7, RZ ;  /* 0x000000ff00077202 */ /* 0x000fe40000000f00 */
[-C--:B0-----:R-:W-:Y:S02]  /*122e0*/  LEA R24, P0, R2, R8.reuse, 0x1 ;  /* 0x0000000802187211 */ /* 0x081fe400078008ff */
[----:B-1----:R-:W-:-:S02]  /*122f0*/  LEA R22, P1, R3, R8, 0x1 ;  /* 0x0000000803167211 */ /* 0x002fc400078208ff */
[----:B------:R-:W-:Y:S02]  /*12300*/  LEA.HI.X.SX32 R25, R2, R0, 0x1, P0 ;  /* 0x0000000002197211 */ /* 0x000fe400000f0eff */
[C---:B--2---:R-:W-:Y:S02]  /*12310*/  LEA R20, P2, R6.reuse, R8, 0x1 ;  /* 0x0000000806147211 */ /* 0x044fe400078408ff */
[-C--:B------:R-:W-:Y:S01]  /*12320*/  LEA.HI.X.SX32 R23, R3, R0.reuse, 0x1, P1 ;  /* 0x0000000003177211 */ /* 0x080fe200008f0eff */
[----:B------:R0:W-:Y:S01]  /*12330*/  STL.64 [R1+0x7a0], R24 ;  /* 0x0007a01801007387 */ /* 0x0001e20000100a00 */
[----:B------:R-:W-:Y:S02]  /*12340*/  LEA.HI.X.SX32 R21, R6, R0, 0x1, P2 ;  /* 0x0000000006157211 */ /* 0x000fe400010f0eff */
[----:B------:R-:W-:Y:S01]  /*12350*/  MOV R2, 0xff800000 ;  /* 0xff80000000027802 */ /* 0x000fe20000000f00 */
[----:B------:R1:W-:Y:S01]  /*12360*/  STL.64 [R1+0x798], R22 ;  /* 0x0007981601007387 */ /* 0x0003e20000100a00 */
[----:B------:R-:W-:-:S02]  /*12370*/  MOV R0, 0x3f800000 ;  /* 0x3f80000000007802 */ /* 0x000fc40000000f00 */
[----:B------:R-:W-:Y:S01]  /*12380*/  MOV R3, 0x3f800000 ;  /* 0x3f80000000037802 */ /* 0x000fe20000000f00 */
[----:B------:R2:W-:Y:S01]  /*12390*/  STL.64 [R1+0x790], R20 ;  /* 0x0007901401007387 */ /* 0x0005e20000100a00 */
[----:B------:R-:W-:-:S03]  /*123a0*/  MOV R8, RZ ;  /* 0x000000ff00087202 */ /* 0x000fc60000000f00 */
[----:B------:R-:W-:Y:S01]  /*123b0*/  STL.64 [R1+0x788], R12 ;  /* 0x0007880c01007387 */ /* 0x000fe20000100a00 */
[----:B0-----:R-:W-:-:S03]  /*123c0*/  CS2R R24, SRZ ;  /* 0x0000000000187805 */ /* 0x001fc6000001ff00 */
[----:B------:R0:W-:Y:S01]  /*123d0*/  STL [R1+0x764], R2 ;  /* 0x0007640201007387 */ /* 0x0001e20000100800 */
[C---:B-1----:R-:W-:Y:S02]  /*123e0*/  LOP3.LUT R23, R18.reuse, 0x20, RZ, 0x3c, !PT ;  /* 0x0000002012177812 */ /* 0x042fe400078e3cff */
[C---:B------:R-:W-:Y:S01]  /*123f0*/  LOP3.LUT R22, R18.reuse, 0x30, RZ, 0x3c, !PT ;  /* 0x0000003012167812 */ /* 0x040fe200078e3cff */
[----:B------:R-:W-:Y:S01]  /*12400*/  STL [R1+0x77c], R0 ;  /* 0x00077c0001007387 */ /* 0x000fe20000100800 */
[C---:B--2---:R-:W-:Y:S02]  /*12410*/  LOP3.LUT R21, R18.reuse, 0x40, RZ, 0x3c, !PT ;  /* 0x0000004012157812 */ /* 0x044fe400078e3cff */
[C---:B------:R-:W-:Y:S01]  /*12420*/  LOP3.LUT R20, R18.reuse, 0x50, RZ, 0x3c, !PT ;  /* 0x0000005012147812 */ /* 0x040fe200078e3cff */
[----:B------:R-:W-:Y:S01]  /*12430*/  STL [R1+0x774], RZ ;  /* 0x000774ff01007387 */ /* 0x000fe20000100800 */
[----:B------:R-:W-:Y:S02]  /*12440*/  LOP3.LUT R18, R18, 0x70, RZ, 0x3c, !PT ;  /* 0x0000007012127812 */ /* 0x000fe400078e3cff */
[----:B0-----:R-:W-:Y:S01]  /*12450*/  MOV R2, 0x3f800000 ;  /* 0x3f80000000027802 */ /* 0x001fe20000000f00 */
[----:B------:R0:W-:Y:S01]  /*12460*/  STL [R1+0x780], R3 ;  /* 0x0007800301007387 */ /* 0x0001e20000100800 */
[----:B------:R-:W-:-:S02]  /*12470*/  LOP3.LUT R12, R17, 0x40, RZ, 0x3c, !PT ;  /* 0x00000040110c7812 */ /* 0x000fc400078e3cff */
[C---:B------:R-:W-:Y:S01]  /*12480*/  IADD3 R23, R216.reuse, R23, RZ ;  /* 0x00000017d8177210 */ /* 0x040fe20007ffe0ff */
[----:B------:R1:W-:Y:S01]  /*12490*/  STL [R1+0x784], R2 ;  /* 0x0007840201007387 */ /* 0x0003e20000100800 */
[C---:B------:R-:W-:Y:S02]  /*124a0*/  IADD3 R22, R216.reuse, R22, RZ ;  /* 0x00000016d8167210 */ /* 0x040fe40007ffe0ff */
[C---:B------:R-:W-:Y:S01]  /*124b0*/  IADD3 R21, R216.reuse, R21, RZ ;  /* 0x00000015d8157210 */ /* 0x040fe20007ffe0ff */
[----:B------:R2:W-:Y:S01]  /*124c0*/  STL [R1+0x778], R0 ;  /* 0x0007780001007387 */ /* 0x0005e20000100800 */
[C---:B------:R-:W-:Y:S02]  /*124d0*/  IADD3 R20, R216.reuse, R20, RZ ;  /* 0x00000014d8147210 */ /* 0x040fe40007ffe0ff */
[----:B0-----:R-:W-:Y:S02]  /*124e0*/  MOV R3, 0xff800000 ;  /* 0xff80000000037802 */ /* 0x001fe40000000f00 */
[----:B------:R-:W-:-:S02]  /*124f0*/  IADD3 R18, R216, R18, RZ ;  /* 0x00000012d8127210 */ /* 0x000fc40007ffe0ff */
[----:B-1----:R-:W-:Y:S01]  /*12500*/  MOV R2, 0xff800000 ;  /* 0xff80000000027802 */ /* 0x002fe20000000f00 */
[----:B------:R0:W-:Y:S01]  /*12510*/  STL [R1+0x768], R3 ;  /* 0x0007680301007387 */ /* 0x0001e20000100800 */
[C---:B------:R-:W-:Y:S02]  /*12520*/  IADD3 R13, R216.reuse, R17, RZ ;  /* 0x00000011d80d7210 */ /* 0x040fe40007ffe0ff */
[----:B--2---:R-:W-:Y:S01]  /*12530*/  MOV R0, 0xff800000 ;  /* 0xff80000000007802 */ /* 0x004fe20000000f00 */
[----:B------:R0:W-:Y:S01]  /*12540*/  STL [R1+0x770], R2 ;  /* 0x0007700201007387 */ /* 0x0001e20000100800 */
[----:B------:R-:W-:-:S03]  /*12550*/  IADD3 R12, R216, R12, RZ ;  /* 0x0000000cd80c7210 */ /* 0x000fc60007ffe0ff */
        /* <DEDUP_REMOVED lines=384> */
[----:B------:R0:W-:Y:S02]  /*13d60*/  STL [R1+0x1fc], RZ ;  /* 0x0001fcff01007387 */ /* 0x0001e40000100800 */
.L_x_1:
[----:B------:R-:W-:Y:S01]  /*13d70*/  STL.64 [R1+0xf68], R150 ;  /* 0x000f689601007387 */ /* 0x000fe20000100a00 */
[C---:B0-----:R-:W-:Y:S01]  /*13d80*/  SHF.L.U32 R0, R9.reuse, 0x1, RZ ;  /* 0x0000000109007819 */ /* 0x041fe200000006ff */
[--C-:B------:R-:W-:Y:S02]  /*13d90*/  IMAD.WIDE R16, R9, 0x2, R10.reuse ;  /* 0x0000000209107825 */ /* 0x100fe400078e020a */
[----:B------:R0:W-:Y:S02]  /*13da0*/  STL.64 [R1+0xf60], R148 ;  /* 0x000f609401007387 */ /* 0x0001e40000100a00 */
[C---:B------:R-:W-:Y:S02]  /*13db0*/  IMAD.WIDE R2, R8.reuse, 0x2, R10 ;  /* 0x0000000208027825 */ /* 0x040fe400078e020a */
[----:B------:R-:W-:Y:S02]  /*13dc0*/  STL.64 [R1+0xf58], R146 ;  /* 0x000f589201007387 */ /* 0x000fe40000100a00 */
[----:B------:R-:W-:-:S02]  /*13dd0*/  IMAD.WIDE R14, R8, 0x2, R4 ;  /* 0x00000002080e7825 */ /* 0x000fc400078e0204 */
[----:B------:R-:W-:Y:S02]  /*13de0*/  STL.64 [R1+0xf50], R144 ;  /* 0x000f509001007387 */ /* 0x000fe40000100a00 */
[C-C-:B------:R-:W-:Y:S01]  /*13df0*/  IMAD.WIDE R152, R9.reuse, 0x2, R4.reuse ;  /* 0x0000000209987825 */ /* 0x140fe200078e0204 */
[C---:B------:R-:W-:Y:S01]  /*13e00*/  LEA R6, R9.reuse, R9, 0x1 ;  /* 0x0000000909067211 */ /* 0x040fe200078e08ff */
[----:B------:R-:W-:Y:S02]  /*13e10*/  STL.64 [R1+0xf48], R142 ;  /* 0x000f488e01007387 */ /* 0x000fe40000100a00 */
[C---:B------:R-:W-:Y:S02]  /*13e20*/  IMAD R161, R9.reuse, 0x27, RZ ;  /* 0x0000002709a17824 */ /* 0x040fe400078e02ff */
[----:B------:R-:W-:Y:S01]  /*13e30*/  IMAD R160, R9, 0x2c, RZ ;  /* 0x0000002c09a07824 */ /* 0x000fe200078e02ff */
[----:B------:R-:W-:Y:S01]  /*13e40*/  STL.64 [R1+0xf40], R140 ;  /* 0x000f408c01007387 */ /* 0x000fe20000100a00 */
[----:B------:R-:W-:Y:S01]  /*13e50*/  IMAD.WIDE R154, R0, 0x2, R4 ;  /* 0x00000002009a7825 */ /* 0x000fe200078e0204 */
[----:B------:R-:W-:Y:S01]  /*13e60*/  UMOV UR33, 0x40000040 ;  /* 0x4000004000217882 */ /* 0x000fe20000000000 */
[----:B0-----:R-:W-:Y:S01]  /*13e70*/  MOV R148, UR47 ;  /* 0x0000002f00947c02 */ /* 0x001fe20008000f00 */
[----:B------:R-:W-:Y:S01]  /*13e80*/  STL.64 [R1+0xf38], R138 ;  /* 0x000f388a01007387 */ /* 0x000fe20000100a00 */
[----:B------:R-:W-:Y:S01]  /*13e90*/  IMAD.WIDE R16, R8, 0x2, R16 ;  /* 0x0000000208107825 */ /* 0x000fe200078e0210 */
[----:B------:R-:W-:-:S02]  /*13ea0*/  MOV R149, UR46 ;  /* 0x0000002e00957c02 */ /* 0x000fc40008000f00 */
[----:B------:R-:W-:Y:S01]  /*13eb0*/  STL.64 [R1+0xf30], R136 ;  /* 0x000f308801007387 */ /* 0x000fe20000100a00 */
[----:B------:R-:W-:Y:S01]  /*13ec0*/  IMAD.WIDE R152, R8, 0x2, R152 ;  /* 0x0000000208987825 */ /* 0x000fe200078e0298 */
[----:B------:R-:W-:Y:S01]  /*13ed0*/  UIADD3.64 UR58, UR54, 0x200, URZ ;  /* 0x00000200363a7897 */ /* 0x000fe2000fffe03f */
[----:B------:R-:W-:Y:S01]  /*13ee0*/  MOV R150, UR51 ;  /* 0x0000003300967c02 */ /* 0x000fe20008000f00 */
[----:B------:R-:W-:Y:S01]  /*13ef0*/  STL.64 [R1+0xf28], R134 ;  /* 0x000f288601007387 */ /* 0x000fe20000100a00 */
[----:B------:R-:W-:-:S03]  /*13f00*/  MOV R151, UR50 ;  /* 0x0000003200977c02 */ /* 0x000fc60008000f00 */
[----:B------:R-:W-:Y:S04]  /*13f10*/  STL.64 [R1+0xf20], R132 ;  /* 0x000f208401007387 */ /* 0x000fe80000100a00 */
[----:B------:R-:W-:Y:S04]  /*13f20*/  STL.64 [R1+0xf18], R130 ;  /* 0x000f188201007387 */ /* 0x000fe80000100a00 */
[----:B------:R-:W-:Y:S04]  /*13f30*/  STL.64 [R1+0xf10], R128 ;  /* 0x000f108001007387 */ /* 0x000fe80000100a00 */
[----:B------:R-:W-:Y:S04]  /*13f40*/  STL.64 [R1+0xf08], R126 ;  /* 0x000f087e01007387 */ /* 0x000fe80000100a00 */
[----:B------:R-:W-:Y:S04]  /*13f50*/  STL.64 [R1+0xf00], R124 ;  /* 0x000f007c01007387 */ /* 0x000fe80000100a00 */
[----:B------:R0:W-:Y:S04]  /*13f60*/  STL.64 [R1+0xef8], R122 ;  /* 0x000ef87a01007387 */ /* 0x0001e80000100a00 */
[----:B------:R-:W-:Y:S04]  /*13f70*/  STL.64 [R1+0xef0], R120 ;  /* 0x000ef07801007387 */ /* 0x000fe80000100a00 */
[----:B------:R1:W-:Y:S04]  /*13f80*/  STL.64 [R1+0xee8], R118 ;  /* 0x000ee87601007387 */ /* 0x0003e80000100a00 */
[----:B0-----:R-:W2:Y:S04]  /*13f90*/  LDG.E.U16 R123, desc[UR4][R16.64] ;  /* 0x00000004107b7981 */ /* 0x001ea8000c1e1500 */
[----:B------:R-:W3:Y:S04]  /*13fa0*/  LDG.E.U16 R122, desc[UR4][R152.64] ;  /* 0x00000004987a7981 */ /* 0x000ee8000c1e1500 */
[----:B-1----:R0:W4:Y:S04]  /*13fb0*/  LDG.E.U16 R119, desc[UR4][R2.64] ;  /* 0x0000000402777981 */ /* 0x002128000c1e1500 */
[----:B------:R1:W5:Y:S01]  /*13fc0*/  LDG.E.U16 R118, desc[UR4][R14.64] ;  /* 0x000000040e767981 */ /* 0x000362000c1e1500 */
[----:B------:R-:W-:-:S02]  /*13fd0*/  UIADD3.64 UR46, UR54, 0x1fe, URZ ;  /* 0x000001fe362e7897 */ /* 0x000fc4000fffe03f */
[----:B------:R-:W-:Y:S01]  /*13fe0*/  UIADD3.64 UR50, UR54, 0x5fe, URZ ;  /* 0x000005fe36327897 */ /* 0x000fe2000fffe03f */
[----:B------:R-:W-:Y:S01]  /*13ff0*/  STL.64 [R1+0xee0], R116 ;  /* 0x000ee07401007387 */ /* 0x000fe20000100a00 */
[----:B0-----:R-:W-:Y:S01]  /*14000*/  IMAD.WIDE R2, R0, 0x2, R10 ;  /* 0x0000000200027825 */ /* 0x001fe200078e020a */
[C---:B------:R-:W-:Y:S02]  /*14010*/  LEA R0, R9.reuse, R9, 0x2 ;  /* 0x0000000909007211 */ /* 0x040fe400078e10ff */
[----:B------:R-:W-:Y:S01]  /*14020*/  STL.64 [R1+0xed8], R114 ;  /* 0x000ed87201007387 */ /* 0x000fe20000100a00 */
[C---:B-1----:R-:W-:Y:S01]  /*14030*/  IMAD.WIDE R14, R8.reuse, 0x2, R154 ;  /* 0x00000002080e7825 */ /* 0x042fe200078e029a */
[----:B------:R-:W-:Y:S02]  /*14040*/  SHF.L.U32 R154, R9, 0x2, RZ ;  /* 0x00000002099a7819 */ /* 0x000fe400000006ff */
[----:B------:R-:W-:Y:S01]  /*14050*/  STL.64 [R1+0xed0], R112 ;  /* 0x000ed07001007387 */ /* 0x000fe20000100a00 */
[----:B------:R-:W-:-:S03]  /*14060*/  IMAD.WIDE R16, R8, 0x2, R2 ;  /* 0x0000000208107825 */ /* 0x000fc600078e0202 */
[----:B------:R0:W2:Y:S01]  /*14070*/  LDG.E.U16 R126, desc[UR4][R14.64] ;  /* 0x000000040e7e7981 */ /* 0x0000a2000c1e1500 */
[----:B------:R-:W-:-:S03]  /*14080*/  IMAD.WIDE R2, R154, 0x2, R4 ;  /* 0x000000029a027825 */ /* 0x000fc600078e0204 */
[----:B------:R1:W2:Y:S01]  /*14090*/  LDG.E.U16 R127, desc[UR4][R16.64] ;  /* 0x00000004107f7981 */ /* 0x0002a2000c1e1500 */
[----:B------:R-:W-:-:S03]  /*140a0*/  IMAD.WIDE R158, R0, 0x2, R4 ;  /* 0x00000002009e7825 */ /* 0x000fc600078e0204 */
[----:B------:R-:W-:Y:S01]  /*140b0*/  STL.64 [R1+0xec8], R110 ;  /* 0x000ec86e01007387 */ /* 0x000fe20000100a00 */
[----:B------:R-:W-:-:S03]  /*140c0*/  IMAD.WIDE R152, R6, 0x2, R4 ;  /* 0x0000000206987825 */ /* 0x000fc600078e0204 */
[----:B------:R-:W-:Y:S01]  /*140d0*/  STL.64 [R1+0xec0], R108 ;  /* 0x000ec06c01007387 */ /* 0x000fe20000100a00 */
[----:B0-----:R-:W-:-:S04]  /*140e0*/  IMAD.WIDE R14, R6, 0x2, R10 ;  /* 0x00000002060e7825 */ /* 0x001fc800078e020a */
[----:B------:R-:W-:-:S04]  /*140f0*/  IMAD.WIDE R154, R154, 0x2, R10 ;  /* 0x000000029a9a7825 */ /* 0x000fc800078e020a */
[C---:B-1----:R-:W-:Y:S01]  /*14100*/  IMAD.WIDE R16, R8.reuse, 0x2, R2 ;  /* 0x0000000208107825 */ /* 0x042fe200078e0202 */
[----:B------:R-:W-:Y:S03]  /*14110*/  STL.64 [R1+0xeb8], R106 ;  /* 0x000eb86a01007387 */ /* 0x000fe60000100a00 */
[C---:B------:R-:W-:Y:S01]  /*14120*/  IMAD.WIDE R2, R8.reuse, 0x2, R158 ;  /* 0x0000000208027825 */ /* 0x040fe200078e029e */
[----:B------:R-:W2:Y:S03]  /*14130*/  LDG.E.U16 R134, desc[UR4][R16.64] ;  /* 0x0000000410867981 */ /* 0x000ea6000c1e1500 */
[C---:B------:R-:W-:Y:S01]  /*14140*/  IMAD.WIDE R156, R8.reuse, 0x2, R152 ;  /* 0x00000002089c7825 */ /* 0x040fe200078e0298 */
[----:B------:R0:W2:Y:S03]  /*14150*/  LDG.E.U16 R138, desc[UR4][R2.64] ;  /* 0x00000004028a7981 */ /* 0x0000a6000c1e1500 */
[C---:B------:R-:W-:Y:S01]  /*14160*/  IMAD.WIDE R152, R8.reuse, 0x2, R14 ;  /* 0x0000000208987825 */ /* 0x040fe200078e020e */
[----:B------:R-:W2:Y:S03]  /*14170*/  LDG.E.U16 R130, desc[UR4][R156.64] ;  /* 0x000000049c827981 */ /* 0x000ea6000c1e1500 */
[----:B------:R-:W-:Y:S01]  /*14180*/  IMAD.WIDE R14, R8, 0x2, R154 ;  /* 0x00000002080e7825 */ /* 0x000fe200078e029a */
[C---:B------:R-:W-:Y:S01]  /*14190*/  LEA R6, R9.reuse, R9, 0x3 ;  /* 0x0000000909067211 */ /* 0x040fe200078e18ff */
[----:B------:R-:W2:Y:S02]  /*141a0*/  LDG.E.U16 R131, desc[UR4][R152.64] ;  /* 0x0000000498837981 */ /* 0x000ea4000c1e1500 */
[----:B0-----:R-:W-:-:S02]  /*141b0*/  IMAD R2, R9, 0x6, RZ ;  /* 0x0000000609027824 */ /* 0x001fc400078e02ff */
[----:B------:R0:W2:Y:S01]  /*141c0*/  LDG.E.U16 R135, desc[UR4][R14.64] ;  /* 0x000000040e877981 */ /* 0x0000a2000c1e1500 */
[----:B------:R-:W-:Y:S01]  /*141d0*/  IMAD.WIDE R16, R0, 0x2, R10 ;  /* 0x0000000200107825 */ /* 0x000fe200078e020a */
[C---:B------:R-:W-:Y:S02]  /*141e0*/  LEA R154, R9.reuse, -R9, 0x3 ;  /* 0x80000009099a7211 */ /* 0x040fe400078e18ff */
[----:B------:R-:W-:Y:S01]  /*141f0*/  STL.64 [R1+0xeb0], R104 ;  /* 0x000eb06801007387 */ /* 0x000fe20000100a00 */
[C---:B0-----:R-:W-:Y:S01]  /*14200*/  IMAD.WIDE R14, R2.reuse, 0x2, R4 ;  /* 0x00000002020e7825 */ /* 0x041fe200078e0204 */
[----:B------:R-:W-:Y:S02]  /*14210*/  SHF.L.U32 R0, R9, 0x3, RZ ;  /* 0x0000000309007819 */ /* 0x000fe400000006ff */
[----:B------:R-:W-:Y:S01]  /*14220*/  STL.64 [R1+0xea8], R102 ;  /* 0x000ea86601007387 */ /* 0x000fe20000100a00 */
[----:B------:R-:W-:-:S03]  /*14230*/  IMAD.WIDE R2, R2, 0x2, R10 ;  /* 0x0000000202027825 */ /* 0x000fc600078e020a */
[----:B------:R-:W-:Y:S01]  /*14240*/  STL.64 [R1+0xea0], R100 ;  /* 0x000ea06401007387 */ /* 0x000fe20000100a00 */
[----:B------:R-:W-:-:S03]  /*14250*/  IMAD.WIDE R152, R154, 0x2, R4 ;  /* 0x000000029a987825 */ /* 0x000fc600078e0204 */
[----:B------:R-:W-:Y:S01]  /*14260*/  STL.64 [R1+0xe98], R98 ;  /* 0x000e986201007387 */ /* 0x000fe20000100a00 */
[----:B------:R-:W-:-:S03]  /*14270*/  IMAD.WIDE R16, R8, 0x2, R16 ;  /* 0x0000000208107825 */ /* 0x000fc600078e0210 */
[----:B------:R-:W-:Y:S01]  /*14280*/  STL.64 [R1+0xe90], R96 ;  /* 0x000e906001007387 */ /* 0x000fe20000100a00 */
[----:B------:R-:W-:-:S03]  /*14290*/  IMAD.WIDE R154, R154, 0x2, R10 ;  /* 0x000000029a9a7825 */ /* 0x000fc600078e020a */
[----:B------:R0:W2:Y:S01]  /*142a0*/  LDG.E.U16 R139, desc[UR4][R16.64] ;  /* 0x00000004108b7981 */ /* 0x0000a2000c1e1500 */
[----:B------:R-:W-:-:S03]  /*142b0*/  IMAD.WIDE R2, R8, 0x2, R2 ;  /* 0x0000000208027825 */ /* 0x000fc600078e0202 */
[----:B------:R-:W-:Y:S01]  /*142c0*/  STL.64 [R1+0xe88], R94 ;  /* 0x000e885e01007387 */ /* 0x000fe20000100a00 */
[----:B------:R-:W-:-:S03]  /*142d0*/  IMAD.WIDE R156, R0, 0x2, R4 ;  /* 0x00000002009c7825 */ /* 0x000fc600078e0204 */
[----:B------:R1:W2:Y:S01]  /*142e0*/  LDG.E.U16 R143, desc[UR4][R2.64] ;  /* 0x00000004028f7981 */ /* 0x0002a2000c1e1500 */
[----:B------:R-:W-:-:S03]  /*142f0*/  IMAD.WIDE R14, R8, 0x2, R14 ;  /* 0x00000002080e7825 */ /* 0x000fc600078e020e */
[----:B------:R-:W-:Y:S01]  /*14300*/  STL.64 [R1+0xe80], R92 ;  /* 0x000e805c01007387 */ /* 0x000fe20000100a00 */
[----:B0-----:R-:W-:-:S03]  /*14310*/  IMAD.WIDE R16, R8, 0x2, R154 ;  /* 0x0000000208107825 */ /* 0x001fc600078e029a */
[----:B------:R0:W2:Y:S01]  /*14320*/  LDG.E.U16 R142, desc[UR4][R14.64] ;  /* 0x000000040e8e7981 */ /* 0x0000a2000c1e1500 */
[----:B-1----:R-:W-:-:S03]  /*14330*/  IMAD.WIDE R2, R0, 0x2, R10 ;  /* 0x0000000200027825 */ /* 0x002fc600078e020a */
[----:B------:R1:W2:Y:S01]  /*14340*/  LDG.E.U16 R146, desc[UR4][R16.64] ;  /* 0x0000000410927981 */ /* 0x0002a2000c1e1500 */
[C---:B------:R-:W-:Y:S02]  /*14350*/  IMAD R154, R9.reuse, 0xa, RZ ;  /* 0x0000000a099a7824 */ /* 0x040fe400078e02ff */
[C---:B------:R-:W-:Y:S01]  /*14360*/  IMAD.WIDE R152, R8.reuse, 0x2, R152 ;  /* 0x0000000208987825 */ /* 0x040fe200078e0298 */
[----:B------:R-:W-:Y:S03]  /*14370*/  STL.64 [R1+0xe78], R90 ;  /* 0x000e785a01007387 */ /* 0x000fe60000100a00 */
[----:B------:R-:W-:Y:S01]  /*14380*/  IMAD R0, R9, 0xb, RZ ;  /* 0x0000000b09007824 */ /* 0x000fe200078e02ff */
[----:B------:R1:W2:Y:S01]  /*14390*/  LDG.E.U16 R145, desc[UR4][R152.64] ;  /* 0x0000000498917981 */ /* 0x0002a2000c1e1500 */
[----:B0-----:R-:W-:-:S03]  /*143a0*/  IMAD.WIDE R14, R8, 0x2, R156 ;  /* 0x00000002080e7825 */ /* 0x001fc600078e029c */
[----:B------:R-:W-:Y:S01]  /*143b0*/  STL.64 [R1+0xe70], R88 ;  /* 0x000e705801007387 */ /* 0x000fe20000100a00 */
[----:B-1----:R-:W-:-:S03]  /*143c0*/  IMAD.WIDE R16, R8, 0x2, R2 ;  /* 0x0000000208107825 */ /* 0x002fc600078e0202 */
[----:B------:R0:W3:Y:S01]  /*143d0*/  LDG.E.U16 R120, desc[UR4][R14.64] ;  /* 0x000000040e787981 */ /* 0x0000e2000c1e1500 */
        /* <DEDUP_REMOVED lines=17> */
[----:B------:R-:W2:Y:S03]  /*144f0*/  LDG.E.U16 R125, desc[UR4][R152.64] ;  /* 0x00000004987d7981 */ /* 0x000ea6000c1e1500 */
[C---:B0-----:R-:W-:Y:S01]  /*14500*/  IMAD R2, R9.reuse, 0xc, RZ ;  /* 0x0000000c09027824 */ /* 0x041fe200078e02ff */
[----:B------:R0:W2:Y:S01]  /*14510*/  LDG.E.U16 R129, desc[UR4][R14.64] ;  /* 0x000000040e817981 */ /* 0x0000a2000c1e1500 */
[----:B------:R-:W-:Y:S01]  /*14520*/  IMAD.WIDE R16, R0, 0x2, R10 ;  /* 0x0000000200107825 */ /* 0x000fe200078e020a */
[----:B------:R-:W-:-:S02]  /*14530*/  LEA R6, R9, -R9, 0x4 ;  /* 0x8000000909067211 */ /* 0x000fc400078e20ff */
[----:B------:R-:W-:Y:S01]  /*14540*/  STL.64 [R1+0xe50], R80 ;  /* 0x000e505001007387 */ /* 0x000fe20000100a00 */
[C---:B------:R-:W-:Y:S02]  /*14550*/  IMAD R154, R9.reuse, 0xd, RZ ;  /* 0x0000000d099a7824 */ /* 0x040fe400078e02ff */
[C---:B0-----:R-:W-:Y:S01]  /*14560*/  IMAD.WIDE R14, R2.reuse, 0x2, R4 ;  /* 0x00000002020e7825 */ /* 0x041fe200078e0204 */
[----:B------:R-:W-:Y:S03]  /*14570*/  STL.64 [R1+0xe48], R78 ;  /* 0x000e484e01007387 */ /* 0x000fe60000100a00 */
[----:B------:R-:W-:Y:S01]  /*14580*/  IMAD.WIDE R2, R2, 0x2, R10 ;  /* 0x0000000202027825 */ /* 0x000fe200078e020a */
[----:B------:R-:W-:Y:S03]  /*14590*/  STL.64 [R1+0xe40], R76 ;  /* 0x000e404c01007387 */ /* 0x000fe60000100a00 */
[----:B------:R-:W-:Y:S01]  /*145a0*/  IMAD.WIDE R152, R154, 0x2, R4 ;  /* 0x000000029a987825 */ /* 0x000fe200078e0204 */
[----:B------:R-:W-:Y:S03]  /*145b0*/  STL.64 [R1+0xe38], R74 ;  /* 0x000e384a01007387 */ /* 0x000fe60000100a00 */
[----:B------:R-:W-:Y:S01]  /*145c0*/  IMAD.WIDE R16, R8, 0x2, R16 ;  /* 0x0000000208107825 */ /* 0x000fe200078e0210 */
[----:B------:R-:W-:Y:S03]  /*145d0*/  STL.64 [R1+0xe30], R72 ;  /* 0x000e304801007387 */ /* 0x000fe60000100a00 */
[----:B------:R-:W-:Y:S01]  /*145e0*/  IMAD.WIDE R154, R154, 0x2, R10 ;  /* 0x000000029a9a7825 */ /* 0x000fe200078e020a */
[----:B------:R0:W2:Y:S03]  /*145f0*/  LDG.E.U16 R133, desc[UR4][R16.64] ;  /* 0x0000000410857981 */ /* 0x0000a6000c1e1500 */
[C---:B------:R-:W-:Y:S01]  /*14600*/  IMAD.WIDE R2, R8.reuse, 0x2, R2 ;  /* 0x0000000208027825 */ /* 0x040fe200078e0202 */
[----:B------:R-:W-:Y:S03]  /*14610*/  STL.64 [R1+0xe28], R70 ;  /* 0x000e284601007387 */ /* 0x000fe60000100a00 */
[----:B------:R-:W-:Y:S01]  /*14620*/  IMAD R0, R9, 0xe, RZ ;  /* 0x0000000e09007824 */ /* 0x000fe200078e02ff */
[----:B------:R1:W2:Y:S01]  /*14630*/  LDG.E.U16 R137, desc[UR4][R2.64] ;  /* 0x0000000402897981 */ /* 0x0002a2000c1e1500 */
[----:B------:R-:W-:-:S03]  /*14640*/  IMAD.WIDE R14, R8, 0x2, R14 ;  /* 0x00000002080e7825 */ /* 0x000fc600078e020e */
[----:B------:R-:W-:Y:S01]  /*14650*/  STL.64 [R1+0xe20], R68 ;  /* 0x000e204401007387 */ /* 0x000fe20000100a00 */
[----:B------:R-:W-:-:S03]  /*14660*/  IMAD.WIDE R156, R0, 0x2, R4 ;  /* 0x00000002009c7825 */ /* 0x000fc600078e0204 */
[----:B------:R1:W2:Y:S01]  /*14670*/  LDG.E.U16 R136, desc[UR4][R14.64] ;  /* 0x000000040e887981 */ /* 0x0002a2000c1e1500 */
[----:B0-----:R-:W-:Y:S01]  /*14680*/  IMAD.WIDE R16, R8, 0x2, R154 ;  /* 0x0000000208107825 */ /* 0x001fe200078e029a */
[C---:B------:R-:W-:Y:S02]  /*14690*/  SHF.L.U32 R154, R9.reuse, 0x4, RZ ;  /* 0x00000004099a7819 */ /* 0x040fe400000006ff */
[----:B------:R-:W-:Y:S01]  /*146a0*/  STL.64 [R1+0xe18], R66 ;  /* 0x000e184201007387 */ /* 0x000fe20000100a00 */
[----:B-1----:R-:W-:Y:S01]  /*146b0*/  IMAD.WIDE R2, R0, 0x2, R10 ;  /* 0x0000000200027825 */ /* 0x002fe200078e020a */
[----:B------:R-:W-:Y:S02]  /*146c0*/  LEA R0, R9, R9, 0x4 ;  /* 0x0000000909007211 */ /* 0x000fe400078e20ff */
[----:B------:R0:W2:Y:S01]  /*146d0*/  LDG.E.U16 R141, desc[UR4][R16.64] ;  /* 0x00000004108d7981 */ /* 0x0000a2000c1e1500 */
[----:B------:R-:W-:-:S03]  /*146e0*/  IMAD.WIDE R152, R8, 0x2, R152 ;  /* 0x0000000208987825 */ /* 0x000fc600078e0298 */
[----:B------:R-:W-:Y:S01]  /*146f0*/  STL.64 [R1+0xe10], R64 ;  /* 0x000e104001007387 */ /* 0x000fe20000100a00 */
[----:B------:R-:W-:-:S03]  /*14700*/  IMAD.WIDE R14, R8, 0x2, R156 ;  /* 0x00000002080e7825 */ /* 0x000fc600078e029c */
[----:B------:R1:W2:Y:S01]  /*14710*/  LDG.E.U16 R140, desc[UR4][R152.64] ;  /* 0x00000004988c7981 */ /* 0x0002a2000c1e1500 */
[----:B0-----:R-:W-:-:S03]  /*14720*/  IMAD.WIDE R16, R8, 0x2, R2 ;  /* 0x0000000208107825 */ /* 0x001fc600078e0202 */
[----:B------:R0:W2:Y:S01]  /*14730*/  LDG.E.U16 R144, desc[UR4][R14.64] ;  /* 0x000000040e907981 */ /* 0x0000a2000c1e1500 */
[----:B------:R-:W-:-:S03]  /*14740*/  IMAD.WIDE R2, R154, 0x2, R4 ;  /* 0x000000029a027825 */ /* 0x000fc600078e0204 */
[----:B------:R0:W2:Y:S01]  /*14750*/  LDG.E.U16 R147, desc[UR4][R16.64] ;  /* 0x0000000410937981 */ /* 0x0000a2000c1e1500 */
[----:B------:R-:W-:-:S03]  /*14760*/  IMAD.WIDE R158, R0, 0x2, R4 ;  /* 0x00000002009e7825 */ /* 0x000fc600078e0204 */
[----:B------:R-:W-:Y:S01]  /*14770*/  STL.64 [R1+0xe08], R62 ;  /* 0x000e083e01007387 */ /* 0x000fe20000100a00 */
[----:B-1----:R-:W-:-:S03]  /*14780*/  IMAD.WIDE R152, R6, 0x2, R4 ;  /* 0x0000000206987825 */ /* 0x002fc600078e0204 */
[----:B------:R-:W-:Y:S01]  /*14790*/  STL.64 [R1+0xe00], R60 ;  /* 0x000e003c01007387 */ /* 0x000fe20000100a00 */
[----:B0-----:R-:W-:-:S03]  /*147a0*/  IMAD.WIDE R14, R6, 0x2, R10 ;  /* 0x00000002060e7825 */ /* 0x001fc600078e020a */
[----:B------:R-:W-:Y:S01]  /*147b0*/  STL.64 [R1+0xdf8], R58 ;  /* 0x000df83a01007387 */ /* 0x000fe20000100a00 */
[----:B------:R-:W-:-:S03]  /*147c0*/  IMAD.WIDE R154, R154, 0x2, R10 ;  /* 0x000000029a9a7825 */ /* 0x000fc600078e020a */
[----:B------:R-:W-:Y:S01]  /*147d0*/  STL.64 [R1+0xdf0], R56 ;  /* 0x000df03801007387 */ /* 0x000fe20000100a00 */
[----:B------:R-:W-:-:S03]  /*147e0*/  IMAD.WIDE R16, R8, 0x2, R2 ;  /* 0x0000000208107825 */ /* 0x000fc600078e0202 */
[----:B------:R-:W-:Y:S01]  /*147f0*/  STL.64 [R1+0xde8], R54 ;  /* 0x000de83601007387 */ /* 0x000fe20000100a00 */
[----:B------:R-:W-:-:S03]  /*14800*/  IMAD.WIDE R2, R8, 0x2, R158 ;  /* 0x0000000208027825 */ /* 0x000fc600078e029e */
[----:B------:R-:W2:Y:S01]  /*14810*/  LDG.E.U16 R250, desc[UR4][R16.64] ;  /* 0x0000000410fa7981 */ /* 0x000ea2000c1e1500 */
[----:B------:R-:W-:-:S03]  /*14820*/  IMAD.WIDE R156, R8, 0x2, R152 ;  /* 0x00000002089c7825 */ /* 0x000fc600078e0298 */
[----:B------:R0:W2:Y:S01]  /*14830*/  LDG.E.U16 R248, desc[UR4][R2.64] ;  /* 0x0000000402f87981 */ /* 0x0000a2000c1e1500 */
[----:B------:R-:W-:-:S03]  /*14840*/  IMAD.WIDE R152, R8, 0x2, R14 ;  /* 0x0000000208987825 */ /* 0x000fc600078e020e */
[----:B------:R-:W2:Y:S01]  /*14850*/  LDG.E.U16 R252, desc[UR4][R156.64] ;  /* 0x000000049cfc7981 */ /* 0x000ea2000c1e1500 */
[----:B------:R-:W-:-:S03]  /*14860*/  IMAD.WIDE R14, R8, 0x2, R154 ;  /* 0x00000002080e7825 */ /* 0x000fc600078e029a */
[----:B------:R-:W2:Y:S01]  /*14870*/  LDG.E.U16 R251, desc[UR4][R152.64] ;  /* 0x0000000498fb7981 */ /* 0x000ea2000c1e1500 */
[----:B0-----:R-:W-:-:S03]  /*14880*/  IMAD R2, R9, 0x12, RZ ;  /* 0x0000001209027824 */ /* 0x001fc600078e02ff */
[----:B------:R0:W2:Y:S01]  /*14890*/  LDG.E.U16 R249, desc[UR4][R14.64] ;  /* 0x000000040ef97981 */ /* 0x0000a2000c1e1500 */
[----:B------:R-:W-:-:S03]  /*148a0*/  IMAD.WIDE R16, R0, 0x2, R10 ;  /* 0x0000000200107825 */ /* 0x000fc600078e020a */
        /* <DEDUP_REMOVED lines=20> */
[----:B0-----:R-:W-:-:S03]  /*149f0*/  IMAD.WIDE R16, R8, 0x2, R154 ;  /* 0x0000000208107825 */ /* 0x001fc600078e029a */
[----:B------:R-:W-:Y:S01]  /*14a00*/  STL.64 [R1+0xda8], R38 ;  /* 0x000da82601007387 */ /* 0x000fe20000100a00 */
[----:B-1----:R-:W-:-:S03]  /*14a10*/  IMAD.WIDE R2, R0, 0x2, R10 ;  /* 0x0000000200027825 */ /* 0x002fc600078e020a */
[----:B------:R0:W2:Y:S01]  /*14a20*/  LDG.E.U16 R243, desc[UR4][R16.64] ;  /* 0x0000000410f37981 */ /* 0x0000a2000c1e1500 */
[C---:B------:R-:W-:Y:S02]  /*14a30*/  IMAD R154, R9.reuse, 0x16, RZ ;  /* 0x00000016099a7824 */ /* 0x040fe400078e02ff */
[C---:B------:R-:W-:Y:S01]  /*14a40*/  IMAD.WIDE R152, R8.reuse, 0x2, R152 ;  /* 0x0000000208987825 */ /* 0x040fe200078e0298 */
[----:B------:R-:W-:Y:S03]  /*14a50*/  STL.64 [R1+0xda0], R36 ;  /* 0x000da02401007387 */ /* 0x000fe60000100a00 */
[----:B------:R-:W-:Y:S01]  /*14a60*/  IMAD R0, R9, 0x17, RZ ;  /* 0x0000001709007824 */ /* 0x000fe200078e02ff */
[----:B------:R1:W2:Y:S01]  /*14a70*/  LDG.E.U16 R244, desc[UR4][R152.64] ;  /* 0x0000000498f47981 */ /* 0x0002a2000c1e1500 */
[----:B----4-:R-:W-:-:S03]  /*14a80*/  IMAD.WIDE R14, R8, 0x2, R156 ;  /* 0x00000002080e7825 */ /* 0x010fc600078e029c */
[----:B------:R-:W-:Y:S01]  /*14a90*/  STL.64 [R1+0xd98], R34 ;  /* 0x000d982201007387 */ /* 0x000fe20000100a00 */
[C---:B------:R-:W-:Y:S02]  /*14aa0*/  IMAD R6, R9.reuse, 0x15, RZ ;  /* 0x0000001509067824 */ /* 0x040fe400078e02ff */
[----:B0-----:R-:W-:Y:S01]  /*14ab0*/  IMAD.WIDE R16, R8, 0x2, R2 ;  /* 0x0000000208107825 */ /* 0x001fe200078e0202 */
[----:B------:R0:W4:Y:S03]  /*14ac0*/  LDG.E.U16 R242, desc[UR4][R14.64] ;  /* 0x000000040ef27981 */ /* 0x000126000c1e1500 */
[--C-:B------:R-:W-:Y:S01]  /*14ad0*/  IMAD.WIDE R2, R154, 0x2, R4.reuse ;  /* 0x000000029a027825 */ /* 0x100fe200078e0204 */
[----:B------:R5:W4:Y:S03]  /*14ae0*/  LDG.E.U16 R241, desc[UR4][R16.64] ;  /* 0x0000000410f17981 */ /* 0x000b26000c1e1500 */
[--C-:B------:R-:W-:Y:S01]  /*14af0*/  IMAD.WIDE R158, R0, 0x2, R4.reuse ;  /* 0x00000002009e7825 */ /* 0x100fe200078e0204 */
[----:B------:R-:W-:Y:S03]  /*14b00*/  STL.64 [R1+0xd90], R32 ;  /* 0x000d902001007387 */ /* 0x000fe60000100a00 */
[C---:B-1----:R-:W-:Y:S01]  /*14b10*/  IMAD.WIDE R152, R6.reuse, 0x2, R4 ;  /* 0x0000000206987825 */ /* 0x042fe200078e0204 */
[----:B------:R-:W-:Y:S03]  /*14b20*/  STL.64 [R1+0xd88], R30 ;  /* 0x000d881e01007387 */ /* 0x000fe60000100a00 */
[--C-:B0-----:R-:W-:Y:S01]  /*14b30*/  IMAD.WIDE R14, R6, 0x2, R10.reuse ;  /* 0x00000002060e7825 */ /* 0x101fe200078e020a */
[----:B------:R-:W-:Y:S03]  /*14b40*/  STL.64 [R1+0xd80], R28 ;  /* 0x000d801c01007387 */ /* 0x000fe60000100a00 */
[----:B------:R-:W-:Y:S01]  /*14b50*/  IMAD.WIDE R154, R154, 0x2, R10 ;  /* 0x000000029a9a7825 */ /* 0x000fe200078e020a */
[----:B------:R0:W-:Y:S03]  /*14b60*/  STL.64 [R1+0xd78], R26 ;  /* 0x000d781a01007387 */ /* 0x0001e60000100a00 */
[C---:B-----5:R-:W-:Y:S01]  /*14b70*/  IMAD.WIDE R16, R8.reuse, 0x2, R2 ;  /* 0x0000000208107825 */ /* 0x060fe200078e0202 */
[----:B------:R1:W-:Y:S03]  /*14b80*/  STL.64 [R1+0xd70], R24 ;  /* 0x000d701801007387 */ /* 0x0003e60000100a00 */
[C---:B------:R-:W-:Y:S01]  /*14b90*/  IMAD.WIDE R2, R8.reuse, 0x2, R158 ;  /* 0x0000000208027825 */ /* 0x040fe200078e029e */
[----:B------:R-:W5:Y:S03]  /*14ba0*/  LDG.E.U16 R238, desc[UR4][R16.64] ;  /* 0x0000000410ee7981 */ /* 0x000f66000c1e1500 */
[C---:B------:R-:W-:Y:S01]  /*14bb0*/  IMAD.WIDE R156, R8.reuse, 0x2, R152 ;  /* 0x00000002089c7825 */ /* 0x040fe200078e0298 */
[----:B------:R0:W5:Y:S03]  /*14bc0*/  LDG.E.U16 R236, desc[UR4][R2.64] ;  /* 0x0000000402ec7981 */ /* 0x000166000c1e1500 */
[C---:B------:R-:W-:Y:S01]  /*14bd0*/  IMAD.WIDE R152, R8.reuse, 0x2, R14 ;  /* 0x0000000208987825 */ /* 0x040fe200078e020e */
[----:B------:R-:W5:Y:S03]  /*14be0*/  LDG.E.U16 R240, desc[UR4][R156.64] ;  /* 0x000000049cf07981 */ /* 0x000f66000c1e1500 */
[----:B------:R-:W-:Y:S01]  /*14bf0*/  IMAD.WIDE R14, R8, 0x2, R154 ;  /* 0x00000002080e7825 */ /* 0x000fe200078e029a */
[----:B------:R-:W5:Y:S03]  /*14c00*/  LDG.E.U16 R239, desc[UR4][R152.64] ;  /* 0x0000000498ef7981 */ /* 0x000f66000c1e1500 */
[----:B0-----:R-:W-:Y:S01]  /*14c10*/  IMAD R2, R9, 0x18, RZ ;  /* 0x0000001809027824 */ /* 0x001fe200078e02ff */
[----:B------:R0:W5:Y:S01]  /*14c20*/  LDG.E.U16 R237, desc[UR4][R14.64] ;  /* 0x000000040eed7981 */ /* 0x000162000c1e1500 */
[----:B------:R-:W-:-:S03]  /*14c30*/  IMAD.WIDE R16, R0, 0x2, R10 ;  /* 0x0000000200107825 */ /* 0x000fc600078e020a */
[----:B------:R-:W5:Y:S01]  /*14c40*/  LDL.64 R26, [R1+0xb80] ;  /* 0x000b8000011a7983 */ /* 0x000f620000100a00 */
[C---:B------:R-:W-:Y:S02]  /*14c50*/  IMAD R154, R9.reuse, 0x19, RZ ;  /* 0x00000019099a7824 */ /* 0x040fe400078e02ff */
[----:B------:R-:W-:Y:S01]  /*14c60*/  IMAD R6, R9, 0x1b, RZ ;  /* 0x0000001b09067824 */ /* 0x000fe200078e02ff */
[----:B-1----:R-:W5:Y:S01]  /*14c70*/  LDL.64 R24, [R1+0xb60] ;  /* 0x000b600001187983 */ /* 0x002f620000100a00 */
[----:B0-----:R-:W-:-:S03]  /*14c80*/  IMAD.WIDE R14, R2, 0x2, R4 ;  /* 0x00000002020e7825 */ /* 0x001fc600078e0204 */
[----:B------:R-:W5:Y:S01]  /*14c90*/  LDL.64 R30, [R1+0xb50] ;  /* 0x000b5000011e7983 */ /* 0x000f620000100a00 */
[----:B------:R-:W-:-:S03]  /*14ca0*/  IMAD.WIDE R2, R2, 0x2, R10 ;  /* 0x0000000202027825 */ /* 0x000fc600078e020a */
[----:B------:R-:W5:Y:S01]  /*14cb0*/  LDL.64 R38, [R1+0xb40] ;  /* 0x000b400001267983 */ /* 0x000f620000100a00 */
[----:B------:R-:W-:-:S03]  /*14cc0*/  IMAD.WIDE R152, R154, 0x2, R4 ;  /* 0x000000029a987825 */ /* 0x000fc600078e0204 */
[----:B------:R-:W5:Y:S01]  /*14cd0*/  LDL.64 R36, [R1+0xb30] ;  /* 0x000b300001247983 */ /* 0x000f620000100a00 */
[----:B------:R-:W-:-:S03]  /*14ce0*/  IMAD.WIDE R16, R8, 0x2, R16 ;  /* 0x0000000208107825 */ /* 0x000fc600078e0210 */
[----:B------:R-:W5:Y:S01]  /*14cf0*/  LDL.64 R28, [R1+0xb00] ;  /* 0x000b0000011c7983 */ /* 0x000f620000100a00 */
[----:B------:R-:W-:-:S03]  /*14d00*/  IMAD.WIDE R154, R154, 0x2, R10 ;  /* 0x000000029a9a7825 */ /* 0x000fc600078e020a */
[----:B------:R0:W5:Y:S01]  /*14d10*/  LDG.E.U16 R235, desc[UR4][R16.64] ;  /* 0x0000000410eb7981 */ /* 0x000162000c1e1500 */
[----:B------:R-:W-:-:S03]  /*14d20*/  IMAD.WIDE R2, R8, 0x2, R2 ;  /* 0x0000000208027825 */ /* 0x000fc600078e0202 */
[----:B------:R-:W5:Y:S01]  /*14d30*/  LDL.64 R42, [R1+0xb58] ;  /* 0x000b5800012a7983 */ /* 0x000f620000100a00 */
[C---:B------:R-:W-:Y:S02]  /*14d40*/  IMAD R0, R9.reuse, 0x1a, RZ ;  /* 0x0000001a09007824 */ /* 0x040fe400078e02ff */
[----:B------:R-:W-:Y:S01]  /*14d50*/  IMAD.WIDE R14, R8, 0x2, R14 ;  /* 0x00000002080e7825 */ /* 0x000fe200078e020e */
[----:B------:R1:W4:Y:S03]  /*14d60*/  LDG.E.U16 R233, desc[UR4][R2.64] ;  /* 0x0000000402e97981 */ /* 0x000326000c1e1500 */
[----:B------:R-:W-:Y:S01]  /*14d70*/  IMAD.WIDE R156, R0, 0x2, R4 ;  /* 0x00000002009c7825 */ /* 0x000fe200078e0204 */
[----:B------:R3:W5:Y:S03]  /*14d80*/  LDG.E.U16 R234, desc[UR4][R14.64] ;  /* 0x000000040eea7981 */ /* 0x000766000c1e1500 */
[----:B0-----:R-:W-:Y:S01]  /*14d90*/  IMAD.WIDE R16, R8, 0x2, R154 ;  /* 0x0000000208107825 */ /* 0x001fe200078e029a */
[----:B------:R-:W4:Y:S03]  /*14da0*/  LDL.64 R34, [R1+0xb10] ;  /* 0x000b100001227983 */ /* 0x000f260000100a00 */
[----:B-1----:R-:W-:Y:S01]  /*14db0*/  IMAD.WIDE R2, R0, 0x2, R10 ;  /* 0x0000000200027825 */ /* 0x002fe200078e020a */
[----:B------:R0:W4:Y:S03]  /*14dc0*/  LDG.E.U16 R231, desc[UR4][R16.64] ;  /* 0x0000000410e77981 */ /* 0x000126000c1e1500 */
[----:B------:R-:W-:Y:S01]  /*14dd0*/  IMAD R154, R9, 0x1c, RZ ;  /* 0x0000001c099a7824 */ /* 0x000fe200078e02ff */
[----:B------:R-:W4:Y:S01]  /*14de0*/  LDL.64 R32, [R1+0xae0] ;  /* 0x000ae00001207983 */ /* 0x000f220000100a00 */
[----:B------:R-:W-:-:S03]  /*14df0*/  IMAD.WIDE R152, R8, 0x2, R152 ;  /* 0x0000000208987825 */ /* 0x000fc600078e0298 */
[----:B------:R-:W4:Y:S01]  /*14e00*/  LDL.64 R48, [R1+0xb20] ;  /* 0x000b200001307983 */ /* 0x000f220000100a00 */
[C---:B------:R-:W-:Y:S02]  /*14e10*/  IMAD R0, R9.reuse, 0x1d, RZ ;  /* 0x0000001d09007824 */ /* 0x040fe400078e02ff */
[C---:B---3--:R-:W-:Y:S01]  /*14e20*/  IMAD.WIDE R14, R8.reuse, 0x2, R156 ;  /* 0x00000002080e7825 */ /* 0x048fe200078e029c */
[----:B------:R1:W3:Y:S03]  /*14e30*/  LDG.E.U16 R232, desc[UR4][R152.64] ;  /* 0x0000000498e87981 */ /* 0x0002e6000c1e1500 */
[----:B0-----:R-:W-:Y:S01]  /*14e40*/  IMAD.WIDE R16, R8, 0x2, R2 ;  /* 0x0000000208107825 */ /* 0x001fe200078e0202 */
[----:B------:R0:W3:Y:S03]  /*14e50*/  LDG.E.U16 R230, desc[UR4][R14.64] ;  /* 0x000000040ee67981 */ /* 0x0000e6000c1e1500 */
[--C-:B------:R-:W-:Y:S01]  /*14e60*/  IMAD.WIDE R2, R154, 0x2, R4.reuse ;  /* 0x000000029a027825 */ /* 0x100fe200078e0204 */
[----:B------:R0:W3:Y:S03]  /*14e70*/  LDG.E.U16 R229, desc[UR4][R16.64] ;  /* 0x0000000410e57981 */ /* 0x0000e6000c1e1500 */
[--C-:B------:R-:W-:Y:S01]  /*14e80*/  IMAD.WIDE R158, R0, 0x2, R4.reuse ;  /* 0x00000002009e7825 */ /* 0x100fe200078e0204 */
[----:B------:R-:W3:Y:S03]  /*14e90*/  LDL.64 R40, [R1+0xac0] ;  /* 0x000ac00001287983 */ /* 0x000ee60000100a00 */
[C---:B-1----:R-:W-:Y:S01]  /*14ea0*/  IMAD.WIDE R152, R6.reuse, 0x2, R4 ;  /* 0x0000000206987825 */ /* 0x042fe200078e0204 */
[----:B------:R-:W3:Y:S03]  /*14eb0*/  LDL.64 R44, [R1+0xa90] ;  /* 0x000a9000012c7983 */ /* 0x000ee60000100a00 */
[--C-:B0-----:R-:W-:Y:S01]  /*14ec0*/  IMAD.WIDE R14, R6, 0x2, R10.reuse ;  /* 0x00000002060e7825 */ /* 0x101fe200078e020a */
[----:B------:R-:W3:Y:S03]  /*14ed0*/  LDL.64 R46, [R1+0xad0] ;  /* 0x000ad000012e7983 */ /* 0x000ee60000100a00 */
[----:B------:R-:W-:Y:S01]  /*14ee0*/  IMAD.WIDE R154, R154, 0x2, R10 ;  /* 0x000000029a9a7825 */ /* 0x000fe200078e020a */
[----:B------:R-:W3:Y:S03]  /*14ef0*/  LDL.64 R50, [R1+0x9e0] ;  /* 0x0009e00001327983 */ /* 0x000ee60000100a00 */
[C---:B------:R-:W-:Y:S01]  /*14f00*/  IMAD.WIDE R16, R8.reuse, 0x2, R2 ;  /* 0x0000000208107825 */ /* 0x040fe200078e0202 */
[----:B------:R-:W3:Y:S03]  /*14f10*/  LDL.64 R116, [R1+0xa38] ;  /* 0x000a380001747983 */ /* 0x000ee60000100a00 */
[C---:B------:R-:W-:Y:S01]  /*14f20*/  IMAD.WIDE R2, R8.reuse, 0x2, R158 ;  /* 0x0000000208027825 */ /* 0x040fe200078e029e */
[----:B------:R-:W3:Y:S03]  /*14f30*/  LDG.E.U16 R226, desc[UR4][R16.64] ;  /* 0x0000000410e27981 */ /* 0x000ee6000c1e1500 */
[C---:B------:R-:W-:Y:S01]  /*14f40*/  IMAD.WIDE R156, R8.reuse, 0x2, R152 ;  /* 0x00000002089c7825 */ /* 0x040fe200078e0298 */
[----:B------:R0:W3:Y:S03]  /*14f50*/  LDG.E.U16 R224, desc[UR4][R2.64] ;  /* 0x0000000402e07981 */ /* 0x0000e6000c1e1500 */
[C---:B------:R-:W-:Y:S01]  /*14f60*/  IMAD.WIDE R152, R8.reuse, 0x2, R14 ;  /* 0x0000000208987825 */ /* 0x040fe200078e020e */
[----:B------:R-:W3:Y:S03]  /*14f70*/  LDG.E.U16 R228, desc[UR4][R156.64] ;  /* 0x000000049ce47981 */ /* 0x000ee6000c1e1500 */
[----:B------:R-:W-:Y:S01]  /*14f80*/  IMAD.WIDE R14, R8, 0x2, R154 ;  /* 0x00000002080e7825 */ /* 0x000fe200078e029a */
[----:B------:R-:W3:Y:S03]  /*14f90*/  LDL.64 R114, [R1+0xa28] ;  /* 0x000a280001727983 */ /* 0x000ee60000100a00 */
[C---:B0-----:R-:W-:Y:S01]  /*14fa0*/  IMAD R2, R9.reuse, 0x1e, RZ ;  /* 0x0000001e09027824 */ /* 0x041fe200078e02ff */
[----:B------:R0:W3:Y:S01]  /*14fb0*/  LDG.E.U16 R225, desc[UR4][R14.64] ;  /* 0x000000040ee17981 */ /* 0x0000e2000c1e1500 */
[----:B------:R-:W-:Y:S01]  /*14fc0*/  IMAD.WIDE R16, R0, 0x2, R10 ;  /* 0x0000000200107825 */ /* 0x000fe200078e020a */
[----:B------:R-:W-:-:S02]  /*14fd0*/  LEA R154, R9, -R9, 0x5 ;  /* 0x80000009099a7211 */ /* 0x000fc400078e28ff */
[----:B------:R1:W3:Y:S01]  /*14fe0*/  LDG.E.U16 R227, desc[UR4][R152.64] ;  /* 0x0000000498e37981 */ /* 0x0002e2000c1e1500 */
[----:B0-----:R-:W-:-:S04]  /*14ff0*/  IMAD.WIDE R14, R2, 0x2, R4 ;  /* 0x00000002020e7825 */ /* 0x001fc800078e0204 */
[----:B------:R-:W-:Y:S01]  /*15000*/  IMAD.WIDE R2, R2, 0x2, R10 ;  /* 0x0000000202027825 */ /* 0x000fe200078e020a */
[----:B------:R-:W-:-:S03]  /*15010*/  SHF.L.U32 R0, R9, 0x5, RZ ;  /* 0x0000000509007819 */ /* 0x000fc600000006ff */
[----:B-1----:R-:W-:-:S04]  /*15020*/  IMAD.WIDE R152, R154, 0x2, R4 ;  /* 0x000000029a987825 */ /* 0x002fc800078e0204 */
[----:B------:R-:W-:-:S04]  /*15030*/  IMAD.WIDE R16, R8, 0x2, R16 ;  /* 0x0000000208107825 */ /* 0x000fc800078e0210 */
[----:B------:R-:W-:Y:S01]  /*15040*/  IMAD.WIDE R154, R154, 0x2, R10 ;  /* 0x000000029a9a7825 */ /* 0x000fe200078e020a */
[----:B------:R0:W3:Y:S03]  /*15050*/  LDG.E.U16 R223, desc[UR4][R16.64] ;  /* 0x0000000410df7981 */ /* 0x0000e6000c1e1500 */
[----:B------:R-:W-:-:S04]  /*15060*/  IMAD.WIDE R2, R8, 0x2, R2 ;  /* 0x0000000208027825 */ /* 0x000fc800078e0202 */
[----:B------:R-:W-:Y:S01]  /*15070*/  IMAD.WIDE R156, R0, 0x2, R4 ;  /* 0x00000002009c7825 */ /* 0x000fe200078e0204 */
[----:B------:R1:W3:Y:S03]  /*15080*/  LDG.E.U16 R219, desc[UR4][R2.64] ;  /* 0x0000000402db7981 */ /* 0x0002e6000c1e1500 */
[----:B------:R-:W-:-:S04]  /*15090*/  IMAD.WIDE R14, R8, 0x2, R14 ;  /* 0x00000002080e7825 */ /* 0x000fc800078e020e */
[----:B0-----:R-:W-:Y:S01]  /*150a0*/  IMAD.WIDE R16, R8, 0x2, R154 ;  /* 0x0000000208107825 */ /* 0x001fe200078e029a */
[----:B------:R0:W3:Y:S03]  /*150b0*/  LDG.E.U16 R222, desc[UR4][R14.64] ;  /* 0x000000040ede7981 */ /* 0x0000e6000c1e1500 */
[----:B-1----:R-:W-:Y:S01]  /*150c0*/  IMAD.WIDE R2, R0, 0x2, R10 ;  /* 0x0000000200027825 */ /* 0x002fe200078e020a */
[----:B------:R1:W3:Y:S01]  /*150d0*/  LDG.E.U16 R217, desc[UR4][R16.64] ;  /* 0x0000000410d97981 */ /* 0x0002e2000c1e1500 */
[C---:B------:R-:W-:Y:S02]  /*150e0*/  LEA R6, R9.reuse, R9, 0x5 ;  /* 0x0000000909067211 */ /* 0x040fe400078e28ff */
[----:B------:R-:W-:Y:S02]  /*150f0*/  IMAD R154, R9, 0x22, RZ ;  /* 0x00000022099a7824 */ /* 0x000fe400078e02ff */
[----:B------:R-:W-:-:S04]  /*15100*/  IMAD.WIDE R152, R8, 0x2, R152 ;  /* 0x0000000208987825 */ /* 0x000fc800078e0298 */
[----:B------:R-:W-:Y:S01]  /*15110*/  IMAD R0, R9, 0x23, RZ ;  /* 0x0000002309007824 */ /* 0x000fe200078e02ff */
[----:B------:R1:W3:Y:S01]  /*15120*/  LDG.E.U16 R218, desc[UR4][R152.64] ;  /* 0x0000000498da7981 */ /* 0x0002e2000c1e1500 */
[----:B0-----:R-:W-:-:S04]  /*15130*/  IMAD.WIDE R14, R8, 0x2, R156 ;  /* 0x00000002080e7825 */ /* 0x001fc800078e029c */
[----:B-1----:R-:W-:Y:S01]  /*15140*/  IMAD.WIDE R16, R8, 0x2, R2 ;  /* 0x0000000208107825 */ /* 0x002fe200078e0202 */
[----:B------:R0:W3:Y:S03]  /*15150*/  LDG.E.U16 R216, desc[UR4][R14.64] ;  /* 0x000000040ed87981 */ /* 0x0000e6000c1e1500 */
[--C-:B------:R-:W-:Y:S01]  /*15160*/  IMAD.WIDE R2, R154, 0x2, R4.reuse ;  /* 0x000000029a027825 */ /* 0x100fe200078e0204 */
[----:B------:R1:W3:Y:S03]  /*15170*/  LDG.E.U16 R215, desc[UR4][R16.64] ;  /* 0x0000000410d77981 */ /* 0x0002e6000c1e1500 */
[----:B------:R-:W-:-:S04]  /*15180*/  IMAD.WIDE R158, R0, 0x2, R4 ;  /* 0x00000002009e7825 */ /* 0x000fc800078e0204 */
[----:B------:R-:W-:-:S04]  /*15190*/  IMAD.WIDE R152, R6, 0x2, R4 ;  /* 0x0000000206987825 */ /* 0x000fc800078e0204 */
[----:B0-----:R-:W-:-:S04]  /*151a0*/  IMAD.WIDE R14, R6, 0x2, R10 ;  /* 0x00000002060e7825 */ /* 0x001fc800078e020a */
[----:B------:R-:W-:-:S04]  /*151b0*/  IMAD.WIDE R154, R154, 0x2, R10 ;  /* 0x000000029a9a7825 */ /* 0x000fc800078e020a */
[----:B-1----:R-:W-:-:S04]  /*151c0*/  IMAD.WIDE R16, R8, 0x2, R2 ;  /* 0x0000000208107825 */ /* 0x002fc800078e0202 */
[C---:B------:R-:W-:Y:S01]  /*151d0*/  IMAD.WIDE R2, R8.reuse, 0x2, R158 ;  /* 0x0000000208027825 */ /* 0x040fe200078e029e */
[----:B------:R-:W3:Y:S03]  /*151e0*/  LDG.E.U16 R212, desc[UR4][R16.64] ;  /* 0x0000000410d47981 */ /* 0x000ee6000c1e1500 */
[C---:B------:R-:W-:Y:S01]  /*151f0*/  IMAD.WIDE R156, R8.reuse, 0x2, R152 ;  /* 0x00000002089c7825 */ /* 0x040fe200078e0298 */
[----:B------:R0:W3:Y:S03]  /*15200*/  LDG.E.U16 R210, desc[UR4][R2.64] ;  /* 0x0000000402d27981 */ /* 0x0000e6000c1e1500 */
[C---:B------:R-:W-:Y:S01]  /*15210*/  IMAD.WIDE R152, R8.reuse, 0x2, R14 ;  /* 0x0000000208987825 */ /* 0x040fe200078e020e */
[----:B------:R1:W3:Y:S03]  /*15220*/  LDG.E.U16 R214, desc[UR4][R156.64] ;  /* 0x000000049cd67981 */ /* 0x0002e6000c1e1500 */
[----:B------:R-:W-:Y:S01]  /*15230*/  IMAD.WIDE R14, R8, 0x2, R154 ;  /* 0x00000002080e7825 */ /* 0x000fe200078e029a */
[----:B------:R1:W3:Y:S03]  /*15240*/  LDG.E.U16 R213, desc[UR4][R152.64] ;  /* 0x0000000498d57981 */ /* 0x0002e6000c1e1500 */
[C---:B0-----:R-:W-:Y:S01]  /*15250*/  IMAD R2, R9.reuse, 0x24, RZ ;  /* 0x0000002409027824 */ /* 0x041fe200078e02ff */
[----:B------:R0:W3:Y:S01]  /*15260*/  LDG.E.U16 R211, desc[UR4][R14.64] ;  /* 0x000000040ed37981 */ /* 0x0000e2000c1e1500 */
[----:B-1----:R-:W-:-:S02]  /*15270*/  IMAD R156, R9, 0x25, RZ ;  /* 0x00000025099c7824 */ /* 0x002fc400078e02ff */
[----:B------:R-:W-:-:S04]  /*15280*/  IMAD.WIDE R16, R0, 0x2, R10 ;  /* 0x0000000200107825 */ /* 0x000fc800078e020a */
[----:B------:R-:W-:-:S04]  /*15290*/  IMAD.WIDE R152, R156, 0x2, R4 ;  /* 0x000000029c987825 */ /* 0x000fc800078e0204 */
[----:B0-----:R-:W-:-:S04]  /*152a0*/  IMAD.WIDE R14, R2, 0x2, R4 ;  /* 0x00000002020e7825 */ /* 0x001fc800078e0204 */
[----:B------:R-:W-:-:S04]  /*152b0*/  IMAD.WIDE R2, R2, 0x2, R10 ;  /* 0x0000000202027825 */ /* 0x000fc800078e020a */
[----:B------:R-:W-:Y:S02]  /*152c0*/  IMAD R0, R9, 0x26, RZ ;  /* 0x0000002609007824 */ /* 0x000fe400078e02ff */
[----:B------:R-:W-:-:S04]  /*152d0*/  IMAD.WIDE R154, R8, 0x2, R14 ;  /* 0x00000002089a7825 */ /* 0x000fc800078e020e */
[----:B------:R-:W-:Y:S01]  /*152e0*/  IMAD.WIDE R14, R8, 0x2, R2 ;  /* 0x00000002080e7825 */ /* 0x000fe200078e0202 */
[----:B------:R-:W3:Y:S03]  /*152f0*/  LDG.E.U16 R208, desc[UR4][R154.64] ;  /* 0x000000049ad07981 */ /* 0x000ee6000c1e1500 */
[----:B------:R-:W-:Y:S01]  /*15300*/  IMAD.WIDE R156, R156, 0x2, R10 ;  /* 0x000000029c9c7825 */ /* 0x000fe200078e020a */
[----:B------:R0:W3:Y:S03]  /*15310*/  LDG.E.U16 R207, desc[UR4][R14.64] ;  /* 0x000000040ecf7981 */ /* 0x0000e6000c1e1500 */
[----:B------:R-:W-:-:S04]  /*15320*/  IMAD.WIDE R16, R8, 0x2, R16 ;  /* 0x0000000208107825 */ /* 0x000fc800078e0210 */
[----:B------:R-:W-:Y:S01]  /*15330*/  IMAD.WIDE R158, R0, 0x2, R4 ;  /* 0x00000002009e7825 */ /* 0x000fe200078e0204 */
[----:B------:R1:W3:Y:S03]  /*15340*/  LDG.E.U16 R209, desc[UR4][R16.64] ;  /* 0x0000000410d17981 */ /* 0x0002e6000c1e1500 */
[----:B------:R-:W-:-:S04]  /*15350*/  IMAD.WIDE R2, R8, 0x2, R152 ;  /* 0x0000000208027825 */ /* 0x000fc800078e0298 */
[C---:B0-----:R-:W-:Y:S01]  /*15360*/  IMAD.WIDE R14, R8.reuse, 0x2, R158 ;  /* 0x00000002080e7825 */ /* 0x041fe200078e029e */
[----:B------:R0:W3:Y:S03]  /*15370*/  LDG.E.U16 R206, desc[UR4][R2.64] ;  /* 0x0000000402ce7981 */ /* 0x0000e6000c1e1500 */
[----:B-1----:R-:W-:Y:S01]  /*15380*/  IMAD.WIDE R16, R8, 0x2, R156 ;  /* 0x0000000208107825 */ /* 0x002fe200078e029c */
[----:B------:R-:W3:Y:S03]  /*15390*/  LDG.E.U16 R204, desc[UR4][R14.64] ;  /* 0x000000040ecc7981 */ /* 0x000ee6000c1e1500 */
[----:B------:R-:W-:Y:S01]  /*153a0*/  IMAD R156, R9, 0x29, RZ ;  /* 0x00000029099c7824 */ /* 0x000fe200078e02ff */
[----:B------:R1:W3:Y:S01]  /*153b0*/  LDG.E.U16 R205, desc[UR4][R16.64] ;  /* 0x0000000410cd7981 */ /* 0x0002e2000c1e1500 */
[----:B0-----:R-:W-:-:S04]  /*153c0*/  IMAD.WIDE R2, R0, 0x2, R10 ;  /* 0x0000000200027825 */ /* 0x001fc800078e020a */
[----:B------:R-:W-:Y:S02]  /*153d0*/  IMAD R0, R9, 0x28, RZ ;  /* 0x0000002809007824 */ /* 0x000fe400078e02ff */
[----:B------:R-:W-:-:S04]  /*153e0*/  IMAD.WIDE R154, R161, 0x2, R4 ;  /* 0x00000002a19a7825 */ /* 0x000fc800078e0204 */
[----:B-1----:R-:W-:-:S04]  /*153f0*/  IMAD.WIDE R16, R8, 0x2, R2 ;  /* 0x0000000208107825 */ /* 0x002fc800078e0202 */
[----:B------:R-:W-:Y:S01]  /*15400*/  IMAD.WIDE R14, R0, 0x2, R10 ;  /* 0x00000002000e7825 */ /* 0x000fe200078e020a */
[----:B------:R0:W3:Y:S03]  /*15410*/  LDG.E.U16 R203, desc[UR4][R16.64] ;  /* 0x0000000410cb7981 */ /* 0x0000e6000c1e1500 */
[----:B------:R-:W-:-:S04]  /*15420*/  IMAD.WIDE R2, R156, 0x2, R4 ;  /* 0x000000029c027825 */ /* 0x000fc800078e0204 */
[----:B------:R-:W-:-:S04]  /*15430*/  IMAD.WIDE R156, R156, 0x2, R10 ;  /* 0x000000029c9c7825 */ /* 0x000fc800078e020a */
[----:B------:R-:W-:-:S04]  /*15440*/  IMAD.WIDE R154, R8, 0x2, R154 ;  /* 0x00000002089a7825 */ /* 0x000fc800078e029a */
[----:B0-----:R-:W-:Y:S01]  /*15450*/  IMAD.WIDE R16, R8, 0x2, R14 ;  /* 0x0000000208107825 */ /* 0x001fe200078e020e */
[----:B------:R0:W3:Y:S03]  /*15460*/  LDG.E.U16 R202, desc[UR4][R154.64] ;  /* 0x000000049aca7981 */ /* 0x0000e6000c1e1500 */
[----:B------:R-:W-:Y:S01]  /*15470*/  IMAD.WIDE R152, R0, 0x2, R4 ;  /* 0x0000000200987825 */ /* 0x000fe200078e0204 */
[----:B------:R-:W3:Y:S03]  /*15480*/  LDG.E.U16 R200, desc[UR4][R16.64] ;  /* 0x0000000410c87981 */ /* 0x000ee6000c1e1500 */
[----:B------:R-:W-:-:S04]  /*15490*/  IMAD.WIDE R14, R8, 0x2, R2 ;  /* 0x00000002080e7825 */ /* 0x000fc800078e0202 */
[C---:B------:R-:W-:Y:S01]  /*154a0*/  IMAD.WIDE R2, R8.reuse, 0x2, R156 ;  /* 0x0000000208027825 */ /* 0x040fe200078e029c */
[----:B------:R1:W3:Y:S03]  /*154b0*/  LDG.E.U16 R199, desc[UR4][R14.64] ;  /* 0x000000040ec77981 */ /* 0x0002e6000c1e1500 */
[C---:B------:R-:W-:Y:S01]  /*154c0*/  IMAD R0, R9.reuse, 0x2a, RZ ;  /* 0x0000002a09007824 */ /* 0x040fe200078e02ff */
[----:B------:R2:W3:Y:S01]  /*154d0*/  LDG.E.U16 R198, desc[UR4][R2.64] ;  /* 0x0000000402c67981 */ /* 0x0004e2000c1e1500 */
[----:B0-----:R-:W-:Y:S02]  /*154e0*/  IMAD R154, R9, 0x2b, RZ ;  /* 0x0000002b099a7824 */ /* 0x001fe400078e02ff */
[----:B------:R-:W-:-:S04]  /*154f0*/  IMAD.WIDE R152, R8, 0x2, R152 ;  /* 0x0000000208987825 */ /* 0x000fc800078e0298 */
[C---:B-1----:R-:W-:Y:S01]  /*15500*/  IMAD.WIDE R14, R0.reuse, 0x2, R4 ;  /* 0x00000002000e7825 */ /* 0x042fe200078e0204 */
[----:B------:R0:W3:Y:S03]  /*15510*/  LDG.E.U16 R201, desc[UR4][R152.64] ;  /* 0x0000000498c97981 */ /* 0x0000e6000c1e1500 */
[----:B--2---:R-:W-:-:S04]  /*15520*/  IMAD.WIDE R2, R0, 0x2, R10 ;  /* 0x0000000200027825 */ /* 0x004fc800078e020a */
[----:B------:R-:W-:-:S04]  /*15530*/  IMAD.WIDE R16, R154, 0x2, R4 ;  /* 0x000000029a107825 */ /* 0x000fc800078e0204 */
[----:B------:R-:W-:Y:S02]  /*15540*/  IMAD R0, R9, 0x2d, RZ ;  /* 0x0000002d09007824 */ /* 0x000fe400078e02ff */
[----:B0-----:R-:W-:-:S04]  /*15550*/  IMAD.WIDE R152, R8, 0x2, R14 ;  /* 0x0000000208987825 */ /* 0x001fc800078e020e */
[----:B------:R-:W-:Y:S01]  /*15560*/  IMAD.WIDE R14, R8, 0x2, R2 ;  /* 0x00000002080e7825 */ /* 0x000fe200078e0202 */
[----:B------:R-:W2:Y:S03]  /*15570*/  LDG.E.U16 R197, desc[UR4][R152.64] ;  /* 0x0000000498c57981 */ /* 0x000ea6000c1e1500 */
[----:B------:R-:W-:Y:S01]  /*15580*/  IMAD.WIDE R158, R0, 0x2, R4 ;  /* 0x00000002009e7825 */ /* 0x000fe200078e0204 */
[----:B------:R0:W2:Y:S03]  /*15590*/  LDG.E.U16 R196, desc[UR4][R14.64] ;  /* 0x000000040ec47981 */ /* 0x0000a6000c1e1500 */
[----:B------:R-:W-:-:S04]  /*155a0*/  IMAD.WIDE R154, R154, 0x2, R10 ;  /* 0x000000029a9a7825 */ /* 0x000fc800078e020a */
[----:B------:R-:W-:-:S04]  /*155b0*/  IMAD.WIDE R2, R8, 0x2, R16 ;  /* 0x0000000208027825 */ /* 0x000fc800078e0210 */
[----:B------:R-:W-:Y:S01]  /*155c0*/  IMAD.WIDE R156, R160, 0x2, R10 ;  /* 0x00000002a09c7825 */ /* 0x000fe200078e020a */
[----:B------:R1:W2:Y:S03]  /*155d0*/  LDG.E.U16 R195, desc[UR4][R2.64] ;  /* 0x0000000402c37981 */ /* 0x0002a6000c1e1500 */
[----:B0-----:R-:W-:-:S04]  /*155e0*/  IMAD.WIDE R14, R8, 0x2, R158 ;  /* 0x00000002080e7825 */ /* 0x001fc800078e029e */
[----:B------:R-:W-:Y:S01]  /*155f0*/  IMAD.WIDE R152, R8, 0x2, R154 ;  /* 0x0000000208987825 */ /* 0x000fe200078e029a */
[----:B------:R0:W2:Y:S03]  /*15600*/  LDG.E.U16 R192, desc[UR4][R14.64] ;  /* 0x000000040ec07981 */ /* 0x0000a6000c1e1500 */
[----:B-1----:R-:W-:Y:S01]  /*15610*/  IMAD.WIDE R2, R0, 0x2, R10 ;  /* 0x0000000200027825 */ /* 0x002fe200078e020a */
[----:B------:R1:W2:Y:S03]  /*15620*/  LDG.E.U16 R194, desc[UR4][R152.64] ;  /* 0x0000000498c27981 */ /* 0x0002a6000c1e1500 */
[----:B------:R-:W-:-:S04]  /*15630*/  IMAD.WIDE R16, R8, 0x2, R156 ;  /* 0x0000000208107825 */ /* 0x000fc800078e029c */
[C---:B------:R-:W-:Y:S01]  /*15640*/  IMAD R0, R9.reuse, 0x30, RZ ;  /* 0x0000003009007824 */ /* 0x040fe200078e02ff */
[----:B------:R5:W2:Y:S01]  /*15650*/  LDG.E.U16 R193, desc[UR4][R16.64] ;  /* 0x0000000410c17981 */ /* 0x000aa2000c1e1500 */
[----:B------:R-:W-:Y:S02]  /*15660*/  IMAD R156, R9, 0x38, RZ ;  /* 0x00000038099c7824 */ /* 0x000fe400078e02ff */
[----:B0-----:R-:W-:-:S04]  /*15670*/  IMAD.WIDE R14, R0, 0x2, R4 ;  /* 0x00000002000e7825 */ /* 0x001fc800078e0204 */
[----:B-1----:R-:W-:-:S04]  /*15680*/  IMAD.WIDE R152, R156, 0x2, R4 ;  /* 0x000000029c987825 */ /* 0x002fc800078e0204 */
[----:B-----5:R-:W-:-:S04]  /*15690*/  IMAD.WIDE R16, R8, 0x2, R2 ;  /* 0x0000000208107825 */ /* 0x020fc800078e0202 */
[--C-:B------:R-:W-:Y:S01]  /*156a0*/  IMAD.WIDE R2, R0, 0x2, R10.reuse ;  /* 0x0000000200027825 */ /* 0x100fe200078e020a */
[----:B------:R0:W5:Y:S03]  /*156b0*/  LDG.E.U16 R191, desc[UR4][R16.64] ;  /* 0x0000000410bf7981 */ /* 0x000166000c1e1500 */
[----:B------:R-:W-:-:S04]  /*156c0*/  IMAD.WIDE R156, R156, 0x2, R10 ;  /* 0x000000029c9c7825 */ /* 0x000fc800078e020a */
[----:B------:R-:W-:-:S04]  /*156d0*/  IMAD.WIDE R154, R8, 0x2, R14 ;  /* 0x00000002089a7825 */ /* 0x000fc800078e020e */
[----:B------:R-:W-:Y:S01]  /*156e0*/  IMAD R0, R9, 0x31, RZ ;  /* 0x0000003109007824 */ /* 0x000fe200078e02ff */
[----:B------:R-:W2:Y:S01]  /*156f0*/  LDG.E.U16 R190, desc[UR4][R154.64] ;  /* 0x000000049abe7981 */ /* 0x000ea2000c1e1500 */
[----:B------:R-:W-:-:S04]  /*15700*/  IMAD.WIDE R14, R8, 0x2, R152 ;  /* 0x00000002080e7825 */ /* 0x000fc800078e0298 */
[C---:B0-----:R-:W-:Y:S01]  /*15710*/  IMAD.WIDE R16, R8.reuse, 0x2, R2 ;  /* 0x0000000208107825 */ /* 0x041fe200078e0202 */
[----:B------:R0:W5:Y:S03]  /*15720*/  LDG.E.U16 R188, desc[UR4][R14.64] ;  /* 0x000000040ebc7981 */ /* 0x000166000c1e1500 */
[----:B------:R-:W-:Y:S01]  /*15730*/  IMAD.WIDE R2, R8, 0x2, R156 ;  /* 0x0000000208027825 */ /* 0x000fe200078e029c */
[----:B------:R1:W5:Y:S03]  /*15740*/  LDG.E.U16 R189, desc[UR4][R16.64] ;  /* 0x0000000410bd7981 */ /* 0x000366000c1e1500 */
[----:B------:R-:W-:Y:S01]  /*15750*/  IMAD.WIDE R152, R0, 0x2, R4 ;  /* 0x0000000200987825 */ /* 0x000fe200078e0204 */
[----:B------:R4:W5:Y:S03]  /*15760*/  LDG.E.U16 R187, desc[UR4][R2.64] ;  /* 0x0000000402bb7981 */ /* 0x000966000c1e1500 */
[----:B------:R-:W-:-:S02]  /*15770*/  IMAD R6, R9, 0x39, RZ ;  /* 0x0000003909067824 */ /* 0x000fc400078e02ff */
[----:B0-----:R-:W-:-:S04]  /*15780*/  IMAD.WIDE R14, R0, 0x2, R10 ;  /* 0x00000002000e7825 */ /* 0x001fc800078e020a */
[----:B-1----:R-:W-:-:S04]  /*15790*/  IMAD.WIDE R16, R8, 0x2, R152 ;  /* 0x0000000208107825 */ /* 0x002fc800078e0298 */
[C---:B----4-:R-:W-:Y:S01]  /*157a0*/  IMAD.WIDE R2, R6.reuse, 0x2, R4 ;  /* 0x0000000206027825 */ /* 0x050fe200078e0204 */
[----:B------:R0:W4:Y:S03]  /*157b0*/  LDG.E.U16 R186, desc[UR4][R16.64] ;  /* 0x0000000410ba7981 */ /* 0x000126000c1e1500 */
[----:B------:R-:W-:-:S04]  /*157c0*/  IMAD.WIDE R152, R6, 0x2, R10 ;  /* 0x0000000206987825 */ /* 0x000fc800078e020a */
[----:B------:R-:W-:-:S04]  /*157d0*/  IMAD.WIDE R156, R8, 0x2, R14 ;  /* 0x00000002089c7825 */ /* 0x000fc800078e020e */
[C---:B------:R-:W-:Y:S01]  /*157e0*/  IMAD R158, R9.reuse, 0x32, RZ ;  /* 0x00000032099e7824 */ /* 0x040fe200078e02ff */
[----:B------:R1:W4:Y:S01]  /*157f0*/  LDG.E.U16 R185, desc[UR4][R156.64] ;  /* 0x000000049cb97981 */ /* 0x000322000c1e1500 */
[----:B------:R-:W-:Y:S02]  /*15800*/  IMAD R0, R9, 0x3a, RZ ;  /* 0x0000003a09007824 */ /* 0x000fe400078e02ff */
[----:B0-----:R-:W-:-:S04]  /*15810*/  IMAD.WIDE R16, R8, 0x2, R2 ;  /* 0x0000000208107825 */ /* 0x001fc800078e0202 */
[----:B------:R-:W-:Y:S01]  /*15820*/  IMAD.WIDE R2, R158, 0x2, R10 ;  /* 0x000000029e027825 */ /* 0x000fe200078e020a */
[----:B------:R0:W4:Y:S03]  /*15830*/  LDG.E.U16 R184, desc[UR4][R16.64] ;  /* 0x0000000410b87981 */ /* 0x000126000c1e1500 */
[----:B------:R-:W-:-:S04]  /*15840*/  IMAD.WIDE R14, R8, 0x2, R152 ;  /* 0x00000002080e7825 */ /* 0x000fc800078e0298 */
[----:B-1----:R-:W-:Y:S01]  /*15850*/  IMAD.WIDE R156, R0, 0x2, R4 ;  /* 0x00000002009c7825 */ /* 0x002fe200078e0204 */
[----:B------:R1:W4:Y:S03]  /*15860*/  LDG.E.U16 R183, desc[UR4][R14.64] ;  /* 0x000000040eb77981 */ /* 0x000326000c1e1500 */
[----:B0-----:R-:W-:-:S04]  /*15870*/  IMAD.WIDE R16, R8, 0x2, R2 ;  /* 0x0000000208107825 */ /* 0x001fc800078e0202 */
[----:B------:R-:W-:Y:S01]  /*15880*/  IMAD.WIDE R2, R0, 0x2, R10 ;  /* 0x0000000200027825 */ /* 0x000fe200078e020a */
[----:B------:R-:W4:Y:S03]  /*15890*/  LDG.E.U16 R181, desc[UR4][R16.64] ;  /* 0x0000000410b57981 */ /* 0x000f26000c1e1500 */
[----:B-1----:R-:W-:-:S04]  /*158a0*/  IMAD.WIDE R14, R8, 0x2, R156 ;  /* 0x00000002080e7825 */ /* 0x002fc800078e029c */
[----:B------:R-:W-:Y:S01]  /*158b0*/  IMAD R6, R9, 0x33, RZ ;  /* 0x0000003309067824 */ /* 0x000fe200078e02ff */
[----:B------:R0:W4:Y:S01]  /*158c0*/  LDG.E.U16 R180, desc[UR4][R14.64] ;  /* 0x000000040eb47981 */ /* 0x000122000c1e1500 */
[----:B------:R-:W-:-:S04]  /*158d0*/  IMAD.WIDE R154, R158, 0x2, R4 ;  /* 0x000000029e9a7825 */ /* 0x000fc800078e0204 */
[----:B------:R-:W-:-:S04]  /*158e0*/  IMAD.WIDE R2, R8, 0x2, R2 ;  /* 0x0000000208027825 */ /* 0x000fc800078e0202 */
[----:B0-----:R-:W-:Y:S01]  /*158f0*/  IMAD.WIDE R14, R6, 0x2, R10 ;  /* 0x00000002060e7825 */ /* 0x001fe200078e020a */
[----:B------:R0:W4:Y:S03]  /*15900*/  LDG.E.U16 R179, desc[UR4][R2.64] ;  /* 0x0000000402b37981 */ /* 0x000126000c1e1500 */
[----:B------:R-:W-:Y:S02]  /*15910*/  IMAD R0, R9, 0x3b, RZ ;  /* 0x0000003b09007824 */ /* 0x000fe400078e02ff */
[----:B------:R-:W-:-:S04]  /*15920*/  IMAD.WIDE R152, R8, 0x2, R154 ;  /* 0x0000000208987825 */ /* 0x000fc800078e029a */
[----:B------:R-:W-:Y:S01]  /*15930*/  IMAD.WIDE R14, R8, 0x2, R14 ;  /* 0x00000002080e7825 */ /* 0x000fe200078e020e */
[----:B------:R1:W4:Y:S03]  /*15940*/  LDG.E.U16 R182, desc[UR4][R152.64] ;  /* 0x0000000498b67981 */ /* 0x000326000c1e1500 */
[--C-:B0-----:R-:W-:Y:S01]  /*15950*/  IMAD.WIDE R2, R0, 0x2, R4.reuse ;  /* 0x0000000200027825 */ /* 0x101fe200078e0204 */
[----:B------:R0:W4:Y:S03]  /*15960*/  LDG.E.U16 R177, desc[UR4][R14.64] ;  /* 0x000000040eb17981 */ /* 0x000126000c1e1500 */
[----:B------:R-:W-:-:S04]  /*15970*/  IMAD.WIDE R16, R6, 0x2, R4 ;  /* 0x0000000206107825 */ /* 0x000fc800078e0204 */
[----:B------:R-:W-:Y:S02]  /*15980*/  IMAD R154, R9, 0x34, RZ ;  /* 0x00000034099a7824 */ /* 0x000fe400078e02ff */
[----:B------:R-:W-:-:S04]  /*15990*/  IMAD.WIDE R16, R8, 0x2, R16 ;  /* 0x0000000208107825 */ /* 0x000fc800078e0210 */
[----:B-1----:R-:W-:Y:S01]  /*159a0*/  IMAD.WIDE R152, R154, 0x2, R4 ;  /* 0x000000029a987825 */ /* 0x002fe200078e0204 */
[----:B------:R1:W4:Y:S03]  /*159b0*/  LDG.E.U16 R178, desc[UR4][R16.64] ;  /* 0x0000000410b27981 */ /* 0x000326000c1e1500 */
[----:B0-----:R-:W-:-:S04]  /*159c0*/  IMAD.WIDE R14, R8, 0x2, R2 ;  /* 0x00000002080e7825 */ /* 0x001fc800078e0202 */
[----:B------:R-:W-:Y:S01]  /*159d0*/  IMAD.WIDE R2, R160, 0x2, R4 ;  /* 0x00000002a0027825 */ /* 0x000fe200078e0204 */
[----:B------:R-:W4:Y:S03]  /*159e0*/  LDG.E.U16 R175, desc[UR4][R14.64] ;  /* 0x000000040eaf7981 */ /* 0x000f26000c1e1500 */
[----:B------:R-:W-:-:S04]  /*159f0*/  IMAD.WIDE R152, R8, 0x2, R152 ;  /* 0x0000000208987825 */ /* 0x000fc800078e0298 */
[--C-:B------:R-:W-:Y:S01]  /*15a00*/  IMAD.WIDE R154, R154, 0x2, R10.reuse ;  /* 0x000000029a9a7825 */ /* 0x100fe200078e020a */
[----:B------:R0:W4:Y:S03]  /*15a10*/  LDG.E.U16 R176, desc[UR4][R152.64] ;  /* 0x0000000498b07981 */ /* 0x000126000c1e1500 */
[----:B-1----:R-:W-:-:S04]  /*15a20*/  IMAD.WIDE R16, R0, 0x2, R10 ;  /* 0x0000000200107825 */ /* 0x002fc800078e020a */
[----:B------:R-:W-:-:S04]  /*15a30*/  IMAD.WIDE R2, R8, 0x2, R2 ;  /* 0x0000000208027825 */ /* 0x000fc800078e0202 */
[----:B------:R-:W-:Y:S01]  /*15a40*/  IMAD R6, R9, 0x3c, RZ ;  /* 0x0000003c09067824 */ /* 0x000fe200078e02ff */
[----:B------:R1:W4:Y:S01]  /*15a50*/  LDG.E.U16 R172, desc[UR4][R2.64] ;  /* 0x0000000402ac7981 */ /* 0x000322000c1e1500 */
[----:B0-----:R-:W-:-:S04]  /*15a60*/  IMAD.WIDE R152, R8, 0x2, R154 ;  /* 0x0000000208987825 */ /* 0x001fc800078e029a */
[----:B------:R-:W-:Y:S01]  /*15a70*/  IMAD.WIDE R14, R6, 0x2, R4 ;  /* 0x00000002060e7825 */ /* 0x000fe200078e0204 */
[----:B------:R0:W4:Y:S03]  /*15a80*/  LDG.E.U16 R173, desc[UR4][R152.64] ;  /* 0x0000000498ad7981 */ /* 0x000126000c1e1500 */
[----:B------:R-:W-:-:S04]  /*15a90*/  IMAD.WIDE R16, R8, 0x2, R16 ;  /* 0x0000000208107825 */ /* 0x000fc800078e0210 */
[----:B-1----:R-:W-:Y:S01]  /*15aa0*/  IMAD.WIDE R2, R6, 0x2, R10 ;  /* 0x0000000206027825 */ /* 0x002fe200078e020a */
[----:B------:R1:W4:Y:S03]  /*15ab0*/  LDG.E.U16 R174, desc[UR4][R16.64] ;  /* 0x0000000410ae7981 */ /* 0x000326000c1e1500 */
[C---:B------:R-:W-:Y:S02]  /*15ac0*/  IMAD R0, R9.reuse, 0x2e, RZ ;  /* 0x0000002e09007824 */ /* 0x040fe400078e02ff */
[C---:B------:R-:W-:Y:S02]  /*15ad0*/  IMAD R6, R9.reuse, 0x35, RZ ;  /* 0x0000003509067824 */ /* 0x040fe400078e02ff */
[----:B------:R-:W-:Y:S02]  /*15ae0*/  IMAD R158, R9, 0x3d, RZ ;  /* 0x0000003d099e7824 */ /* 0x000fe400078e02ff */
[----:B------:R-:W-:-:S04]  /*15af0*/  IMAD.WIDE R154, R0, 0x2, R4 ;  /* 0x00000002009a7825 */ /* 0x000fc800078e0204 */
[----:B0-----:R-:W-:-:S04]  /*15b00*/  IMAD.WIDE R152, R8, 0x2, R14 ;  /* 0x0000000208987825 */ /* 0x001fc800078e020e */
[----:B-1----:R-:W-:Y:S01]  /*15b10*/  IMAD.WIDE R16, R6, 0x2, R4 ;  /* 0x0000000206107825 */ /* 0x002fe200078e0204 */
[----:B------:R0:W4:Y:S03]  /*15b20*/  LDG.E.U16 R171, desc[UR4][R152.64] ;  /* 0x0000000498ab7981 */ /* 0x000126000c1e1500 */
[----:B------:R-:W-:-:S04]  /*15b30*/  IMAD.WIDE R14, R8, 0x2, R2 ;  /* 0x00000002080e7825 */ /* 0x000fc800078e0202 */
[----:B------:R-:W-:Y:S01]  /*15b40*/  IMAD.WIDE R2, R6, 0x2, R10 ;  /* 0x0000000206027825 */ /* 0x000fe200078e020a */
[----:B------:R1:W4:Y:S03]  /*15b50*/  LDG.E.U16 R170, desc[UR4][R14.64] ;  /* 0x000000040eaa7981 */ /* 0x000326000c1e1500 */
[----:B------:R-:W-:-:S04]  /*15b60*/  IMAD.WIDE R156, R158, 0x2, R4 ;  /* 0x000000029e9c7825 */ /* 0x000fc800078e0204 */
[----:B------:R-:W-:-:S04]  /*15b70*/  IMAD.WIDE R154, R8, 0x2, R154 ;  /* 0x00000002089a7825 */ /* 0x000fc800078e029a */
[C---:B0-----:R-:W-:Y:S01]  /*15b80*/  IMAD.WIDE R152, R8.reuse, 0x2, R16 ;  /* 0x0000000208987825 */ /* 0x041fe200078e0210 */
[----:B------:R0:W4:Y:S03]  /*15b90*/  LDG.E.U16 R169, desc[UR4][R154.64] ;  /* 0x000000049aa97981 */ /* 0x000126000c1e1500 */
[----:B------:R-:W-:Y:S01]  /*15ba0*/  IMAD.WIDE R16, R8, 0x2, R2 ;  /* 0x0000000208107825 */ /* 0x000fe200078e0202 */
[----:B------:R-:W4:Y:S03]  /*15bb0*/  LDG.E.U16 R168, desc[UR4][R152.64] ;  /* 0x0000000498a87981 */ /* 0x000f26000c1e1500 */
[----:B------:R-:W-:Y:S01]  /*15bc0*/  IMAD.WIDE R2, R158, 0x2, R10 ;  /* 0x000000029e027825 */ /* 0x000fe200078e020a */
[----:B------:R0:W4:Y:S03]  /*15bd0*/  LDG.E.U16 R167, desc[UR4][R16.64] ;  /* 0x0000000410a77981 */ /* 0x000126000c1e1500 */
[----:B-1----:R-:W-:-:S04]  /*15be0*/  IMAD.WIDE R14, R8, 0x2, R156 ;  /* 0x00000002080e7825 */ /* 0x002fc800078e029c */
[----:B0-----:R-:W-:Y:S01]  /*15bf0*/  IMAD R154, R9, 0x36, RZ ;  /* 0x00000036099a7824 */ /* 0x001fe200078e02ff */
[----:B------:R0:W4:Y:S01]  /*15c00*/  LDG.E.U16 R166, desc[UR4][R14.64] ;  /* 0x000000040ea67981 */ /* 0x000122000c1e1500 */
[----:B------:R-:W-:-:S04]  /*15c10*/  IMAD.WIDE R16, R0, 0x2, R10 ;  /* 0x0000000200107825 */ /* 0x000fc800078e020a */
[----:B------:R-:W-:Y:S02]  /*15c20*/  IMAD R0, R9, 0x3e, RZ ;  /* 0x0000003e09007824 */ /* 0x000fe400078e02ff */
[----:B0-----:R-:W-:-:S04]  /*15c30*/  IMAD.WIDE R14, R8, 0x2, R2 ;  /* 0x00000002080e7825 */ /* 0x001fc800078e0202 */
[C---:B------:R-:W-:Y:S01]  /*15c40*/  IMAD.WIDE R2, R154.reuse, 0x2, R4 ;  /* 0x000000029a027825 */ /* 0x040fe200078e0204 */
[----:B------:R0:W4:Y:S03]  /*15c50*/  LDG.E.U16 R165, desc[UR4][R14.64] ;  /* 0x000000040ea57981 */ /* 0x000126000c1e1500 */
[----:B------:R-:W-:-:S04]  /*15c60*/  IMAD.WIDE R154, R154, 0x2, R10 ;  /* 0x000000029a9a7825 */ /* 0x000fc800078e020a */
[----:B------:R-:W-:-:S04]  /*15c70*/  IMAD.WIDE R152, R8, 0x2, R16 ;  /* 0x0000000208987825 */ /* 0x000fc800078e0210 */
[----:B0-----:R-:W-:Y:S01]  /*15c80*/  IMAD.WIDE R14, R8, 0x2, R2 ;  /* 0x00000002080e7825 */ /* 0x001fe200078e0202 */
[----:B------:R0:W4:Y:S03]  /*15c90*/  LDG.E.U16 R164, desc[UR4][R152.64] ;  /* 0x0000000498a47981 */ /* 0x000126000c1e1500 */
[----:B------:R-:W-:Y:S01]  /*15ca0*/  IMAD.WIDE R2, R0, 0x2, R10 ;  /* 0x0000000200027825 */ /* 0x000fe200078e020a */
[----:B------:R-:W4:Y:S03]  /*15cb0*/  LDG.E.U16 R163, desc[UR4][R14.64] ;  /* 0x000000040ea37981 */ /* 0x000f26000c1e1500 */
[----:B------:R-:W-:-:S04]  /*15cc0*/  IMAD.WIDE R154, R8, 0x2, R154 ;  /* 0x00000002089a7825 */ /* 0x000fc800078e029a */
[----:B------:R-:W-:Y:S01]  /*15cd0*/  IMAD.WIDE R16, R0, 0x2, R4 ;  /* 0x0000000200107825 */ /* 0x000fe200078e0204 */
[----:B------:R1:W4:Y:S03]  /*15ce0*/  LDG.E.U16 R162, desc[UR4][R154.64] ;  /* 0x000000049aa27981 */ /* 0x000326000c1e1500 */
[----:B0-----:R-:W-:-:S04]  /*15cf0*/  IMAD.WIDE R152, R161, 0x2, R10 ;  /* 0x00000002a1987825 */ /* 0x001fc800078e020a */
[----:B------:R-:W-:-:S04]  /*15d00*/  IMAD.WIDE R2, R8, 0x2, R2 ;  /* 0x0000000208027825 */ /* 0x000fc800078e0202 */
[C---:B-1----:R-:W-:Y:S01]  /*15d10*/  IMAD R154, R9.reuse, 0x2f, RZ ;  /* 0x0000002f099a7824 */ /* 0x042fe200078e02ff */
[----:B------:R0:W4:Y:S01]  /*15d20*/  LDG.E.U16 R0, desc[UR4][R2.64] ;  /* 0x0000000402007981 */ /* 0x000122000c1e1500 */
[----:B------:R-:W-:Y:S01]  /*15d30*/  IMAD.WIDE R14, R8, 0x2, R16 ;  /* 0x00000002080e7825 */ /* 0x000fe200078e0210 */
[----:B------:R-:W-:-:S03]  /*15d40*/  LEA R158, R9, -R9, 0x6 ;  /* 0x80000009099e7211 */ /* 0x000fc600078e30ff */
[----:B------:R-:W-:Y:S01]  /*15d50*/  IMAD.WIDE R16, R8, 0x2, R152 ;  /* 0x0000000208107825 */ /* 0x000fe200078e0298 */
[----:B------:R1:W4:Y:S03]  /*15d60*/  LDG.E.U16 R161, desc[UR4][R14.64] ;  /* 0x000000040ea17981 */ /* 0x000326000c1e1500 */
[C---:B0-----:R-:W-:Y:S01]  /*15d70*/  IMAD.WIDE R2, R154.reuse, 0x2, R4 ;  /* 0x000000029a027825 */ /* 0x041fe200078e0204 */
[----:B------:R0:W4:Y:S03]  /*15d80*/  LDG.E.U16 R160, desc[UR4][R16.64] ;  /* 0x0000000410a07981 */ /* 0x000126000c1e1500 */
[----:B------:R-:W-:Y:S02]  /*15d90*/  IMAD R6, R9, 0x37, RZ ;  /* 0x0000003709067824 */ /* 0x000fe400078e02ff */
[----:B------:R-:W-:-:S04]  /*15da0*/  IMAD.WIDE R152, R154, 0x2, R10 ;  /* 0x000000029a987825 */ /* 0x000fc800078e020a */
[----:B-1----:R-:W-:-:S04]  /*15db0*/  IMAD.WIDE R14, R8, 0x2, R2 ;  /* 0x00000002080e7825 */ /* 0x002fc800078e0202 */
[----:B0-----:R-:W-:-:S04]  /*15dc0*/  IMAD.WIDE R16, R6, 0x2, R4 ;  /* 0x0000000206107825 */ /* 0x001fc800078e0204 */
[----:B------:R-:W-:Y:S02]  /*15dd0*/  IMAD.WIDE R2, R6, 0x2, R10 ;  /* 0x0000000206027825 */ /* 0x000fe400078e020a */
[----:B------:R0:W4:Y:S02]  /*15de0*/  LDG.E.U16 R6, desc[UR4][R14.64] ;  /* 0x000000040e067981 */ /* 0x000124000c1e1500 */
[----:B------:R-:W-:-:S04]  /*15df0*/  IMAD.WIDE R154, R158, 0x2, R4 ;  /* 0x000000029e9a7825 */ /* 0x000fc800078e0204 */
[----:B------:R-:W-:-:S04]  /*15e00*/  IMAD.WIDE R158, R158, 0x2, R10 ;  /* 0x000000029e9e7825 */ /* 0x000fc800078e020a */
[----:B------:R-:W-:-:S04]  /*15e10*/  IMAD.WIDE R156, R8, 0x2, R152 ;  /* 0x00000002089c7825 */ /* 0x000fc800078e0298 */
[C---:B------:R-:W-:Y:S02]  /*15e20*/  IMAD.WIDE R152, R8.reuse, 0x2, R16 ;  /* 0x0000000208987825 */ /* 0x040fe400078e0210 */
[----:B------:R-:W4:Y:S02]  /*15e30*/  LDG.E.U16 R156, desc[UR4][R156.64] ;  /* 0x000000049c9c7981 */ /* 0x000f24000c1e1500 */
[C---:B------:R-:W-:Y:S02]  /*15e40*/  IMAD.WIDE R16, R8.reuse, 0x2, R2 ;  /* 0x0000000208107825 */ /* 0x040fe400078e0202 */
[----:B------:R-:W4:Y:S02]  /*15e50*/  LDG.E.U16 R152, desc[UR4][R152.64] ;  /* 0x0000000498987981 */ /* 0x000f24000c1e1500 */
[C---:B0-----:R-:W-:Y:S02]  /*15e60*/  IMAD.WIDE R14, R8.reuse, 0x2, R154 ;  /* 0x00000002080e7825 */ /* 0x041fe400078e029a */
[----:B------:R-:W4:Y:S02]  /*15e70*/  LDG.E.U16 R16, desc[UR4][R16.64] ;  /* 0x0000000410107981 */ /* 0x000f24000c1e1500 */
[----:B------:R-:W-:-:S02]  /*15e80*/  IMAD.WIDE R2, R8, 0x2, R158 ;  /* 0x0000000208027825 */ /* 0x000fc400078e029e */
[----:B------:R0:W4:Y:S04]  /*15e90*/  LDG.E.U16 R14, desc[UR4][R14.64] ;  /* 0x000000040e0e7981 */ /* 0x000128000c1e1500 */
[----:B------:R-:W4:Y:S01]  /*15ea0*/  LDG.E.U16 R2, desc[UR4][R2.64] ;  /* 0x0000000402027981 */ /* 0x000f22000c1e1500 */
[----:B------:R-:W-:Y:S06]  /*15eb0*/  BAR.SYNC.DEFER_BLOCKING 0x0 ;  /* 0x0000000000007b1d */ /* 0x000fec0000010000 */
[----:B0-----:R-:W0:Y:S01]  /*15ec0*/  S2R R15, SR_CgaCtaId ;  /* 0x00000000000f7919 */ /* 0x001e220000008800 */
        /* <DEDUP_REMOVED lines=8> */
[----:B---3--:R-:W-:Y:S04]  /*15f50*/  STS.U16 [R221+0x41000], R216 ;  /* 0x041000d8dd007388 */ /* 0x008fe80000000400 */
[----:B------:R-:W-:Y:S04]  /*15f60*/  STS.U16 [R221+0x49000], R215 ;  /* 0x049000d7dd007388 */ /* 0x000fe80000000400 */
[----:B------:R-:W-:Y:S04]  /*15f70*/  STS.U16 [R221+0x41400], R201 ;  /* 0x041400c9dd007388 */ /* 0x000fe80000000400 */
[----:B------:R-:W-:Y:S04]  /*15f80*/  STS.U16 [R221+0x49400], R200 ;  /* 0x049400c8dd007388 */ /* 0x000fe80000000400 */
[----:B--2---:R-:W-:Y:S04]  /*15f90*/  STS.U16 [R221+0x41800], R190 ;  /* 0x041800bedd007388 */ /* 0x004fe80000000400 */
        /* <DEDUP_REMOVED lines=15> */
[----:B----4-:R-:W-:Y:S04]  /*16090*/  STS.U16 [R220+0x41880], R186 ;  /* 0x041880badc007388 */ /* 0x010fe80000000400 */
        /* <DEDUP_REMOVED lines=68> */
[----:B-1----:R-:W3:Y:S04]  /*164e0*/  LDL.64 R120, [R1+0x9c8] ;  /* 0x0009c80001787983 */ /* 0x002ee80000100a00 */
[----:B------:R-:W4:Y:S01]  /*164f0*/  LDL.64 R118, [R1+0x9a8] ;  /* 0x0009a80001767983 */ /* 0x000f220000100a00 */
[----:B--2---:R-:W1:Y:S03]  /*16500*/  S2R R147, SR_TID.X ;  /* 0x0000000000937919 */ /* 0x004e660000002100 */
        /* <DEDUP_REMOVED lines=29> */
[----:B------:R5:W-:Y:S04]  /*166e0*/  STS.U16 [R18+0x41f80], R14 ;  /* 0x041f800e12007388 */ /* 0x000be80000000400 */
[----:B------:R5:W-:Y:S01]  /*166f0*/  STS.U16 [R18+0x49f80], R2 ;  /* 0x049f800212007388 */ /* 0x000be20000000400 */
[----:B------:R0:W-:Y:S06]  /*16700*/  MEMBAR.ALL.CTA ;  /* 0x0000000000007992 */ /* 0x0001ec0000008000 */
[----:B0-----:R-:W0:Y:S01]  /*16710*/  FENCE.VIEW.ASYNC.S ;  /* 0x00000000000073c6 */ /* 0x001e220000000000 */
[----:B-1----:R-:W-:-:S03]  /*16720*/  SHF.R.U32.HI R3, RZ, 0x5, R147 ;  /* 0x00000005ff037819 */ /* 0x002fc60000011693 */
[----:B--2---:R-:W2:Y:S01]  /*16730*/  LDL.64 R16, [R1+0xb78] ;  /* 0x000b780001107983 */ /* 0x004ea20000100a00 */
[----:B------:R-:W-:Y:S02]  /*16740*/  SHF.L.U32 R0, R3, 0x9, RZ ;  /* 0x0000000903007819 */ /* 0x000fe400000006ff */
[----:B------:R-:W-:Y:S01]  /*16750*/  MOV R3, 0x400 ;  /* 0x0000040000037802 */ /* 0x000fe20000000f00 */
[----:B------:R-:W4:Y:S01]  /*16760*/  LDL.64 R126, [R1+0x948] ;  /* 0x00094800017e7983 */ /* 0x000f220000100a00 */
[----:B------:R-:W-:Y:S02]  /*16770*/  LOP3.LUT R0, R0, 0x800, RZ, 0xc0, !PT ;  /* 0x0000080000007812 */ /* 0x000fe400078ec0ff */
[----:B------:R-:W-:Y:S01]  /*16780*/  LEA R3, R15, R3, 0x18 ;  /* 0x000000030f037211 */ /* 0x000fe200078ec0ff */
[----:B------:R-:W4:Y:S03]  /*16790*/  LDL.64 R124, [R1+0x938] ;  /* 0x00093800017c7983 */ /* 0x000f260000100a00 */
[----:B------:R-:W-:Y:S01]  /*167a0*/  LEA.HI R0, R3, R0, RZ, 0x1c ;  /* 0x0000000003007211 */ /* 0x000fe200078fe0ff */
[----:B-----5:R-:W5:Y:S04]  /*167b0*/  LDL.64 R14, [R1+0xb70] ;  /* 0x000b7000010e7983 */ /* 0x020f680000100a00 */
[----:B------:R-:W4:Y:S01]  /*167c0*/  LDL.64 R136, [R1+0x918] ;  /* 0x0009180001887983 */ /* 0x000f220000100a00 */
[----:B0-----:R-:W-:Y:S01]  /*167d0*/  BAR.SYNC.DEFER_BLOCKING 0x0 ;  /* 0x0000000000007b1d */ /* 0x001fe20000010000 */
[----:B------:R-:W-:-:S04]  /*167e0*/  LOP3.LUT R0, R0, 0x3fff, RZ, 0xc0, !PT ;  /* 0x00003fff00007812 */ /* 0x000fc800078ec0ff */
[----:B------:R-:W-:Y:S01]  /*167f0*/  R2UR UR32, R0 ;  /* 0x00000000002072ca */ /* 0x000fe200000e0000 */
[----:B------:R-:W4:Y:S04]  /*16800*/  LDL.64 R122, [R1+0x908] ;  /* 0x00090800017a7983 */ /* 0x000f280000100a00 */
[----:B------:R-:W4:Y:S04]  /*16810*/  LDL.64 R134, [R1+0x7e0] ;  /* 0x0007e00001867983 */ /* 0x000f280000100a00 */
[----:B------:R-:W4:Y:S04]  /*16820*/  LDL.64 R132, [R1+0x7c0] ;  /* 0x0007c00001847983 */ /* 0x000f280000100a00 */
[----:B------:R-:W4:Y:S01]  /*16830*/  LDL.64 R128, [R1+0x8f8] ;  /* 0x0008f80001807983 */ /* 0x000f220000100a00 */
[----:B------:R-:W-:-:S03]  /*16840*/  WARPGROUP.ARRIVE ;  /* 0x00000000000079c5 */ /* 0x000fc60000000000 */
[----:B------:R-:W4:Y:S04]  /*16850*/  LDL.64 R130, [R1+0x790] ;  /* 0x0007900001827983 */ /* 0x000f280000100a00 */
[----:B------:R-:W4:Y:S01]  /*16860*/  LDL.64 R144, [R1+0x878] ;  /* 0x0008780001907983 */ /* 0x000f220000100a00 */
[----:B------:R-:W-:Y:S01]  /*16870*/  HGMMA.64x64x16.F32 R184, gdesc[UR32].tnspA, RZ, !UPT, gsb0 ;  /* 0x20e0000020b879f0 */ /* 0x000fe2000c0008ff */
[----:B------:R-:W-:Y:S02]  /*16880*/  MOV R3, RZ ;  /* 0x000000ff00037202 */ /* 0x000fe40000000f00 */
[----:B------:R-:W-:Y:S01]  /*16890*/  IADD3 R2, P0, R0, 0x80, RZ ;  /* 0x0000008000027810 */ /* 0x000fe20007f1e0ff */
[----:B------:R-:W4:Y:S03]  /*168a0*/  LDL.64 R140, [R1+0x858] ;  /* 0x00085800018c7983 */ /* 0x000f260000100a00 */
[----:B------:R-:W-:Y:S01]  /*168b0*/  IADD3.X R0, R3, 0x40000040, RZ, P0, !PT ;  /* 0x4000004003007810 */ /* 0x000fe200007fe4ff */
[----:B------:R-:W4:Y:S01]  /*168c0*/  LDL.64 R142, [R1+0x868] ;  /* 0x00086800018e7983 */ /* 0x000f220000100a00 */
[----:B------:R-:W-:-:S02]  /*168d0*/  R2UR UR6, R2 ;  /* 0x00000000020672ca */ /* 0x000fc400000e0000 */
[----:B------:R-:W-:Y:S01]  /*168e0*/  R2UR UR52, R0 ;  /* 0x00000000003472ca */ /* 0x000fe200000e0000 */
[----:B------:R-:W3:Y:S04]  /*168f0*/  LDL.64 R2, [R1+0xb68] ;  /* 0x000b680001027983 */ /* 0x000ee80000100a00 */
[----:B------:R-:W4:Y:S08]  /*16900*/  LDL.64 R138, [R1+0x848] ;  /* 0x00084800018a7983 */ /* 0x000f300000100a00 */
[----:B------:R-:W-:Y:S01]  /*16910*/  UMOV UR53, UR52 ;  /* 0x0000003400357c82 */ /* 0x000fe20008000000 */
[----:B------:R-:W-:Y:S01]  /*16920*/  UMOV UR52, UR6 ;  /* 0x0000000600347c82 */ /* 0x000fe20008000000 */
[----:B------:R-:W-:-:S02]  /*16930*/  WARPGROUP.DEPBAR.LE gsb0, 0x0 ;  /* 0x00008000000079c5 */ /* 0x000fc40000010000 */
[----:B------:R-:W-:-:S06]  /*16940*/  WARPGROUP.ARRIVE ;  /* 0x00000000000079c5 */ /* 0x000fcc0000000000 */
[----:B------:R-:W-:Y:S01]  /*16950*/  HGMMA.64x64x16.F32 R184, gdesc[UR52].tnspA, R184, gsb0 ;  /* 0x20e0000034b879f0 */ /* 0x000fe200080008b8 */
[----:B------:R-:W-:Y:S02]  /*16960*/  UIADD3.64 UR8, UR52, 0x80, URZ ;  /* 0x0000008034087897 */ /* 0x000fe4000fffe03f */
[----:B------:R-:W-:Y:S02]  /*16970*/  WARPGROUP.DEPBAR.LE gsb0, 0x0 ;  /* 0x00008000000079c5 */ /* 0x000fe40000010000 */
        /* <DEDUP_REMOVED lines=15> */
[----:B------:R-:W-:Y:S01]  /*16a70*/  UIADD3.64 UR44, UR52, 0x280, URZ ;  /* 0x00000280342c7897 */ /* 0x000fe2000fffe03f */
        /* <DEDUP_REMOVED lines=100> */
[C---:B------:R-:W-:Y:S02]  /*170c0*/  IMAD.WIDE R216, R7.reuse, 0x2, R26 ;  /* 0x0000000207d87825 */ /* 0x040fe400078e021a */
[----:B------:R-:W4:Y:S02]  /*170d0*/  LDL.64 R26, [R1+0xaf0] ;  /* 0x000af000011a7983 */ /* 0x000f240000100a00 */
[----:B------:R-:W-:Y:S02]  /*170e0*/  IMAD.WIDE R218, R7, 0x2, R24 ;  /* 0x0000000207da7825 */ /* 0x000fe400078e0218 */
[----:B------:R-:W4:Y:S01]  /*170f0*/  LDL.64 R24, [R1+0xab0] ;  /* 0x000ab00001187983 */ /* 0x000f220000100a00 */
[----:B------:R-:W-:-:S02]  /*17100*/  UIADD3.64 UR36, UR52, 0x2580, URZ ;  /* 0x0000258034247897 */ /* 0x000fc4000fffe03f */
[----:B------:R-:W-:Y:S01]  /*17110*/  UIADD3.64 UR40, UR52, 0x2600, URZ ;  /* 0x0000260034287897 */ /* 0x000fe2000fffe03f */
[----:B------:R-:W-:Y:S02]  /*17120*/  R2UR UR47, R148 ;  /* 0x00000000942f72ca */ /* 0x000fe400000e0000 */
[----:B------:R-:W-:Y:S01]  /*17130*/  R2UR UR46, R149 ;  /* 0x00000000952e72ca */ /* 0x000fe200000e0000 */
[----:B------:R-:W-:Y:S01]  /*17140*/  UIADD3.64 UR44, UR52, 0x2680, URZ ;  /* 0x00002680342c7897 */ /* 0x000fe2000fffe03f */
[C---:B--2---:R-:W-:Y:S01]  /*17150*/  IMAD.WIDE R16, R7.reuse, 0x2, R16 ;  /* 0x0000000207107825 */ /* 0x044fe200078e0210 */
[----:B------:R-:W-:Y:S01]  /*17160*/  UMOV UR60, UR50 ;  /* 0x00000032003c7c82 */ /* 0x000fe20008000000 */
[----:B------:R-:W-:Y:S02]  /*17170*/  WARPGROUP.DEPBAR.LE gsb0, 0x0 ;  /* 0x00008000000079c5 */ /* 0x000fe40000010000 */
[----:B------:R-:W-:Y:S01]  /*17180*/  WARPGROUP.ARRIVE ;  /* 0x00000000000079c5 */ /* 0x000fe20000000000 */
[----:B------:R-:W-:Y:S01]  /*17190*/  UMOV UR61, UR51 ;  /* 0x00000033003d7c82 */ /* 0x000fe20008000000 */
[C---:B-----5:R-:W-:Y:S01]  /*171a0*/  IMAD.WIDE R14, R7.reuse, 0x2, R14 ;  /* 0x00000002070e7825 */ /* 0x060fe200078e020e */
[----:B------:R-:W-:Y:S01]  /*171b0*/  UIADD3.64 UR48, UR52, 0x2700, URZ ;  /* 0x0000270034307897 */ /* 0x000fe2000fffe03f */
[----:B------:R0:W2:Y:S02]  /*171c0*/  LDG.E.U16 R62, desc[UR4][R16.64] ;  /* 0x00000004103e7981 */ /* 0x0000a4000c1e1500 */
[----:B------:R-:W-:Y:S01]  /*171d0*/  HGMMA.64x64x16.F32 R184, gdesc[UR56].tnspA, R184, gsb0 ;  /* 0x20e0000038b879f0 */ /* 0x000fe200080008b8 */
[----:B------:R-:W-:Y:S01]  /*171e0*/  R2UR UR51, R150 ;  /* 0x00000000963372ca */ /* 0x000fe200000e0000 */
[----:B------:R1:W5:Y:S01]  /*171f0*/  LDG.E.U16 R111, desc[UR4][R14.64] ;  /* 0x000000040e6f7981 */ /* 0x000362000c1e1500 */
[----:B---3--:R-:W-:Y:S01]  /*17200*/  IMAD.WIDE R2, R7, 0x2, R2 ;  /* 0x0000000207027825 */ /* 0x008fe200078e0202 */
[----:B------:R-:W-:-:S02]  /*17210*/  R2UR UR50, R151 ;  /* 0x00000000973272ca */ /* 0x000fc400000e0000 */
[----:B------:R3:W2:Y:S01]  /*17220*/  LDG.E.U16 R112, desc[UR4][R216.64] ;  /* 0x00000004d8707981 */ /* 0x0006a2000c1e1500 */
[----:B0-----:R-:W-:-:S03]  /*17230*/  IMAD.WIDE R16, R7, 0x2, R30 ;  /* 0x0000000207107825 */ /* 0x001fc600078e021e */
[----:B------:R-:W5:Y:S01]  /*17240*/  LDL.64 R30, [R1+0xaa0] ;  /* 0x000aa000011e7983 */ /* 0x000f620000100a00 */
[----:B------:R-:W-:Y:S01]  /*17250*/  UIADD3.64 UR32, UR52, 0xf80, URZ ;  /* 0x00000f8034207897 */ /* 0x000fe2000fffe03f */
[----:B------:R-:W-:Y:S01]  /*17260*/  UMOV UR6, UR58 ;  /* 0x0000003a00067c82 */ /* 0x000fe20008000000 */
[----:B------:R-:W-:Y:S01]  /*17270*/  UMOV UR7, UR59 ;  /* 0x0000003b00077c82 */ /* 0x000fe20008000000 */
[----:B------:R-:W-:Y:S01]  /*17280*/  UIADD3.64 UR8, UR52, 0x1080, URZ ;  /* 0x0000108034087897 */ /* 0x000fe2000fffe03f */
[----:B------:R-:W2:Y:S01]  /*17290*/  LDG.E.U16 R110, desc[UR4][R218.64] ;  /* 0x00000004da6e7981 */ /* 0x000ea2000c1e1500 */
[----:B------:R-:W-:Y:S02]  /*172a0*/  WARPGROUP.DEPBAR.LE gsb0, 0x0 ;  /* 0x00008000000079c5 */ /* 0x000fe40000010000 */
[----:B------:R-:W-:Y:S01]  /*172b0*/  WARPGROUP.ARRIVE ;  /* 0x00000000000079c5 */ /* 0x000fe20000000000 */
[C---:B-1----:R-:W-:Y:S01]  /*172c0*/  IMAD.WIDE R14, R7.reuse, 0x2, R38 ;  /* 0x00000002070e7825 */ /* 0x042fe200078e0226 */
[----:B------:R0:W2:Y:S04]  /*172d0*/  LDG.E.U16 R61, desc[UR4][R2.64] ;  /* 0x00000004023d7981 */ /* 0x0000a8000c1e1500 */
[----:B------:R-:W-:Y:S01]  /*172e0*/  HGMMA.64x64x16.F32 R184, gdesc[UR36].tnspA, R184, gsb0 ;  /* 0x20e0000024b879f0 */ /* 0x000fe200080008b8 */
[----:B------:R1:W2:Y:S01]  /*172f0*/  LDG.E.U16 R109, desc[UR4][R16.64] ;  /* 0x00000004106d7981 */ /* 0x0002a2000c1e1500 */
[----:B---3--:R-:W-:-:S03]  /*17300*/  IMAD.WIDE R216, R7, 0x2, R42 ;  /* 0x0000000207d87825 */ /* 0x008fc600078e022a */
[----:B------:R4:W3:Y:S01]  /*17310*/  LDG.E.U16 R108, desc[UR4][R14.64] ;  /* 0x000000040e6c7981 */ /* 0x0008e2000c1e1500 */
[----:B0-----:R-:W-:-:S03]  /*17320*/  IMAD.WIDE R2, R7, 0x2, R36 ;  /* 0x0000000207027825 */ /* 0x001fc600078e0224 */
[----:B------:R-:W2:Y:S01]  /*17330*/  LDL.64 R38, [R1+0xa70] ;  /* 0x000a700001267983 */ /* 0x000ea20000100a00 */
[----:B------:R-:W-:Y:S02]  /*17340*/  WARPGROUP.DEPBAR.LE gsb0, 0x0 ;  /* 0x00008000000079c5 */ /* 0x000fe40000010000 */
[----:B------:R-:W-:Y:S01]  /*17350*/  WARPGROUP.ARRIVE ;  /* 0x00000000000079c5 */ /* 0x000fe20000000000 */
[----:B-1----:R-:W-:Y:S01]  /*17360*/  IMAD.WIDE R16, R7, 0x2, R28 ;  /* 0x0000000207107825 */ /* 0x002fe200078e021c */
[----:B------:R-:W3:Y:S04]  /*17370*/  LDL.64 R36, [R1+0xa60] ;  /* 0x000a600001247983 */ /* 0x000ee80000100a00 */
[----:B------:R-:W-:Y:S01]  /*17380*/  HGMMA.64x64x16.F32 R184, gdesc[UR40].tnspA, R184, gsb0 ;  /* 0x20e0000028b879f0 */ /* 0x000fe200080008b8 */
[----:B------:R-:W2:Y:S04]  /*17390*/  LDL.64 R28, [R1+0xa50] ;  /* 0x000a5000011c7983 */ /* 0x000ea80000100a00 */
[----:B------:R-:W2:Y:S04]  /*173a0*/  LDL.64 R42, [R1+0xa80] ;  /* 0x000a8000012a7983 */ /* 0x000ea80000100a00 */
[----:B------:R0:W2:Y:S04]  /*173b0*/  LDG.E.U16 R104, desc[UR4][R16.64] ;  /* 0x0000000410687981 */ /* 0x0000a8000c1e1500 */
[----:B------:R1:W2:Y:S04]  /*173c0*/  LDG.E.U16 R60, desc[UR4][R216.64] ;  /* 0x00000004d83c7981 */ /* 0x0002a8000c1e1500 */
[----:B------:R1:W2:Y:S01]  /*173d0*/  LDG.E.U16 R107, desc[UR4][R2.64] ;  /* 0x00000004026b7981 */ /* 0x0002a2000c1e1500 */
[----:B------:R-:W-:-:S02]  /*173e0*/  WARPGROUP.DEPBAR.LE gsb0, 0x0 ;  /* 0x00008000000079c5 */ /* 0x000fc40000010000 */
[----:B------:R-:W-:-:S06]  /*173f0*/  WARPGROUP.ARRIVE ;  /* 0x00000000000079c5 */ /* 0x000fcc0000000000 */
[----:B------:R-:W-:Y:S01]  /*17400*/  HGMMA.64x64x16.F32 R184, gdesc[UR44].tnspA, R184, gsb0 ;  /* 0x20e000002cb879f0 */ /* 0x000fe200080008b8 */
[C---:B----4-:R-:W-:Y:S02]  /*17410*/  IMAD.WIDE R14, R7.reuse, 0x2, R26 ;  /* 0x00000002070e7825 */ /* 0x050fe400078e021a */
[----:B------:R-:W4:Y:S02]  /*17420*/  LDL.64 R26, [R1+0xa40] ;  /* 0x000a4000011a7983 */ /* 0x000f240000100a00 */
[C---:B0-----:R-:W-:Y:S02]  /*17430*/  IMAD.WIDE R16, R7.reuse, 0x2, R24 ;  /* 0x0000000207107825 */ /* 0x041fe400078e0218 */
[----:B------:R-:W4:Y:S02]  /*17440*/  LDL.64 R24, [R1+0xa00] ;  /* 0x000a000001187983 */ /* 0x000f240000100a00 */
[C---:B-1----:R-:W-:Y:S02]  /*17450*/  IMAD.WIDE R216, R7.reuse, 0x2, R34 ;  /* 0x0000000207d87825 */ /* 0x042fe400078e0222 */
[----:B------:R-:W4:Y:S02]  /*17460*/  LDL.64 R34, [R1+0xa30] ;  /* 0x000a300001227983 */ /* 0x000f240000100a00 */
[----:B------:R-:W-:-:S02]  /*17470*/  IMAD.WIDE R2, R7, 0x2, R32 ;  /* 0x0000000207027825 */ /* 0x000fc400078e0220 */
[----:B------:R-:W4:Y:S01]  /*17480*/  LDL.64 R32, [R1+0xa20] ;  /* 0x000a200001207983 */ /* 0x000f220000100a00 */
[----:B------:R-:W-:Y:S01]  /*17490*/  UIADD3.64 UR56, UR52, 0x1000, URZ ;  /* 0x0000100034387897 */ /* 0x000fe2000fffe03f */
[----:B------:R-:W-:Y:S01]  /*174a0*/  UMOV UR58, UR54 ;  /* 0x00000036003a7c82 */ /* 0x000fe20008000000 */
[----:B------:R-:W-:Y:S01]  /*174b0*/  UMOV UR59, UR55 ;  /* 0x00000037003b7c82 */ /* 0x000fe20008000000 */
[----:B------:R-:W-:Y:S01]  /*174c0*/  IMAD.WIDE R218, R7, 0x2, R48 ;  /* 0x0000000207da7825 */ /* 0x000fe200078e0230 */
[----:B------:R0:W4:Y:S04]  /*174d0*/  LDG.E.U16 R105, desc[UR4][R216.64] ;  /* 0x00000004d8697981 */ /* 0x000128000c1e1500 */
[----:B------:R5:W4:Y:S04]  /*174e0*/  LDG.E.U16 R103, desc[UR4][R14.64] ;  /* 0x000000040e677981 */ /* 0x000b28000c1e1500 */
[----:B------:R1:W4:Y:S01]  /*174f0*/  LDG.E.U16 R102, desc[UR4][R2.64] ;  /* 0x0000000402667981 */ /* 0x000322000c1e1500 */
[----:B------:R-:W-:-:S02]  /*17500*/  WARPGROUP.DEPBAR.LE gsb0, 0x0 ;  /* 0x00008000000079c5 */ /* 0x000fc40000010000 */
[----:B------:R-:W-:Y:S01]  /*17510*/  WARPGROUP.ARRIVE ;  /* 0x00000000000079c5 */ /* 0x000fe20000000000 */
[----:B------:R1:W4:Y:S04]  /*17520*/  LDG.E.U16 R106, desc[UR4][R218.64] ;  /* 0x00000004da6a7981 */ /* 0x000328000c1e1500 */
[----:B------:R3:W4:Y:S01]  /*17530*/  LDG.E.U16 R99, desc[UR4][R16.64] ;  /* 0x0000000410637981 */ /* 0x000722000c1e1500 */
[----:B------:R-:W-:Y:S01]  /*17540*/  HGMMA.64x64x16.F32 R184, gdesc[UR48].tnspA, R184, gsb0 ;  /* 0x20e0000030b879f0 */ /* 0x000fe200080008b8 */
[----:B------:R-:W-:Y:S02]  /*17550*/  UIADD3.64 UR12, UR52, 0x1100, URZ ;  /* 0x00001100340c7897 */ /* 0x000fe4000fffe03f */
[----:B------:R-:W-:Y:S01]  /*17560*/  UIADD3.64 UR20, UR54, 0x1fe, URZ ;  /* 0x000001fe36147897 */ /* 0x000fe2000fffe03f */
[----:B------:R-:W4:Y:S01]  /*17570*/  LDL.64 R48, [R1+0x9d0] ;  /* 0x0009d00001307983 */ /* 0x000f220000100a00 */
[----:B------:R-:W-:-:S02]  /*17580*/  WARPGROUP.DEPBAR.LE gsb0, 0x0 ;  /* 0x00008000000079c5 */ /* 0x000fc40000010000 */
[----:B------:R-:W-:-:S06]  /*17590*/  WARPGROUP.ARRIVE ;  /* 0x00000000000079c5 */ /* 0x000fcc0000000000 */
[----:B------:R-:W-:Y:S03]  /*175a0*/  HGMMA.64x64x16.F32 R152, gdesc[UR32].tnspA, RZ, !UPT, gsb0 ;  /* 0x20e00000209879f0 */ /* 0x000fe6000c0008ff */
[----:B------:R-:W-:Y:S02]  /*175b0*/  WARPGROUP.DEPBAR.LE gsb0, 0x0 ;  /* 0x00008000000079c5 */ /* 0x000fe40000010000 */
[----:B------:R-:W-:-:S06]  /*175c0*/  WARPGROUP.ARRIVE ;  /* 0x00000000000079c5 */ /* 0x000fcc0000000000 */
[----:B------:R-:W-:Y:S01]  /*175d0*/  HGMMA.64x64x16.F32 R152, gdesc[UR56].tnspA, R152, gsb0 ;  /* 0x20e00000389879f0 */ /* 0x000fe20008000898 */
[C---:B0-----:R-:W-:Y:S02]  /*175e0*/  IMAD.WIDE R216, R7.reuse, 0x2, R40 ;  /* 0x0000000207d87825 */ /* 0x041fe400078e0228 */
[----:B------:R-:W4:Y:S02]  /*175f0*/  LDL.64 R40, [R1+0xa10] ;  /* 0x000a100001287983 */ /* 0x000f240000100a00 */
[C---:B-----5:R-:W-:Y:S02]  /*17600*/  IMAD.WIDE R14, R7.reuse, 0x2, R30 ;  /* 0x00000002070e7825 */ /* 0x060fe400078e021e */
[----:B------:R-:W5:Y:S02]  /*17610*/  LDL.64 R30, [R1+0x9f0] ;  /* 0x0009f000011e7983 */ /* 0x000f640000100a00 */
[C---:B-1----:R-:W-:Y:S02]  /*17620*/  IMAD.WIDE R2, R7.reuse, 0x2, R44 ;  /* 0x0000000207027825 */ /* 0x042fe400078e022c */
[----:B------:R2:W5:Y:S02]  /*17630*/  LDG.E.U16 R100, desc[UR4][R216.64] ;  /* 0x00000004d8647981 */ /* 0x000564000c1e1500 */
[----:B------:R-:W-:-:S02]  /*17640*/  IMAD.WIDE R218, R7, 0x2, R46 ;  /* 0x0000000207da7825 */ /* 0x000fc400078e022e */
[----:B------:R0:W5:Y:S02]  /*17650*/  LDG.E.U16 R98, desc[UR4][R14.64] ;  /* 0x000000040e627981 */ /* 0x000164000c1e1500 */
[C---:B---3--:R-:W-:Y:S02]  /*17660*/  IMAD.WIDE R16, R7.reuse, 0x2, R36 ;  /* 0x0000000207107825 */ /* 0x048fe400078e0224 */
[----:B------:R4:W3:Y:S01]  /*17670*/  LDG.E.U16 R97, desc[UR4][R2.64] ;  /* 0x0000000402617981 */ /* 0x0008e2000c1e1500 */
[----:B------:R-:W-:Y:S02]  /*17680*/  WARPGROUP.DEPBAR.LE gsb0, 0x0 ;  /* 0x00008000000079c5 */ /* 0x000fe40000010000 */
[----:B------:R-:W-:Y:S01]  /*17690*/  WARPGROUP.ARRIVE ;  /* 0x00000000000079c5 */ /* 0x000fe20000000000 */
[C---:B--2---:R-:W-:Y:S01]  /*176a0*/  IMAD.WIDE R216, R7.reuse, 0x2, R38 ;  /* 0x0000000207d87825 */ /* 0x044fe200078e0226 */
[----:B------:R1:W2:Y:S04]  /*176b0*/  LDG.E.U16 R101, desc[UR4][R218.64] ;  /* 0x00000004da657981 */ /* 0x0002a8000c1e1500 */
[----:B------:R-:W-:Y:S01]  /*176c0*/  HGMMA.64x64x16.F32 R152, gdesc[UR8].tnspA, R152, gsb0 ;  /* 0x20e00000089879f0 */ /* 0x000fe20008000898 */
[C---:B0-----:R-:W-:Y:S01]  /*176d0*/  IMAD.WIDE R14, R7.reuse, 0x2, R28 ;  /* 0x00000002070e7825 */ /* 0x041fe200078e021c */
[----:B------:R-:W3:Y:S03]  /*176e0*/  LDL.64 R38, [R1+0x9c0] ;  /* 0x0009c00001267983 */ /* 0x000ee60000100a00 */
[C---:B----4-:R-:W-:Y:S01]  /*176f0*/  IMAD.WIDE R2, R7.reuse, 0x2, R26 ;  /* 0x0000000207027825 */ /* 0x050fe200078e021a */
[----:B------:R-:W4:Y:S03]  /*17700*/  LDL.64 R36, [R1+0x9b0] ;  /* 0x0009b00001247983 */ /* 0x000f260000100a00 */
[C---:B-1----:R-:W-:Y:S01]  /*17710*/  IMAD.WIDE R218, R7.reuse, 0x2, R42 ;  /* 0x0000000207da7825 */ /* 0x042fe200078e022a */
[----:B------:R-:W2:Y:S04]  /*17720*/  LDL.64 R28, [R1+0x9a0] ;  /* 0x0009a000011c7983 */ /* 0x000ea80000100a00 */
[----:B------:R-:W2:Y:S04]  /*17730*/  LDL.64 R26, [R1+0x990] ;  /* 0x00099000011a7983 */ /* 0x000ea80000100a00 */
[----:B------:R0:W2:Y:S04]  /*17740*/  LDG.E.U16 R93, desc[UR4][R14.64] ;  /* 0x000000040e5d7981 */ /* 0x0000a8000c1e1500 */
[----:B------:R1:W2:Y:S04]  /*17750*/  LDG.E.U16 R96, desc[UR4][R218.64] ;  /* 0x00000004da607981 */ /* 0x0002a8000c1e1500 */
[----:B------:R1:W2:Y:S01]  /*17760*/  LDG.E.U16 R95, desc[UR4][R216.64] ;  /* 0x00000004d85f7981 */ /* 0x0002a2000c1e1500 */
[----:B0-----:R-:W-:-:S03]  /*17770*/  IMAD.WIDE R14, R7, 0x2, R24 ;  /* 0x00000002070e7825 */ /* 0x001fc600078e0218 */
[----:B------:R-:W2:Y:S01]  /*17780*/  LDL.64 R24, [R1+0x950] ;  /* 0x0009500001187983 */ /* 0x000ea20000100a00 */
[----:B-1----:R-:W-:-:S03]  /*17790*/  IMAD.WIDE R218, R7, 0x2, R34 ;  /* 0x0000000207da7825 */ /* 0x002fc600078e0222 */
[----:B------:R-:W2:Y:S01]  /*177a0*/  LDL.64 R34, [R1+0x970] ;  /* 0x0009700001227983 */ /* 0x000ea20000100a00 */
[----:B------:R-:W-:-:S03]  /*177b0*/  IMAD.WIDE R216, R7, 0x2, R32 ;  /* 0x0000000207d87825 */ /* 0x000fc600078e0220 */
[----:B------:R-:W2:Y:S01]  /*177c0*/  LDL.64 R32, [R1+0x960] ;  /* 0x0009600001207983 */ /* 0x000ea20000100a00 */
[----:B------:R-:W-:Y:S01]  /*177d0*/  UIADD3.64 UR56, UR52, 0x1180, URZ ;  /* 0x0000118034387897 */ /* 0x000fe2000fffe03f */
[----:B------:R-:W-:Y:S01]  /*177e0*/  UMOV UR58, UR20 ;  /* 0x00000014003a7c82 */ /* 0x000fe20008000000 */
[----:B------:R-:W-:Y:S01]  /*177f0*/  UMOV UR59, UR21 ;  /* 0x00000015003b7c82 */ /* 0x000fe20008000000 */
[----:B------:R-:W-:Y:S01]  /*17800*/  UIADD3.64 UR16, UR54, 0x200, URZ ;  /* 0x0000020036107897 */ /* 0x000fe2000fffe03f */
[----:B------:R-:W2:Y:S04]  /*17810*/  LDL.64 R46, [R1+0x980] ;  /* 0x00098000012e7983 */ /* 0x000ea80000100a00 */
[----:B------:R0:W2:Y:S04]  /*17820*/  LDG.E.U16 R94, desc[UR4][R16.64] ;  /* 0x00000004105e7981 */ /* 0x0000a8000c1e1500 */
[----:B------:R-:W2:Y:S01]  /*17830*/  LDL.64 R44, [R1+0x940] ;  /* 0x00094000012c7983 */ /* 0x000ea20000100a00 */
[----:B------:R-:W-:-:S02]  /*17840*/  WARPGROUP.DEPBAR.LE gsb0, 0x0 ;  /* 0x00008000000079c5 */ /* 0x000fc40000010000 */
[----:B------:R-:W-:Y:S01]  /*17850*/  WARPGROUP.ARRIVE ;  /* 0x00000000000079c5 */ /* 0x000fe20000000000 */
[----:B------:R5:W2:Y:S04]  /*17860*/  LDG.E.U16 R92, desc[UR4][R2.64] ;  /* 0x00000004025c7981 */ /* 0x000aa8000c1e1500 */
[----:B------:R1:W2:Y:S01]  /*17870*/  LDG.E.U16 R91, desc[UR4][R218.64] ;  /* 0x00000004da5b7981 */ /* 0x0002a2000c1e1500 */
[----:B------:R-:W-:Y:S03]  /*17880*/  HGMMA.64x64x16.F32 R152, gdesc[UR12].tnspA, R152, gsb0 ;  /* 0x20e000000c9879f0 */ /* 0x000fe60008000898 */
[----:B------:R-:W2:Y:S04]  /*17890*/  LDL.64 R42, [R1+0x930] ;  /* 0x00093000012a7983 */ /* 0x000ea80000100a00 */
[----:B------:R4:W2:Y:S04]  /*178a0*/  LDG.E.U16 R88, desc[UR4][R14.64] ;  /* 0x000000040e587981 */ /* 0x0008a8000c1e1500 */
[----:B------:R-:W2:Y:S01]  /*178b0*/  LDG.E.U16 R90, desc[UR4][R216.64] ;  /* 0x00000004d85a7981 */ /* 0x000ea2000c1e1500 */
[----:B------:R-:W-:-:S02]  /*178c0*/  WARPGROUP.DEPBAR.LE gsb0, 0x0 ;  /* 0x00008000000079c5 */ /* 0x000fc40000010000 */
[----:B------:R-:W-:-:S06]  /*178d0*/  WARPGROUP.ARRIVE ;  /* 0x00000000000079c5 */ /* 0x000fcc0000000000 */
[----:B------:R-:W-:Y:S01]  /*178e0*/  HGMMA.64x64x16.F32 R152, gdesc[UR56].tnspA, R152, gsb0 ;  /* 0x20e00000389879f0 */ /* 0x000fe20008000898 */
[----:B------:R-:W-:Y:S01]  /*178f0*/  UIADD3.64 UR56, UR52, 0x1200, URZ ;  /* 0x0000120034387897 */ /* 0x000fe2000fffe03f */
[----:B------:R-:W-:Y:S01]  /*17900*/  UMOV UR58, UR16 ;  /* 0x00000010003a7c82 */ /* 0x000fe20008000000 */
[----:B------:R-:W-:Y:S01]  /*17910*/  UMOV UR59, UR17 ;  /* 0x00000011003b7c82 */ /* 0x000fe20008000000 */
[----:B------:R-:W-:Y:S02]  /*17920*/  WARPGROUP.DEPBAR.LE gsb0, 0x0 ;  /* 0x00008000000079c5 */ /* 0x000fe40000010000 */
[----:B------:R-:W-:-:S06]  /*17930*/  WARPGROUP.ARRIVE ;  /* 0x00000000000079c5 */ /* 0x000fcc0000000000 */
[----:B------:R-:W-:Y:S01]  /*17940*/  HGMMA.64x64x16.F32 R152, gdesc[UR56].tnspA, R152, gsb0 ;  /* 0x20e00000389879f0 */ /* 0x000fe20008000898 */
[----:B------:R-:W-:Y:S02]  /*17950*/  UIADD3.64 UR20, UR54, 0x202, URZ ;  /* 0x0000020236147897 */ /* 0x000fe4000fffe03f */
[----:B------:R-:W-:-:S05]  /*17960*/  UIADD3.64 UR56, UR52, 0x1280, URZ ;  /* 0x0000128034387897 */ /* 0x000fca000fffe03f */
[----:B------:R-:W-:Y:S01]  /*17970*/  UMOV UR58, UR20 ;  /* 0x00000014003a7c82 */ /* 0x000fe20008000000 */
[----:B------:R-:W-:Y:S01]  /*17980*/  UMOV UR59, UR21 ;  /* 0x00000015003b7c82 */ /* 0x000fe20008000000 */
[C---:B0-----:R-:W-:Y:S02]  /*17990*/  IMAD.WIDE R16, R7.reuse, 0x2, R40 ;  /* 0x0000000207107825 */ /* 0x041fe400078e0228 */
[----:B------:R-:W2:Y:S02]  /*179a0*/  LDL.64 R40, [R1+0x920] ;  /* 0x0009200001287983 */ /* 0x000ea40000100a00 */
[C---:B-----5:R-:W-:Y:S02]  /*179b0*/  IMAD.WIDE R2, R7.reuse, 0x2, R30 ;  /* 0x0000000207027825 */ /* 0x060fe400078e021e */
[----:B------:R-:W5:Y:S02]  /*179c0*/  LDL.64 R30, [R1+0x910] ;  /* 0x00091000011e7983 */ /* 0x000f640000100a00 */
[----:B-1----:R-:W-:-:S02]  /*179d0*/  IMAD.WIDE R218, R7, 0x2, R50 ;  /* 0x0000000207da7825 */ /* 0x002fc400078e0232 */
[----:B------:R3:W5:Y:S04]  /*179e0*/  LDG.E.U16 R89, desc[UR4][R16.64] ;  /* 0x0000000410597981 */ /* 0x000768000c1e1500 */
[----:B------:R2:W5:Y:S04]  /*179f0*/  LDG.E.U16 R87, desc[UR4][R2.64] ;  /* 0x0000000402577981 */ /* 0x000568000c1e1500 */
[----:B------:R0:W5:Y:S01]  /*17a00*/  LDG.E.U16 R86, desc[UR4][R218.64] ;  /* 0x00000004da567981 */ /* 0x000162000c1e1500 */
[----:B------:R-:W-:Y:S02]  /*17a10*/  WARPGROUP.DEPBAR.LE gsb0, 0x0 ;  /* 0x00008000000079c5 */ /* 0x000fe40000010000 */
[----:B------:R-:W-:Y:S01]  /*17a20*/  WARPGROUP.ARRIVE ;  /* 0x00000000000079c5 */ /* 0x000fe20000000000 */
[C---:B----4-:R-:W-:Y:S01]  /*17a30*/  IMAD.WIDE R14, R7.reuse, 0x2, R36 ;  /* 0x00000002070e7825 */ /* 0x050fe200078e0224 */
[----:B------:R-:W-:Y:S01]  /*17a40*/  UIADD3.64 UR16, UR54, 0x204, URZ ;  /* 0x0000020436107897 */ /* 0x000fe2000fffe03f */
[----:B------:R-:W4:Y:S03]  /*17a50*/  LDL.64 R36, [R1+0x8f0] ;  /* 0x0008f00001247983 */ /* 0x000f260000100a00 */
[----:B------:R-:W-:Y:S01]  /*17a60*/  HGMMA.64x64x16.F32 R152, gdesc[UR56].tnspA, R152, gsb0 ;  /* 0x20e00000389879f0 */ /* 0x000fe20008000898 */
[C---:B---3--:R-:W-:Y:S01]  /*17a70*/  IMAD.WIDE R16, R7.reuse, 0x2, R38 ;  /* 0x0000000207107825 */ /* 0x048fe200078e0226 */
[----:B------:R1:W3:Y:S03]  /*17a80*/  LDG.E.U16 R83, desc[UR4][R14.64] ;  /* 0x000000040e537981 */ /* 0x0002e6000c1e1500 */
[C---:B--2---:R-:W-:Y:S01]  /*17a90*/  IMAD.WIDE R2, R7.reuse, 0x2, R28 ;  /* 0x0000000207027825 */ /* 0x044fe200078e021c */
[----:B------:R-:W2:Y:S03]  /*17aa0*/  LDL.64 R38, [R1+0x900] ;  /* 0x0009000001267983 */ /* 0x000ea60000100a00 */
[C---:B0-----:R-:W-:Y:S01]  /*17ab0*/  IMAD.WIDE R218, R7.reuse, 0x2, R26 ;  /* 0x0000000207da7825 */ /* 0x041fe200078e021a */
[----:B------:R-:W3:Y:S04]  /*17ac0*/  LDL.64 R28, [R1+0x8e0] ;  /* 0x0008e000011c7983 */ /* 0x000ee80000100a00 */
[----:B------:R-:W3:Y:S04]  /*17ad0*/  LDL.64 R26, [R1+0x8d0] ;  /* 0x0008d000011a7983 */ /* 0x000ee80000100a00 */
[----:B------:R0:W3:Y:S04]  /*17ae0*/  LDG.E.U16 R82, desc[UR4][R2.64] ;  /* 0x0000000402527981 */ /* 0x0000e8000c1e1500 */
[----:B------:R0:W3:Y:S01]  /*17af0*/  LDG.E.U16 R84, desc[UR4][R16.64] ;  /* 0x0000000410547981 */ /* 0x0000e2000c1e1500 */
[----:B-1----:R-:W-:-:S03]  /*17b00*/  IMAD.WIDE R14, R7, 0x2, R32 ;  /* 0x00000002070e7825 */ /* 0x002fc600078e0220 */
[----:B------:R-:W3:Y:S01]  /*17b10*/  LDL.64 R32, [R1+0x8b0] ;  /* 0x0008b00001207983 */ /* 0x000ee20000100a00 */
[----:B0-----:R-:W-:-:S03]  /*17b20*/  IMAD.WIDE R2, R7, 0x2, R24 ;  /* 0x0000000207027825 */ /* 0x001fc600078e0218 */
[----:B------:R-:W3:Y:S01]  /*17b30*/  LDL.64 R24, [R1+0x8a0] ;  /* 0x0008a00001187983 */ /* 0x000ee20000100a00 */
[----:B------:R-:W-:-:S03]  /*17b40*/  IMAD.WIDE R16, R7, 0x2, R34 ;  /* 0x0000000207107825 */ /* 0x000fc600078e0222 */
[----:B------:R-:W3:Y:S01]  /*17b50*/  LDL.64 R34, [R1+0x8c0] ;  /* 0x0008c00001227983 */ /* 0x000ee20000100a00 */
[----:B------:R-:W-:Y:S01]  /*17b60*/  UIADD3.64 UR56, UR52, 0x1300, URZ ;  /* 0x0000130034387897 */ /* 0x000fe2000fffe03f */
[----:B------:R-:W-:Y:S01]  /*17b70*/  UMOV UR58, UR16 ;  /* 0x00000010003a7c82 */ /* 0x000fe20008000000 */
[----:B------:R-:W-:Y:S01]  /*17b80*/  UMOV UR59, UR17 ;  /* 0x00000011003b7c82 */ /* 0x000fe20008000000 */
[----:B------:R-:W-:Y:S01]  /*17b90*/  UIADD3.64 UR20, UR54, 0x3fe, URZ ;  /* 0x000003fe36147897 */ /* 0x000fe2000fffe03f */
[----:B------:R-:W-:Y:S01]  /*17ba0*/  IMAD.WIDE R216, R7, 0x2, R48 ;  /* 0x0000000207d87825 */ /* 0x000fe200078e0230 */
[----:B------:R-:W3:Y:S01]  /*17bb0*/  LDL.64 R50, [R1+0x890] ;  /* 0x0008900001327983 */ /* 0x000ee20000100a00 */
[----:B------:R-:W-:Y:S02]  /*17bc0*/  WARPGROUP.DEPBAR.LE gsb0, 0x0 ;  /* 0x00008000000079c5 */ /* 0x000fe40000010000 */
[----:B------:R-:W-:Y:S01]  /*17bd0*/  WARPGROUP.ARRIVE ;  /* 0x00000000000079c5 */ /* 0x000fe20000000000 */
[----:B------:R-:W-:Y:S01]  /*17be0*/  UIADD3.64 UR16, UR54, 0x400, URZ ;  /* 0x0000040036107897 */ /* 0x000fe2000fffe03f */
[----:B------:R0:W3:Y:S04]  /*17bf0*/  LDG.E.U16 R85, desc[UR4][R216.64] ;  /* 0x00000004d8557981 */ /* 0x0000e8000c1e1500 */
[----:B------:R-:W-:Y:S01]  /*17c00*/  HGMMA.64x64x16.F32 R152, gdesc[UR56].tnspA, R152, gsb0 ;  /* 0x20e00000389879f0 */ /* 0x000fe20008000898 */
[----:B------:R-:W-:Y:S01]  /*17c10*/  UIADD3.64 UR56, UR52, 0x1380, URZ ;  /* 0x0000138034387897 */ /* 0x000fe2000fffe03f */
[----:B------:R1:W3:Y:S01]  /*17c20*/  LDG.E.U16 R81, desc[UR4][R218.64] ;  /* 0x00000004da517981 */ /* 0x0002e2000c1e1500 */
[----:B------:R-:W-:Y:S01]  /*17c30*/  UMOV UR58, UR20 ;  /* 0x00000014003a7c82 */ /* 0x000fe20008000000 */
[----:B------:R-:W-:-:S02]  /*17c40*/  UMOV UR59, UR21 ;  /* 0x00000015003b7c82 */ /* 0x000fc40008000000 */
[----:B------:R-:W3:Y:S04]  /*17c50*/  LDG.E.U16 R79, desc[UR4][R16.64] ;  /* 0x00000004104f7981 */ /* 0x000ee8000c1e1500 */
[----:B------:R-:W3:Y:S04]  /*17c60*/  LDG.E.U16 R78, desc[UR4][R14.64] ;  /* 0x000000040e4e7981 */ /* 0x000ee8000c1e1500 */
[----:B------:R-:W3:Y:S04]  /*17c70*/  LDL.64 R48, [R1+0x880] ;  /* 0x0008800001307983 */ /* 0x000ee80000100a00 */
[----:B------:R-:W3:Y:S01]  /*17c80*/  LDG.E.U16 R77, desc[UR4][R2.64] ;  /* 0x00000004024d7981 */ /* 0x000ee2000c1e1500 */
[----:B------:R-:W-:-:S02]  /*17c90*/  WARPGROUP.DEPBAR.LE gsb0, 0x0 ;  /* 0x00008000000079c5 */ /* 0x000fc40000010000 */
[----:B------:R-:W-:-:S06]  /*17ca0*/  WARPGROUP.ARRIVE ;  /* 0x00000000000079c5 */ /* 0x000fcc0000000000 */
[----:B------:R-:W-:Y:S01]  /*17cb0*/  HGMMA.64x64x16.F32 R152, gdesc[UR56].tnspA, R152, gsb0 ;  /* 0x20e00000389879f0 */ /* 0x000fe20008000898 */
[----:B------:R-:W-:Y:S01]  /*17cc0*/  UIADD3.64 UR56, UR52, 0x1400, URZ ;  /* 0x0000140034387897 */ /* 0x000fe2000fffe03f */
[----:B------:R-:W-:Y:S01]  /*17cd0*/  UMOV UR58, UR16 ;  /* 0x00000010003a7c82 */ /* 0x000fe20008000000 */
[----:B------:R-:W-:Y:S01]  /*17ce0*/  UMOV UR59, UR17 ;  /* 0x00000011003b7c82 */ /* 0x000fe20008000000 */
[C---:B0-----:R-:W-:Y:S02]  /*17cf0*/  IMAD.WIDE R216, R7.reuse, 0x2, R46 ;  /* 0x0000000207d87825 */ /* 0x041fe400078e022e */
[----:B------:R-:W3:Y:S02]  /*17d00*/  LDL.64 R46, [R1+0x870] ;  /* 0x00087000012e7983 */ /* 0x000ee40000100a00 */
[----:B-1----:R-:W-:Y:S02]  /*17d10*/  IMAD.WIDE R218, R7, 0x2, R44 ;  /* 0x0000000207da7825 */ /* 0x002fe400078e022c */
[----:B------:R0:W3:Y:S04]  /*17d20*/  LDG.E.U16 R80, desc[UR4][R216.64] ;  /* 0x00000004d8507981 */ /* 0x0000e8000c1e1500 */
[----:B------:R4:W3:Y:S01]  /*17d30*/  LDG.E.U16 R76, desc[UR4][R218.64] ;  /* 0x00000004da4c7981 */ /* 0x0008e2000c1e1500 */
[----:B------:R-:W-:-:S03]  /*17d40*/  UIADD3.64 UR20, UR54, 0x402, URZ ;  /* 0x0000040236147897 */ /* 0x000fc6000fffe03f */
[----:B------:R-:W3:Y:S01]  /*17d50*/  LDL.64 R44, [R1+0x800] ;  /* 0x00080000012c7983 */ /* 0x000ee20000100a00 */
[----:B------:R-:W-:Y:S02]  /*17d60*/  WARPGROUP.DEPBAR.LE gsb0, 0x0 ;  /* 0x00008000000079c5 */ /* 0x000fe40000010000 */
[----:B------:R-:W-:-:S06]  /*17d70*/  WARPGROUP.ARRIVE ;  /* 0x00000000000079c5 */ /* 0x000fcc0000000000 */
[----:B------:R-:W-:Y:S01]  /*17d80*/  HGMMA.64x64x16.F32 R152, gdesc[UR56].tnspA, R152, gsb0 ;  /* 0x20e00000389879f0 */ /* 0x000fe20008000898 */
[----:B0-----:R-:W-:-:S04]  /*17d90*/  IMAD.WIDE R216, R7, 0x2, R42 ;  /* 0x0000000207d87825 */ /* 0x001fc800078e022a */
[C---:B------:R-:W-:Y:S01]  /*17da0*/  IMAD.WIDE R16, R7.reuse, 0x2, R40 ;  /* 0x0000000207107825 */ /* 0x040fe200078e0228 */
[----:B------:R3:W3:Y:S03]  /*17db0*/  LDG.E.U16 R222, desc[UR4][R216.64] ;  /* 0x00000004d8de7981 */ /* 0x0006e6000c1e1500 */
[----:B-----5:R-:W-:Y:S01]  /*17dc0*/  IMAD.WIDE R14, R7, 0x2, R30 ;  /* 0x00000002070e7825 */ /* 0x020fe200078e021e */
[----:B------:R-:W5:Y:S04]  /*17dd0*/  LDL.64 R40, [R1+0x850] ;  /* 0x0008500001287983 */ /* 0x000f680000100a00 */
[----:B------:R-:W5:Y:S04]  /*17de0*/  LDL.64 R30, [R1+0x860] ;  /* 0x00086000011e7983 */ /* 0x000f680000100a00 */
[----:B------:R0:W5:Y:S01]  /*17df0*/  LDG.E.U16 R75, desc[UR4][R16.64] ;  /* 0x00000004104b7981 */ /* 0x000162000c1e1500 */
[----:B------:R-:W-:-:S03]  /*17e00*/  UIADD3.64 UR56, UR52, 0x1480, URZ ;  /* 0x0000148034387897 */ /* 0x000fc6000fffe03f */
[----:B------:R-:W5:Y:S01]  /*17e10*/  LDG.E.U16 R74, desc[UR4][R14.64] ;  /* 0x000000040e4a7981 */ /* 0x000f62000c1e1500 */
[----:B------:R-:W-:Y:S01]  /*17e20*/  UMOV UR58, UR20 ;  /* 0x00000014003a7c82 */ /* 0x000fe20008000000 */
[----:B------:R-:W-:Y:S02]  /*17e30*/  UMOV UR59, UR21 ;  /* 0x00000015003b7c82 */ /* 0x000fe40008000000 */
[----:B------:R-:W5:Y:S01]  /*17e40*/  LDL.64 R42, [R1+0xb48] ;  /* 0x000b4800012a7983 */ /* 0x000f620000100a00 */
[----:B----4-:R-:W-:-:S03]  /*17e50*/  IMAD.WIDE R218, R7, 0x2, R36 ;  /* 0x0000000207da7825 */ /* 0x010fc600078e0224 */
[----:B------:R-:W4:Y:S04]  /*17e60*/  LDL.64 R36, [R1+0x830] ;  /* 0x0008300001247983 */ /* 0x000f280000100a00 */
[----:B------:R1:W4:Y:S01]  /*17e70*/  LDG.E.U16 R72, desc[UR4][R218.64] ;  /* 0x00000004da487981 */ /* 0x000322000c1e1500 */
[----:B--2---:R-:W-:-:S03]  /*17e80*/  IMAD.WIDE R2, R7, 0x2, R38 ;  /* 0x0000000207027825 */ /* 0x004fc600078e0226 */
[----:B------:R-:W2:Y:S01]  /*17e90*/  LDL.64 R38, [R1+0x840] ;  /* 0x0008400001267983 */ /* 0x000ea20000100a00 */
[----:B---3--:R-:W-:-:S03]  /*17ea0*/  IMAD.WIDE R216, R7, 0x2, R28 ;  /* 0x0000000207d87825 */ /* 0x008fc600078e021c */
[----:B------:R-:W3:Y:S01]  /*17eb0*/  LDL.64 R28, [R1+0x820] ;  /* 0x00082000011c7983 */ /* 0x000ee20000100a00 */
[----:B0-----:R-:W-:-:S03]  /*17ec0*/  IMAD.WIDE R16, R7, 0x2, R26 ;  /* 0x0000000207107825 */ /* 0x001fc600078e021a */
[----:B------:R-:W3:Y:S04]  /*17ed0*/  LDL.64 R26, [R1+0x810] ;  /* 0x00081000011a7983 */ /* 0x000ee80000100a00 */
[----:B------:R0:W3:Y:S01]  /*17ee0*/  LDG.E.U16 R73, desc[UR4][R2.64] ;  /* 0x0000000402497981 */ /* 0x0000e2000c1e1500 */
[----:B------:R-:W-:Y:S02]  /*17ef0*/  WARPGROUP.DEPBAR.LE gsb0, 0x0 ;  /* 0x00008000000079c5 */ /* 0x000fe40000010000 */
[----:B------:R-:W-:Y:S01]  /*17f00*/  WARPGROUP.ARRIVE ;  /* 0x00000000000079c5 */ /* 0x000fe20000000000 */
[----:B-1----:R-:W-:-:S04]  /*17f10*/  IMAD.WIDE R218, R7, 0x2, R24 ;  /* 0x0000000207da7825 */ /* 0x002fc800078e0218 */
[C---:B------:R-:W-:Y:S01]  /*17f20*/  IMAD.WIDE R14, R7.reuse, 0x2, R34 ;  /* 0x00000002070e7825 */ /* 0x040fe200078e0222 */
[----:B------:R-:W3:Y:S01]  /*17f30*/  LDL.64 R24, [R1+0xb18] ;  /* 0x000b180001187983 */ /* 0x000ee20000100a00 */
[----:B------:R-:W-:Y:S03]  /*17f40*/  HGMMA.64x64x16.F32 R152, gdesc[UR56].tnspA, R152, gsb0 ;  /* 0x20e00000389879f0 */ /* 0x000fe60008000898 */
[----:B------:R-:W3:Y:S01]  /*17f50*/  LDL.64 R34, [R1+0xb38] ;  /* 0x000b380001227983 */ /* 0x000ee20000100a00 */
[----:B0-----:R-:W-:-:S03]  /*17f60*/  IMAD.WIDE R2, R7, 0x2, R32 ;  /* 0x0000000207027825 */ /* 0x001fc600078e0220 */
[----:B------:R-:W3:Y:S01]  /*17f70*/  LDL.64 R32, [R1+0xb28] ;  /* 0x000b280001207983 */ /* 0x000ee20000100a00 */
[----:B------:R-:W-:Y:S02]  /*17f80*/  UIADD3.64 UR16, UR54, 0x404, URZ ;  /* 0x0000040436107897 */ /* 0x000fe4000fffe03f */
[----:B------:R-:W-:Y:S01]  /*17f90*/  UIADD3.64 UR56, UR52, 0x1500, URZ ;  /* 0x0000150034387897 */ /* 0x000fe2000fffe03f */
[----:B------:R0:W3:Y:S04]  /*17fa0*/  LDG.E.U16 R71, desc[UR4][R216.64] ;  /* 0x00000004d8477981 */ /* 0x0000e8000c1e1500 */
[----:B------:R-:W-:Y:S01]  /*17fb0*/  UMOV UR58, UR16 ;  /* 0x00000010003a7c82 */ /* 0x000fe20008000000 */
[----:B------:R-:W-:Y:S01]  /*17fc0*/  UMOV UR59, UR17 ;  /* 0x00000011003b7c82 */ /* 0x000fe20008000000 */
[----:B------:R-:W-:Y:S01]  /*17fd0*/  UIADD3.64 UR20, UR54, 0x5fe, URZ ;  /* 0x000005fe36147897 */ /* 0x000fe2000fffe03f */
[----:B------:R1:W3:Y:S04]  /*17fe0*/  LDG.E.U16 R70, desc[UR4][R16.64] ;  /* 0x0000000410467981 */ /* 0x0002e8000c1e1500 */
[----:B------:R1:W3:Y:S04]  /*17ff0*/  LDG.E.U16 R69, desc[UR4][R14.64] ;  /* 0x000000040e457981 */ /* 0x0002e8000c1e1500 */
[----:B------:R-:W3:Y:S01]  /*18000*/  LDG.E.U16 R67, desc[UR4][R218.64] ;  /* 0x00000004da437981 */ /* 0x000ee2000c1e1500 */
[----:B------:R-:W-:-:S02]  /*18010*/  WARPGROUP.DEPBAR.LE gsb0, 0x0 ;  /* 0x00008000000079c5 */ /* 0x000fc40000010000 */
[----:B------:R-:W-:Y:S01]  /*18020*/  WARPGROUP.ARRIVE ;  /* 0x00000000000079c5 */ /* 0x000fe20000000000 */
[----:B------:R5:W3:Y:S05]  /*18030*/  LDG.E.U16 R68, desc[UR4][R2.64] ;  /* 0x0000000402447981 */ /* 0x000aea000c1e1500 */
[----:B------:R-:W-:Y:S01]  /*18040*/  HGMMA.64x64x16.F32 R152, gdesc[UR56].tnspA, R152, gsb0 ;  /* 0x20e00000389879f0 */ /* 0x000fe20008000898 */
[----:B------:R-:W-:Y:S01]  /*18050*/  UIADD3.64 UR56, UR52, 0x1580, URZ ;  /* 0x0000158034387897 */ /* 0x000fe2000fffe03f */
[----:B------:R-:W-:Y:S01]  /*18060*/  UMOV UR58, UR20 ;  /* 0x00000014003a7c82 */ /* 0x000fe20008000000 */
[----:B------:R-:W-:Y:S01]  /*18070*/  UMOV UR59, UR21 ;  /* 0x00000015003b7c82 */ /* 0x000fe20008000000 */
[----:B------:R-:W-:-:S02]  /*18080*/  WARPGROUP.DEPBAR.LE gsb0, 0x0 ;  /* 0x00008000000079c5 */ /* 0x000fc40000010000 */
[----:B------:R-:W-:-:S06]  /*18090*/  WARPGROUP.ARRIVE ;  /* 0x00000000000079c5 */ /* 0x000fcc0000000000 */
[----:B------:R-:W-:Y:S01]  /*180a0*/  HGMMA.64x64x16.F32 R152, gdesc[UR56].tnspA, R152, gsb0 ;  /* 0x20e00000389879f0 */ /* 0x000fe20008000898 */
[----:B------:R-:W-:Y:S02]  /*180b0*/  UIADD3.64 UR16, UR54, 0x600, URZ ;  /* 0x0000060036107897 */ /* 0x000fe4000fffe03f */
[----:B------:R-:W-:-:S05]  /*180c0*/  UIADD3.64 UR56, UR52, 0x1600, URZ ;  /* 0x0000160034387897 */ /* 0x000fca000fffe03f */
[----:B------:R-:W-:Y:S01]  /*180d0*/  UMOV UR58, UR16 ;  /* 0x00000010003a7c82 */ /* 0x000fe20008000000 */
[----:B------:R-:W-:Y:S01]  /*180e0*/  UMOV UR59, UR17 ;  /* 0x00000011003b7c82 */ /* 0x000fe20008000000 */
[----:B0-----:R-:W-:-:S04]  /*180f0*/  IMAD.WIDE R216, R7, 0x2, R50 ;  /* 0x0000000207d87825 */ /* 0x001fc800078e0232 */
[C---:B-1----:R-:W-:Y:S01]  /*18100*/  IMAD.WIDE R16, R7.reuse, 0x2, R48 ;  /* 0x0000000207107825 */ /* 0x042fe200078e0230 */
[----:B------:R-:W3:Y:S03]  /*18110*/  LDG.E.U16 R66, desc[UR4][R216.64] ;  /* 0x00000004d8427981 */ /* 0x000ee6000c1e1500 */
[----:B------:R-:W-:Y:S01]  /*18120*/  IMAD.WIDE R14, R7, 0x2, R46 ;  /* 0x00000002070e7825 */ /* 0x000fe200078e022e */
[----:B------:R-:W3:Y:S04]  /*18130*/  LDL.64 R48, [R1+0xaf8] ;  /* 0x000af80001307983 */ /* 0x000ee80000100a00 */
[----:B------:R-:W3:Y:S04]  /*18140*/  LDL.64 R46, [R1+0xae8] ;  /* 0x000ae800012e7983 */ /* 0x000ee80000100a00 */
[----:B------:R-:W3:Y:S04]  /*18150*/  LDG.E.U16 R64, desc[UR4][R14.64] ;  /* 0x000000040e407981 */ /* 0x000ee8000c1e1500 */
[----:B------:R4:W3:Y:S01]  /*18160*/  LDG.E.U16 R65, desc[UR4][R16.64] ;  /* 0x0000000410417981 */ /* 0x0008e2000c1e1500 */
[----:B------:R-:W-:-:S02]  /*18170*/  WARPGROUP.DEPBAR.LE gsb0, 0x0 ;  /* 0x00008000000079c5 */ /* 0x000fc40000010000 */
[----:B------:R-:W-:-:S06]  /*18180*/  WARPGROUP.ARRIVE ;  /* 0x00000000000079c5 */ /* 0x000fcc0000000000 */
[----:B------:R-:W-:Y:S01]  /*18190*/  HGMMA.64x64x16.F32 R152, gdesc[UR56].tnspA, R152, gsb0 ;  /* 0x20e00000389879f0 */ /* 0x000fe20008000898 */
[C---:B-----5:R-:W-:Y:S02]  /*181a0*/  IMAD.WIDE R2, R7.reuse, 0x2, R30 ;  /* 0x0000000207027825 */ /* 0x060fe400078e021e */
[----:B------:R-:W5:Y:S02]  /*181b0*/  LDL.64 R30, [R1+0xb08] ;  /* 0x000b0800011e7983 */ /* 0x000f640000100a00 */
[C---:B------:R-:W-:Y:S02]  /*181c0*/  IMAD.WIDE R218, R7.reuse, 0x2, R40 ;  /* 0x0000000207da7825 */ /* 0x040fe400078e0228 */
[----:B------:R-:W5:Y:S04]  /*181d0*/  LDL.64 R40, [R1+0xad8] ;  /* 0x000ad80001287983 */ /* 0x000f680000100a00 */
[----:B------:R0:W5:Y:S01]  /*181e0*/  LDG.E.U16 R63, desc[UR4][R2.64] ;  /* 0x00000004023f7981 */ /* 0x000162000c1e1500 */
[----:B----4-:R-:W-:-:S03]  /*181f0*/  IMAD.WIDE R16, R7, 0x2, R36 ;  /* 0x0000000207107825 */ /* 0x010fc600078e0224 */
[----:B------:R-:W4:Y:S01]  /*18200*/  LDL.64 R36, [R1+0xab8] ;  /* 0x000ab80001247983 */ /* 0x000f220000100a00 */
[----:B--2---:R-:W-:-:S03]  /*18210*/  IMAD.WIDE R216, R7, 0x2, R38 ;  /* 0x0000000207d87825 */ /* 0x004fc600078e0226 */
[----:B------:R-:W2:Y:S01]  /*18220*/  LDG.E.U16 R249, desc[UR4][R16.64] ;  /* 0x0000000410f97981 */ /* 0x000ea2000c1e1500 */
[----:B---3--:R-:W-:-:S03]  /*18230*/  IMAD.WIDE R14, R7, 0x2, R28 ;  /* 0x00000002070e7825 */ /* 0x008fc600078e021c */
[----:B------:R-:W3:Y:S01]  /*18240*/  LDL.64 R38, [R1+0xac8] ;  /* 0x000ac80001267983 */ /* 0x000ee20000100a00 */
[----:B0-----:R-:W-:-:S03]  /*18250*/  IMAD.WIDE R2, R7, 0x2, R26 ;  /* 0x0000000207027825 */ /* 0x001fc600078e021a */
[----:B------:R-:W2:Y:S04]  /*18260*/  LDG.E.U16 R248, desc[UR4][R14.64] ;  /* 0x000000040ef87981 */ /* 0x000ea8000c1e1500 */
[----:B------:R-:W4:Y:S04]  /*18270*/  LDL.64 R26, [R1+0xaa8] ;  /* 0x000aa800011a7983 */ /* 0x000f280000100a00 */
[----:B------:R0:W2:Y:S04]  /*18280*/  LDG.E.U16 R6, desc[UR4][R2.64] ;  /* 0x0000000402067981 */ /* 0x0000a8000c1e1500 */
[----:B------:R1:W2:Y:S04]  /*18290*/  LDG.E.U16 R251, desc[UR4][R216.64] ;  /* 0x00000004d8fb7981 */ /* 0x0002a8000c1e1500 */
[----:B------:R1:W2:Y:S01]  /*182a0*/  LDG.E.U16 R28, desc[UR4][R218.64] ;  /* 0x00000004da1c7981 */ /* 0x0002a2000c1e1500 */
[----:B0-----:R-:W-:-:S03]  /*182b0*/  IMAD.WIDE R2, R7, 0x2, R44 ;  /* 0x0000000207027825 */ /* 0x001fc600078e022c */
[----:B------:R-:W2:Y:S01]  /*182c0*/  LDL.64 R44, [R1+0xa98] ;  /* 0x000a9800012c7983 */ /* 0x000ea20000100a00 */
[----:B------:R-:W-:-:S03]  /*182d0*/  IMAD.WIDE R14, R7, 0x2, R24 ;  /* 0x00000002070e7825 */ /* 0x000fc600078e0218 */
[----:B------:R-:W2:Y:S01]  /*182e0*/  LDL.64 R24, [R1+0xa78] ;  /* 0x000a780001187983 */ /* 0x000ea20000100a00 */
[----:B-1----:R-:W-:-:S03]  /*182f0*/  IMAD.WIDE R216, R7, 0x2, R34 ;  /* 0x0000000207d87825 */ /* 0x002fc600078e0222 */
[----:B------:R-:W2:Y:S01]  /*18300*/  LDL.64 R34, [R1+0xa88] ;  /* 0x000a880001227983 */ /* 0x000ea20000100a00 */
[----:B------:R-:W-:-:S03]  /*18310*/  IMAD.WIDE R218, R7, 0x2, R42 ;  /* 0x0000000207da7825 */ /* 0x000fc600078e022a */
[----:B------:R-:W2:Y:S01]  /*18320*/  LDL.64 R42, [R1+0xa68] ;  /* 0x000a6800012a7983 */ /* 0x000ea20000100a00 */
[----:B------:R-:W-:-:S03]  /*18330*/  IMAD.WIDE R16, R7, 0x2, R32 ;  /* 0x0000000207107825 */ /* 0x000fc600078e0220 */
[----:B------:R-:W2:Y:S01]  /*18340*/  LDL.64 R32, [R1+0xa58] ;  /* 0x000a580001207983 */ /* 0x000ea20000100a00 */
[----:B------:R-:W-:Y:S02]  /*18350*/  UIADD3.64 UR20, UR54, 0x602, URZ ;  /* 0x0000060236147897 */ /* 0x000fe4000fffe03f */
[----:B------:R-:W-:Y:S01]  /*18360*/  UIADD3.64 UR56, UR52, 0x1680, URZ ;  /* 0x0000168034387897 */ /* 0x000fe2000fffe03f */
[----:B------:R-:W2:Y:S01]  /*18370*/  LDG.E.U16 R0, desc[UR4][R2.64] ;  /* 0x0000000402007981 */ /* 0x000ea2000c1e1500 */
[----:B------:R-:W-:Y:S02]  /*18380*/  WARPGROUP.DEPBAR.LE gsb0, 0x0 ;  /* 0x00008000000079c5 */ /* 0x000fe40000010000 */
[----:B------:R-:W-:Y:S01]  /*18390*/  WARPGROUP.ARRIVE ;  /* 0x00000000000079c5 */ /* 0x000fe20000000000 */
[----:B------:R-:W-:Y:S01]  /*183a0*/  UMOV UR58, UR20 ;  /* 0x00000014003a7c82 */ /* 0x000fe20008000000 */
[----:B------:R-:W-:Y:S01]  /*183b0*/  UMOV UR59, UR21 ;  /* 0x00000015003b7c82 */ /* 0x000fe20008000000 */
[----:B------:R-:W-:Y:S01]  /*183c0*/  UIADD3.64 UR16, UR54, 0x604, URZ ;  /* 0x0000060436107897 */ /* 0x000fe2000fffe03f */
[----:B------:R-:W2:Y:S02]  /*183d0*/  LDG.E.U16 R58, desc[UR4][R216.64] ;  /* 0x00000004d83a7981 */ /* 0x000ea4000c1e1500 */
[----:B------:R-:W-:Y:S01]  /*183e0*/  HGMMA.64x64x16.F32 R152, gdesc[UR56].tnspA, R152, gsb0 ;  /* 0x20e00000389879f0 */ /* 0x000fe20008000898 */
[----:B------:R-:W-:Y:S01]  /*183f0*/  UIADD3.64 UR56, UR52, 0x1700, URZ ;  /* 0x0000170034387897 */ /* 0x000fe2000fffe03f */
[----:B------:R0:W2:Y:S02]  /*18400*/  LDG.E.U16 R57, desc[UR4][R16.64] ;  /* 0x0000000410397981 */ /* 0x0000a4000c1e1500 */
[----:B------:R-:W-:Y:S01]  /*18410*/  UMOV UR58, UR16 ;  /* 0x00000010003a7c82 */ /* 0x000fe20008000000 */
[----:B------:R-:W-:Y:S01]  /*18420*/  UMOV UR59, UR17 ;  /* 0x00000011003b7c82 */ /* 0x000fe20008000000 */
[----:B------:R1:W2:Y:S01]  /*18430*/  LDG.E.U16 R56, desc[UR4][R14.64] ;  /* 0x000000040e387981 */ /* 0x0002a2000c1e1500 */
[----:B------:R-:W-:-:S02]  /*18440*/  UIADD3.64 UR24, UR52, 0x3080, URZ ;  /* 0x0000308034187897 */ /* 0x000fc4000fffe03f */
[----:B------:R-:W-:Y:S01]  /*18450*/  UIADD3.64 UR28, UR52, 0x3100, URZ ;  /* 0x00003100341c7897 */ /* 0x000fe2000fffe03f */
[----:B------:R-:W2:Y:S01]  /*18460*/  LDG.E.U16 R59, desc[UR4][R218.64] ;  /* 0x00000004da3b7981 */ /* 0x000ea2000c1e1500 */
[----:B------:R-:W-:Y:S02]  /*18470*/  WARPGROUP.DEPBAR.LE gsb0, 0x0 ;  /* 0x00008000000079c5 */ /* 0x000fe40000010000 */
[----:B------:R-:W-:-:S06]  /*18480*/  WARPGROUP.ARRIVE ;  /* 0x00000000000079c5 */ /* 0x000fcc0000000000 */
[----:B------:R-:W-:Y:S01]  /*18490*/  HGMMA.64x64x16.F32 R152, gdesc[UR56].tnspA, R152, gsb0 ;  /* 0x20e00000389879f0 */ /* 0x000fe20008000898 */
[----:B------:R-:W-:Y:S02]  /*184a0*/  UIADD3.64 UR16, UR52, 0x2f80, URZ ;  /* 0x00002f8034107897 */ /* 0x000fe4000fffe03f */
[----:B------:R-:W-:Y:S02]  /*184b0*/  WARPGROUP.DEPBAR.LE gsb0, 0x0 ;  /* 0x00008000000079c5 */ /* 0x000fe40000010000 */
[----:B------:R-:W-:-:S06]  /*184c0*/  WARPGROUP.ARRIVE ;  /* 0x00000000000079c5 */ /* 0x000fcc0000000000 */
[----:B------:R-:W-:Y:S01]  /*184d0*/  HGMMA.64x64x16.F32 R152, gdesc[UR16].tnspA, R152, gsb0 ;  /* 0x20e00000109879f0 */ /* 0x000fe20008000898 */
[----:B------:R-:W-:Y:S01]  /*184e0*/  UIADD3.64 UR20, UR52, 0x3000, URZ ;  /* 0x0000300034147897 */ /* 0x000fe2000fffe03f */
[----:B0-----:R-:W-:-:S04]  /*184f0*/  IMAD.WIDE R16, R7, 0x2, R48 ;  /* 0x0000000207107825 */ /* 0x001fc800078e0230 */
[C---:B-1----:R-:W-:Y:S01]  /*18500*/  IMAD.WIDE R14, R7.reuse, 0x2, R46 ;  /* 0x00000002070e7825 */ /* 0x042fe200078e022e */
[----:B------:R3:W2:Y:S04]  /*18510*/  LDG.E.U16 R54, desc[UR4][R16.64] ;  /* 0x0000000410367981 */ /* 0x0006a8000c1e1500 */
[----:B------:R-:W2:Y:S01]  /*18520*/  LDG.E.U16 R53, desc[UR4][R14.64] ;  /* 0x000000040e357981 */ /* 0x000ea2000c1e1500 */
[----:B-----5:R-:W-:-:S03]  /*18530*/  IMAD.WIDE R216, R7, 0x2, R30 ;  /* 0x0000000207d87825 */ /* 0x020fc600078e021e */
[----:B------:R-:W5:Y:S01]  /*18540*/  LDL.64 R30, [R1+0xa48] ;  /* 0x000a4800011e7983 */ /* 0x000f620000100a00 */
[----:B------:R-:W-:-:S03]  /*18550*/  IMAD.WIDE R2, R7, 0x2, R40 ;  /* 0x0000000207027825 */ /* 0x000fc600078e0228 */
[----:B------:R-:W5:Y:S04]  /*18560*/  LDL.64 R40, [R1+0xa18] ;  /* 0x000a180001287983 */ /* 0x000f680000100a00 */
[----:B------:R4:W5:Y:S01]  /*18570*/  LDG.E.U16 R52, desc[UR4][R2.64] ;  /* 0x0000000402347981 */ /* 0x000962000c1e1500 */
[----:B------:R-:W-:Y:S02]  /*18580*/  WARPGROUP.DEPBAR.LE gsb0, 0x0 ;  /* 0x00008000000079c5 */ /* 0x000fe40000010000 */
[----:B------:R-:W-:Y:S01]  /*18590*/  WARPGROUP.ARRIVE ;  /* 0x00000000000079c5 */ /* 0x000fe20000000000 */
[C---:B---3--:R-:W-:Y:S01]  /*185a0*/  IMAD.WIDE R16, R7.reuse, 0x2, R38 ;  /* 0x0000000207107825 */ /* 0x048fe200078e0226 */
[----:B------:R-:W-:Y:S01]  /*185b0*/  UIADD3.64 UR40, UR54, 0x9fe, URZ ;  /* 0x000009fe36287897 */ /* 0x000fe2000fffe03f */
[----:B------:R-:W3:Y:S03]  /*185c0*/  LDL.64 R38, [R1+0x9f8] ;  /* 0x0009f80001267983 */ /* 0x000ee60000100a00 */
[----:B------:R-:W-:Y:S01]  /*185d0*/  HGMMA.64x64x16.F32 R152, gdesc[UR20].tnspA, R152, gsb0 ;  /* 0x20e00000149879f0 */ /* 0x000fe20008000898 */
[C---:B----4-:R-:W-:Y:S01]  /*185e0*/  IMAD.WIDE R2, R7.reuse, 0x2, R26 ;  /* 0x0000000207027825 */ /* 0x050fe200078e021a */
[----:B------:R2:W4:Y:S03]  /*185f0*/  LDG.E.U16 R51, desc[UR4][R16.64] ;  /* 0x0000000410337981 */ /* 0x000526000c1e1500 */
[C---:B------:R-:W-:Y:S01]  /*18600*/  IMAD.WIDE R14, R7.reuse, 0x2, R36 ;  /* 0x00000002070e7825 */ /* 0x040fe200078e0224 */
[----:B------:R-:W4:Y:S04]  /*18610*/  LDL.64 R26, [R1+0xa08] ;  /* 0x000a0800011a7983 */ /* 0x000f280000100a00 */
[----:B------:R0:W4:Y:S01]  /*18620*/  LDG.E.U16 R49, desc[UR4][R2.64] ;  /* 0x0000000402317981 */ /* 0x000122000c1e1500 */
[----:B--2---:R-:W-:-:S03]  /*18630*/  IMAD.WIDE R16, R7, 0x2, R44 ;  /* 0x0000000207107825 */ /* 0x004fc600078e022c */
[----:B------:R-:W2:Y:S04]  /*18640*/  LDL.64 R36, [R1+0x9e8] ;  /* 0x0009e80001247983 */ /* 0x000ea80000100a00 */
[----:B------:R1:W2:Y:S01]  /*18650*/  LDG.E.U16 R50, desc[UR4][R14.64] ;  /* 0x000000040e327981 */ /* 0x0002a2000c1e1500 */
[----:B0-----:R-:W-:-:S03]  /*18660*/  IMAD.WIDE R2, R7, 0x2, R24 ;  /* 0x0000000207027825 */ /* 0x001fc600078e0218 */
[----:B------:R-:W2:Y:S04]  /*18670*/  LDL.64 R24, [R1+0x9d8] ;  /* 0x0009d80001187983 */ /* 0x000ea80000100a00 */
[----:B------:R0:W2:Y:S01]  /*18680*/  LDG.E.U16 R48, desc[UR4][R16.64] ;  /* 0x0000000410307981 */ /* 0x0000a2000c1e1500 */
[----:B-1----:R-:W-:-:S03]  /*18690*/  IMAD.WIDE R14, R7, 0x2, R34 ;  /* 0x00000002070e7825 */ /* 0x002fc600078e0222 */
[----:B------:R-:W2:Y:S04]  /*186a0*/  LDL.64 R34, [R1+0x9b8] ;  /* 0x0009b80001227983 */ /* 0x000ea80000100a00 */
[----:B------:R1:W2:Y:S01]  /*186b0*/  LDG.E.U16 R47, desc[UR4][R14.64] ;  /* 0x000000040e2f7981 */ /* 0x0002a2000c1e1500 */
[C---:B0-----:R-:W-:Y:S01]  /*186c0*/  IMAD.WIDE R16, R7.reuse, 0x2, R42 ;  /* 0x0000000207107825 */ /* 0x041fe200078e022a */
[----:B------:R-:W-:Y:S02]  /*186d0*/  UIADD3.64 UR56, UR52, 0x3180, URZ ;  /* 0x0000318034387897 */ /* 0x000fe4000fffe03f */
[----:B------:R-:W2:Y:S04]  /*186e0*/  LDG.E.U16 R46, desc[UR4][R2.64] ;  /* 0x00000004022e7981 */ /* 0x000ea8000c1e1500 */
[----:B------:R0:W2:Y:S01]  /*186f0*/  LDG.E.U16 R45, desc[UR4][R16.64] ;  /* 0x00000004102d7981 */ /* 0x0000a2000c1e1500 */
[----:B-1----:R-:W-:-:S03]  /*18700*/  IMAD.WIDE R14, R7, 0x2, R32 ;  /* 0x00000002070e7825 */ /* 0x002fc600078e0220 */
[----:B------:R-:W2:Y:S04]  /*18710*/  LDL.64 R32, [R1+0x998] ;  /* 0x0009980001207983 */ /* 0x000ea80000100a00 */
[----:B------:R1:W2:Y:S01]  /*18720*/  LDG.E.U16 R44, desc[UR4][R14.64] ;  /* 0x000000040e2c7981 */ /* 0x0002a2000c1e1500 */
[----:B0-----:R-:W-:-:S03]  /*18730*/  IMAD.WIDE R16, R7, 0x2, R116 ;  /* 0x0000000207107825 */ /* 0x001fc600078e0274 */
[----:B------:R-:W2:Y:S01]  /*18740*/  LDL.64 R116, [R1+0x978] ;  /* 0x0009780001747983 */ /* 0x000ea20000100a00 */
[----:B------:R-:W-:Y:S01]  /*18750*/  UMOV UR58, UR40 ;  /* 0x00000028003a7c82 */ /* 0x000fe20008000000 */
[----:B------:R-:W-:Y:S02]  /*18760*/  UMOV UR59, UR41 ;  /* 0x00000029003b7c82 */ /* 0x000fe40008000000 */
[----:B------:R-:W2:Y:S01]  /*18770*/  LDG.E.U16 R42, desc[UR4][R16.64] ;  /* 0x00000004102a7981 */ /* 0x000ea2000c1e1500 */
[----:B-1----:R-:W-:-:S03]  /*18780*/  IMAD.WIDE R14, R7, 0x2, R114 ;  /* 0x00000002070e7825 */ /* 0x002fc600078e0272 */
[----:B------:R-:W2:Y:S01]  /*18790*/  LDL.64 R114, [R1+0x968] ;  /* 0x0009680001727983 */ /* 0x000ea20000100a00 */
[----:B------:R-:W-:Y:S02]  /*187a0*/  UIADD3.64 UR36, UR54, 0xa00, URZ ;  /* 0x00000a0036247897 */ /* 0x000fe4000fffe03f */
[----:B------:R-:W-:Y:S01]  /*187b0*/  UIADD3.64 UR44, UR52, 0x3680, URZ ;  /* 0x00003680342c7897 */ /* 0x000fe2000fffe03f */
[----:B------:R-:W2:Y:S01]  /*187c0*/  LDG.E.U16 R55, desc[UR4][R216.64] ;  /* 0x00000004d8377981 */ /* 0x000ea2000c1e1500 */
[----:B------:R-:W-:Y:S02]  /*187d0*/  WARPGROUP.DEPBAR.LE gsb0, 0x0 ;  /* 0x00008000000079c5 */ /* 0x000fe40000010000 */
[----:B------:R-:W-:-:S06]  /*187e0*/  WARPGROUP.ARRIVE ;  /* 0x00000000000079c5 */ /* 0x000fcc0000000000 */
[----:B------:R-:W-:Y:S03]  /*187f0*/  HGMMA.64x64x16.F32 R152, gdesc[UR24].tnspA, R152, gsb0 ;  /* 0x20e00000189879f0 */ /* 0x000fe60008000898 */
[----:B------:R-:W-:Y:S02]  /*18800*/  WARPGROUP.DEPBAR.LE gsb0, 0x0 ;  /* 0x00008000000079c5 */ /* 0x000fe40000010000 */
[----:B------:R-:W-:-:S06]  /*18810*/  WARPGROUP.ARRIVE ;  /* 0x00000000000079c5 */ /* 0x000fcc0000000000 */
[----:B------:R-:W-:Y:S03]  /*18820*/  HGMMA.64x64x16.F32 R152, gdesc[UR28].tnspA, R152, gsb0 ;  /* 0x20e000001c9879f0 */ /* 0x000fe60008000898 */
[----:B------:R-:W-:Y:S02]  /*18830*/  WARPGROUP.DEPBAR.LE gsb0, 0x0 ;  /* 0x00008000000079c5 */ /* 0x000fe40000010000 */
[----:B------:R-:W-:-:S06]  /*18840*/  WARPGROUP.ARRIVE ;  /* 0x00000000000079c5 */ /* 0x000fcc0000000000 */
[----:B------:R-:W-:Y:S01]  /*18850*/  HGMMA.64x64x16.F32 R152, gdesc[UR56].tnspA, R152, gsb0 ;  /* 0x20e00000389879f0 */ /* 0x000fe20008000898 */
[C---:B-----5:R-:W-:Y:S02]  /*18860*/  IMAD.WIDE R2, R7.reuse, 0x2, R30 ;  /* 0x0000000207027825 */ /* 0x060fe400078e021e */
[----:B------:R-:W5:Y:S04]  /*18870*/  LDL.64 R30, [R1+0x988] ;  /* 0x00098800011e7983 */ /* 0x000f680000100a00 */
[----:B------:R0:W5:Y:S02]  /*18880*/  LDG.E.U16 R43, desc[UR4][R2.64] ;  /* 0x00000004022b7981 */ /* 0x000164000c1e1500 */
[C---:B0-----:R-:W-:Y:S02]  /*18890*/  IMAD.WIDE R2, R7.reuse, 0x2, R40 ;  /* 0x0000000207027825 */ /* 0x041fe400078e0228 */
[----:B------:R3:W5:Y:S04]  /*188a0*/  LDG.E.U16 R41, desc[UR4][R14.64] ;  /* 0x000000040e297981 */ /* 0x000768000c1e1500 */
[----:B------:R2:W5:Y:S01]  /*188b0*/  LDG.E.U16 R40, desc[UR4][R2.64] ;  /* 0x0000000402287981 */ /* 0x000562000c1e1500 */
[----:B---3--:R-:W-:-:S05]  /*188c0*/  IMAD.WIDE R14, R7, 0x2, R38 ;  /* 0x00000002070e7825 */ /* 0x008fca00078e0226 */
[----:B------:R0:W3:Y:S01]  /*188d0*/  LDG.E.U16 R38, desc[UR4][R14.64] ;  /* 0x000000040e267981 */ /* 0x0000e2000c1e1500 */
[----:B----4-:R-:W-:-:S03]  /*188e0*/  IMAD.WIDE R16, R7, 0x2, R26 ;  /* 0x0000000207107825 */ /* 0x010fc600078e021a */
[----:B------:R-:W4:Y:S04]  /*188f0*/  LDL.64 R26, [R1+0x958] ;  /* 0x00095800011a7983 */ /* 0x000f280000100a00 */
[----:B------:R1:W3:Y:S01]  /*18900*/  LDG.E.U16 R39, desc[UR4][R16.64] ;  /* 0x0000000410277981 */ /* 0x0002e2000c1e1500 */
[----:B--2---:R-:W-:-:S04]  /*18910*/  IMAD.WIDE R2, R7, 0x2, R36 ;  /* 0x0000000207027825 */ /* 0x004fc800078e0224 */
[C---:B0-----:R-:W-:Y:S01]  /*18920*/  IMAD.WIDE R14, R7.reuse, 0x2, R120 ;  /* 0x00000002070e7825 */ /* 0x041fe200078e0278 */
[----:B------:R0:W2:Y:S03]  /*18930*/  LDG.E.U16 R37, desc[UR4][R2.64] ;  /* 0x0000000402257981 */ /* 0x0000a6000c1e1500 */
[C---:B-1----:R-:W-:Y:S01]  /*18940*/  IMAD.WIDE R16, R7.reuse, 0x2, R24 ;  /* 0x0000000207107825 */ /* 0x042fe200078e0218 */
[----:B------:R-:W-:Y:S01]  /*18950*/  UIADD3.64 UR56, UR52, 0x3200, URZ ;  /* 0x0000320034387897 */ /* 0x000fe2000fffe03f */
[----:B------:R-:W3:Y:S04]  /*18960*/  LDL.64 R24, [R1+0x928] ;  /* 0x0009280001187983 */ /* 0x000ee80000100a00 */
[----:B------:R1:W2:Y:S01]  /*18970*/  LDG.E.U16 R36, desc[UR4][R16.64] ;  /* 0x0000000410247981 */ /* 0x0002a2000c1e1500 */
[----:B0-----:R-:W-:-:S03]  /*18980*/  IMAD.WIDE R2, R7, 0x2, R34 ;  /* 0x0000000207027825 */ /* 0x001fc600078e0222 */
[----:B------:R0:W2:Y:S01]  /*18990*/  LDG.E.U16 R35, desc[UR4][R14.64] ;  /* 0x000000040e237981 */ /* 0x0000a2000c1e1500 */
[----:B------:R-:W-:-:S03]  /*189a0*/  WARPGROUP.DEPBAR.LE gsb0, 0x0 ;  /* 0x00008000000079c5 */ /* 0x000fc60000010000 */
[----:B------:R-:W2:Y:S01]  /*189b0*/  LDL.64 R120, [R1+0x7f0] ;  /* 0x0007f00001787983 */ /* 0x000ea20000100a00 */
[C---:B-1----:R-:W-:Y:S01]  /*189c0*/  IMAD.WIDE R16, R7.reuse, 0x2, R118 ;  /* 0x0000000207107825 */ /* 0x042fe200078e0276 */
[----:B------:R-:W-:Y:S02]  /*189d0*/  WARPGROUP.ARRIVE ;  /* 0x00000000000079c5 */ /* 0x000fe40000000000 */
[----:B------:R-:W2:Y:S01]  /*189e0*/  LDL.64 R118, [R1+0x7d0] ;  /* 0x0007d00001767983 */ /* 0x000ea20000100a00 */
[----:B------:R-:W-:Y:S01]  /*189f0*/  UMOV UR58, UR36 ;  /* 0x00000024003a7c82 */ /* 0x000fe20008000000 */
[----:B------:R-:W-:Y:S01]  /*18a00*/  UMOV UR59, UR37 ;  /* 0x00000025003b7c82 */ /* 0x000fe20008000000 */
[----:B------:R-:W-:Y:S01]  /*18a10*/  UIADD3.64 UR40, UR54, 0xa02, URZ ;  /* 0x00000a0236287897 */ /* 0x000fe2000fffe03f */
[----:B------:R-:W2:Y:S01]  /*18a20*/  LDG.E.U16 R34, desc[UR4][R2.64] ;  /* 0x0000000402227981 */ /* 0x000ea2000c1e1500 */
[----:B------:R-:W-:Y:S01]  /*18a30*/  HGMMA.64x64x16.F32 R152, gdesc[UR56].tnspA, R152, gsb0 ;  /* 0x20e00000389879f0 */ /* 0x000fe20008000898 */
[----:B0-----:R-:W-:-:S02]  /*18a40*/  IMAD.WIDE R14, R7, 0x2, R32 ;  /* 0x00000002070e7825 */ /* 0x001fc400078e0220 */
[----:B------:R0:W2:Y:S04]  /*18a50*/  LDG.E.U16 R33, desc[UR4][R16.64] ;  /* 0x0000000410217981 */ /* 0x0000a8000c1e1500 */
[----:B------:R1:W2:Y:S01]  /*18a60*/  LDG.E.U16 R32, desc[UR4][R14.64] ;  /* 0x000000040e207981 */ /* 0x0002a2000c1e1500 */
[----:B0-----:R-:W-:-:S03]  /*18a70*/  IMAD.WIDE R16, R7, 0x2, R116 ;  /* 0x0000000207107825 */ /* 0x001fc600078e0274 */
[----:B------:R-:W2:Y:S01]  /*18a80*/  LDL.64 R116, [R1+0x7b0] ;  /* 0x0007b00001747983 */ /* 0x000ea20000100a00 */
[----:B-1----:R-:W-:-:S03]  /*18a90*/  IMAD.WIDE R14, R7, 0x2, R114 ;  /* 0x00000002070e7825 */ /* 0x002fc600078e0272 */
[----:B------:R-:W2:Y:S01]  /*18aa0*/  LDL.64 R114, [R1+0x7a0] ;  /* 0x0007a00001727983 */ /* 0x000ea20000100a00 */
[----:B------:R-:W-:Y:S01]  /*18ab0*/  UIADD3.64 UR56, UR52, 0x3280, URZ ;  /* 0x0000328034387897 */ /* 0x000fe2000fffe03f */
[----:B------:R-:W-:Y:S01]  /*18ac0*/  UMOV UR58, UR40 ;  /* 0x00000028003a7c82 */ /* 0x000fe20008000000 */
[----:B------:R-:W-:Y:S01]  /*18ad0*/  UMOV UR59, UR41 ;  /* 0x00000029003b7c82 */ /* 0x000fe20008000000 */
[----:B------:R-:W-:Y:S02]  /*18ae0*/  WARPGROUP.DEPBAR.LE gsb0, 0x0 ;  /* 0x00008000000079c5 */ /* 0x000fe40000010000 */
[----:B------:R-:W-:Y:S01]  /*18af0*/  WARPGROUP.ARRIVE ;  /* 0x00000000000079c5 */ /* 0x000fe20000000000 */
[----:B------:R-:W-:Y:S01]  /*18b00*/  UIADD3.64 UR36, UR54, 0xa04, URZ ;  /* 0x00000a0436247897 */ /* 0x000fe2000fffe03f */
[----:B------:R0:W2:Y:S04]  /*18b10*/  LDG.E.U16 R29, desc[UR4][R14.64] ;  /* 0x000000040e1d7981 */ /* 0x0000a8000c1e1500 */
        /* <DEDUP_REMOVED lines=11> */
[----:B0-----:R-:W-:Y:S02]  /*18bd0*/  IMAD.WIDE R14, R7, 0x2, R124 ;  /* 0x00000002070e7825 */ /* 0x001fe400078e027c */
[----:B------:R-:W2:Y:S01]  /*18be0*/  LDL.64 R124, [R1+0x8d8] ;  /* 0x0008d800017c7983 */ /* 0x000ea20000100a00 */
[----:B------:R-:W-:Y:S02]  /*18bf0*/  WARPGROUP.DEPBAR.LE gsb0, 0x0 ;  /* 0x00008000000079c5 */ /* 0x000fe40000010000 */
[----:B------:R-:W-:-:S06]  /*18c00*/  WARPGROUP.ARRIVE ;  /* 0x00000000000079c5 */ /* 0x000fcc0000000000 */
[----:B------:R-:W-:Y:S01]  /*18c10*/  HGMMA.64x64x16.F32 R152, gdesc[UR56].tnspA, R152, gsb0 ;  /* 0x20e00000389879f0 */ /* 0x000fe20008000898 */
[C---:B-----5:R-:W-:Y:S02]  /*18c20*/  IMAD.WIDE R2, R7.reuse, 0x2, R30 ;  /* 0x0000000207027825 */ /* 0x060fe400078e021e */
[----:B------:R0:W5:Y:S04]  /*18c30*/  LDG.E.U16 R30, desc[UR4][R16.64] ;  /* 0x00000004101e7981 */ /* 0x000168000c1e1500 */
[----:B------:R4:W5:Y:S01]  /*18c40*/  LDG.E.U16 R31, desc[UR4][R2.64] ;  /* 0x00000004021f7981 */ /* 0x000962000c1e1500 */
[----:B0-----:R-:W-:-:S03]  /*18c50*/  IMAD.WIDE R16, R7, 0x2, R126 ;  /* 0x0000000207107825 */ /* 0x001fc600078e027e */
[----:B------:R-:W5:Y:S01]  /*18c60*/  LDL.64 R126, [R1+0x8e8] ;  /* 0x0008e800017e7983 */ /* 0x000f620000100a00 */
[----:B----4-:R-:W-:-:S03]  /*18c70*/  IMAD.WIDE R2, R7, 0x2, R26 ;  /* 0x0000000207027825 */ /* 0x010fc600078e021a */
[----:B------:R0:W4:Y:S04]  /*18c80*/  LDG.E.U16 R26, desc[UR4][R16.64] ;  /* 0x00000004101a7981 */ /* 0x000128000c1e1500 */
[----:B------:R3:W4:Y:S01]  /*18c90*/  LDG.E.U16 R27, desc[UR4][R2.64] ;  /* 0x00000004021b7981 */ /* 0x000722000c1e1500 */
[C---:B0-----:R-:W-:Y:S01]  /*18ca0*/  IMAD.WIDE R16, R7.reuse, 0x2, R136 ;  /* 0x0000000207107825 */ /* 0x041fe200078e0288 */
[----:B------:R-:W-:Y:S02]  /*18cb0*/  UIADD3.64 UR36, UR54, 0xc00, URZ ;  /* 0x00000c0036247897 */ /* 0x000fe4000fffe03f */
[----:B------:R-:W4:Y:S01]  /*18cc0*/  LDL.64 R136, [R1+0x838] ;  /* 0x0008380001887983 */ /* 0x000f220000100a00 */
[----:B---3--:R-:W-:-:S03]  /*18cd0*/  IMAD.WIDE R2, R7, 0x2, R24 ;  /* 0x0000000207027825 */ /* 0x008fc600078e0218 */
[----:B------:R0:W3:Y:S04]  /*18ce0*/  LDG.E.U16 R25, desc[UR4][R14.64] ;  /* 0x000000040e197981 */ /* 0x0000e8000c1e1500 */
[----:B------:R1:W3:Y:S04]  /*18cf0*/  LDG.E.U16 R252, desc[UR4][R16.64] ;  /* 0x0000000410fc7981 */ /* 0x0002e8000c1e1500 */
[----:B------:R2:W3:Y:S01]  /*18d00*/  LDG.E.U16 R24, desc[UR4][R2.64] ;  /* 0x0000000402187981 */ /* 0x0004e2000c1e1500 */
[----:B0-----:R-:W-:-:S03]  /*18d10*/  IMAD.WIDE R14, R7, 0x2, R122 ;  /* 0x00000002070e7825 */ /* 0x001fc600078e027a */
[----:B------:R-:W4:Y:S01]  /*18d20*/  LDL.64 R122, [R1+0x8c8] ;  /* 0x0008c800017a7983 */ /* 0x000f220000100a00 */
[----:B-1----:R-:W-:-:S03]  /*18d30*/  IMAD.WIDE R16, R7, 0x2, R134 ;  /* 0x0000000207107825 */ /* 0x002fc600078e0286 */
[----:B------:R0:W3:Y:S01]  /*18d40*/  LDG.E.U16 R250, desc[UR4][R14.64] ;  /* 0x000000040efa7981 */ /* 0x0000e2000c1e1500 */
[----:B--2---:R-:W-:-:S03]  /*18d50*/  IMAD.WIDE R2, R7, 0x2, R120 ;  /* 0x0000000207027825 */ /* 0x004fc600078e0278 */
[----:B------:R-:W2:Y:S04]  /*18d60*/  LDL.64 R120, [R1+0x8b8] ;  /* 0x0008b80001787983 */ /* 0x000ea80000100a00 */
[----:B------:R1:W3:Y:S01]  /*18d70*/  LDG.E.U16 R244, desc[UR4][R16.64] ;  /* 0x0000000410f47981 */ /* 0x0002e2000c1e1500 */
[----:B0-----:R-:W-:-:S03]  /*18d80*/  IMAD.WIDE R14, R7, 0x2, R118 ;  /* 0x00000002070e7825 */ /* 0x001fc600078e0276 */
[----:B------:R-:W3:Y:S04]  /*18d90*/  LDL.64 R118, [R1+0x8a8] ;  /* 0x0008a80001767983 */ /* 0x000ee80000100a00 */
[----:B------:R0:W3:Y:S01]  /*18da0*/  LDG.E.U16 R241, desc[UR4][R14.64] ;  /* 0x000000040ef17981 */ /* 0x0000e2000c1e1500 */
[----:B-1----:R-:W-:-:S03]  /*18db0*/  IMAD.WIDE R16, R7, 0x2, R116 ;  /* 0x0000000207107825 */ /* 0x002fc600078e0274 */
[----:B------:R-:W3:Y:S01]  /*18dc0*/  LDL.64 R116, [R1+0x898] ;  /* 0x0008980001747983 */ /* 0x000ee20000100a00 */
[----:B------:R-:W-:Y:S01]  /*18dd0*/  UIADD3.64 UR56, UR52, 0x3400, URZ ;  /* 0x0000340034387897 */ /* 0x000fe2000fffe03f */
[----:B------:R-:W-:Y:S02]  /*18de0*/  WARPGROUP.DEPBAR.LE gsb0, 0x0 ;  /* 0x00008000000079c5 */ /* 0x000fe40000010000 */
[----:B0-----:R-:W-:Y:S01]  /*18df0*/  IMAD.WIDE R14, R7, 0x2, R114 ;  /* 0x00000002070e7825 */ /* 0x001fe200078e0272 */
[----:B------:R-:W-:Y:S01]  /*18e00*/  UMOV UR58, UR36 ;  /* 0x00000024003a7c82 */ /* 0x000fe20008000000 */
[----:B------:R-:W3:Y:S01]  /*18e10*/  LDL.64 R114, [R1+0x888] ;  /* 0x0008880001727983 */ /* 0x000ee20000100a00 */
[----:B------:R-:W-:Y:S01]  /*18e20*/  WARPGROUP.ARRIVE ;  /* 0x00000000000079c5 */ /* 0x000fe20000000000 */
[----:B------:R-:W-:Y:S02]  /*18e30*/  UMOV UR59, UR37 ;  /* 0x00000025003b7c82 */ /* 0x000fe40008000000 */
[----:B------:R0:W3:Y:S03]  /*18e40*/  LDG.E.U16 R246, desc[UR4][R2.64] ;  /* 0x0000000402f67981 */ /* 0x0000e6000c1e1500 */
[----:B------:R-:W-:Y:S01]  /*18e50*/  HGMMA.64x64x16.F32 R152, gdesc[UR56].tnspA, R152, gsb0 ;  /* 0x20e00000389879f0 */ /* 0x000fe20008000898 */
[----:B------:R-:W-:Y:S01]  /*18e60*/  UIADD3.64 UR56, UR52, 0x3480, URZ ;  /* 0x0000348034387897 */ /* 0x000fe2000fffe03f */
[----:B------:R-:W3:Y:S01]  /*18e70*/  LDL.64 R134, [R1+0x828] ;  /* 0x0008280001867983 */ /* 0x000ee20000100a00 */
[----:B------:R-:W-:Y:S01]  /*18e80*/  UMOV UR58, UR60 ;  /* 0x0000003c003a7c82 */ /* 0x000fe20008000000 */
[----:B------:R-:W-:-:S02]  /*18e90*/  UMOV UR59, UR61 ;  /* 0x0000003d003b7c82 */ /* 0x000fc40008000000 */
[----:B------:R1:W3:Y:S04]  /*18ea0*/  LDG.E.U16 R238, desc[UR4][R16.64] ;  /* 0x0000000410ee7981 */ /* 0x0002e8000c1e1500 */
[----:B------:R-:W3:Y:S01]  /*18eb0*/  LDG.E.U16 R236, desc[UR4][R14.64] ;  /* 0x000000040eec7981 */ /* 0x000ee2000c1e1500 */
[----:B------:R-:W-:Y:S02]  /*18ec0*/  WARPGROUP.DEPBAR.LE gsb0, 0x0 ;  /* 0x00008000000079c5 */ /* 0x000fe40000010000 */
        /* <DEDUP_REMOVED lines=8> */
[----:B------:R-:W-:Y:S01]  /*18f50*/  UIADD3.64 UR36, UR52, 0x3580, URZ ;  /* 0x0000358034247897 */ /* 0x000fe2000fffe03f */
[C---:B0-----:R-:W-:Y:S02]  /*18f60*/  IMAD.WIDE R2, R7.reuse, 0x2, R132 ;  /* 0x0000000207027825 */ /* 0x041fe400078e0284 */
[----:B------:R-:W3:Y:S02]  /*18f70*/  LDL.64 R132, [R1+0x818] ;  /* 0x0008180001847983 */ /* 0x000ee40000100a00 */
[C---:B-1----:R-:W-:Y:S02]  /*18f80*/  IMAD.WIDE R16, R7.reuse, 0x2, R128 ;  /* 0x0000000207107825 */ /* 0x042fe400078e0280 */
[----:B------:R0:W3:Y:S04]  /*18f90*/  LDG.E.U16 R239, desc[UR4][R2.64] ;  /* 0x0000000402ef7981 */ /* 0x0000e8000c1e1500 */
[----:B------:R-:W3:Y:S04]  /*18fa0*/  LDL.64 R128, [R1+0x7f8] ;  /* 0x0007f80001807983 */ /* 0x000ee80000100a00 */
[----:B------:R-:W3:Y:S01]  /*18fb0*/  LDG.E.U16 R247, desc[UR4][R16.64] ;  /* 0x0000000410f77981 */ /* 0x000ee2000c1e1500 */
[----:B0-----:R-:W-:-:S03]  /*18fc0*/  IMAD.WIDE R2, R7, 0x2, R130 ;  /* 0x0000000207027825 */ /* 0x001fc600078e0282 */
[----:B------:R-:W3:Y:S04]  /*18fd0*/  LDL.64 R130, [R1+0x808] ;  /* 0x0008080001827983 */ /* 0x000ee80000100a00 */
[----:B------:R0:W3:Y:S02]  /*18fe0*/  LDG.E.U16 R234, desc[UR4][R2.64] ;  /* 0x0000000402ea7981 */ /* 0x0000e4000c1e1500 */
[C---:B0-----:R-:W-:Y:S02]  /*18ff0*/  IMAD.WIDE R2, R7.reuse, 0x2, R124 ;  /* 0x0000000207027825 */ /* 0x041fe400078e027c */
[----:B------:R-:W3:Y:S04]  /*19000*/  LDL.64 R124, [R1+0x7d8] ;  /* 0x0007d800017c7983 */ /* 0x000ee80000100a00 */
[----:B------:R-:W3:Y:S01]  /*19010*/  LDG.E.U16 R243, desc[UR4][R2.64] ;  /* 0x0000000402f37981 */ /* 0x000ee2000c1e1500 */
[----:B-----5:R-:W-:-:S03]  /*19020*/  IMAD.WIDE R14, R7, 0x2, R126 ;  /* 0x00000002070e7825 */ /* 0x020fc600078e027e */
[----:B------:R-:W5:Y:S04]  /*19030*/  LDL.64 R126, [R1+0x7e8] ;  /* 0x0007e800017e7983 */ /* 0x000f680000100a00 */
[----:B------:R2:W5:Y:S01]  /*19040*/  LDG.E.U16 R245, desc[UR4][R14.64] ;  /* 0x000000040ef57981 */ /* 0x000562000c1e1500 */
[----:B------:R-:W-:Y:S02]  /*19050*/  WARPGROUP.DEPBAR.LE gsb0, 0x0 ;  /* 0x00008000000079c5 */ /* 0x000fe40000010000 */
[----:B------:R-:W-:-:S06]  /*19060*/  WARPGROUP.ARRIVE ;  /* 0x00000000000079c5 */ /* 0x000fcc0000000000 */
[----:B------:R-:W-:Y:S01]  /*19070*/  HGMMA.64x64x16.F32 R152, gdesc[UR36].tnspA, R152, gsb0 ;  /* 0x20e00000249879f0 */ /* 0x000fe20008000898 */
[C---:B----4-:R-:W-:Y:S02]  /*19080*/  IMAD.WIDE R16, R7.reuse, 0x2, R122 ;  /* 0x0000000207107825 */ /* 0x050fe400078e027a */
[----:B------:R-:W4:Y:S04]  /*19090*/  LDL.64 R122, [R1+0x7c8] ;  /* 0x0007c800017a7983 */ /* 0x000f280000100a00 */
[----:B------:R0:W4:Y:S01]  /*190a0*/  LDG.E.U16 R242, desc[UR4][R16.64] ;  /* 0x0000000410f27981 */ /* 0x000122000c1e1500 */
[----:B--2---:R-:W-:-:S03]  /*190b0*/  IMAD.WIDE R14, R7, 0x2, R120 ;  /* 0x00000002070e7825 */ /* 0x004fc600078e0278 */
[----:B------:R-:W2:Y:S04]  /*190c0*/  LDL.64 R120, [R1+0x7b8] ;  /* 0x0007b80001787983 */ /* 0x000ea80000100a00 */
[----:B------:R1:W2:Y:S01]  /*190d0*/  LDG.E.U16 R240, desc[UR4][R14.64] ;  /* 0x000000040ef07981 */ /* 0x0002a2000c1e1500 */
[----:B---3--:R-:W-:-:S03]  /*190e0*/  IMAD.WIDE R2, R7, 0x2, R118 ;  /* 0x0000000207027825 */ /* 0x008fc600078e0276 */
[----:B------:R-:W3:Y:S01]  /*190f0*/  LDL.64 R118, [R1+0x7a8] ;  /* 0x0007a80001767983 */ /* 0x000ee20000100a00 */
[----:B------:R-:W-:Y:S02]  /*19100*/  UIADD3.64 UR40, UR52, 0x3600, URZ ;  /* 0x0000360034287897 */ /* 0x000fe4000fffe03f */
[----:B------:R-:W-:Y:S01]  /*19110*/  UIADD3.64 UR48, UR52, 0x3700, URZ ;  /* 0x0000370034307897 */ /* 0x000fe2000fffe03f */
[----:B------:R1:W3:Y:S01]  /*19120*/  LDG.E.U16 R237, desc[UR4][R2.64] ;  /* 0x0000000402ed7981 */ /* 0x0002e2000c1e1500 */
[----:B0-----:R-:W-:-:S03]  /*19130*/  IMAD.WIDE R16, R7, 0x2, R116 ;  /* 0x0000000207107825 */ /* 0x001fc600078e0274 */
[----:B------:R-:W3:Y:S04]  /*19140*/  LDL.64 R116, [R1+0x798] ;  /* 0x0007980001747983 */ /* 0x000ee80000100a00 */
[----:B------:R-:W3:Y:S01]  /*19150*/  LDG.E.U16 R235, desc[UR4][R16.64] ;  /* 0x0000000410eb7981 */ /* 0x000ee2000c1e1500 */
[----:B-1----:R-:W-:-:S03]  /*19160*/  IMAD.WIDE R14, R7, 0x2, R114 ;  /* 0x00000002070e7825 */ /* 0x002fc600078e0272 */
[----:B------:R-:W3:Y:S01]  /*19170*/  LDL.64 R114, [R1+0x788] ;  /* 0x0007880001727983 */ /* 0x000ee20000100a00 */
[----:B------:R-:W-:Y:S02]  /*19180*/  WARPGROUP.DEPBAR.LE gsb0, 0x0 ;  /* 0x00008000000079c5 */ /* 0x000fe40000010000 */
[----:B------:R-:W-:Y:S01]  /*19190*/  WARPGROUP.ARRIVE ;  /* 0x00000000000079c5 */ /* 0x000fe20000000000 */
[----:B------:R-:W-:Y:S01]  /*191a0*/  IMAD.WIDE R2, R7, 0x2, R144 ;  /* 0x0000000207027825 */ /* 0x000fe200078e0290 */
[----:B------:R0:W3:Y:S04]  /*191b0*/  LDG.E.U16 R233, desc[UR4][R14.64] ;  /* 0x000000040ee97981 */ /* 0x0000e8000c1e1500 */
[----:B------:R-:W-:Y:S01]  /*191c0*/  HGMMA.64x64x16.F32 R152, gdesc[UR40].tnspA, R152, gsb0 ;  /* 0x20e00000289879f0 */ /* 0x000fe20008000898 */
[----:B------:R1:W3:Y:S02]  /*191d0*/  LDG.E.U16 R232, desc[UR4][R2.64] ;  /* 0x0000000402e87981 */ /* 0x0002e4000c1e1500 */
[----:B------:R-:W-:-:S02]  /*191e0*/  WARPGROUP.DEPBAR.LE gsb0, 0x0 ;  /* 0x00008000000079c5 */ /* 0x000fc40000010000 */
[----:B------:R-:W-:-:S06]  /*191f0*/  WARPGROUP.ARRIVE ;  /* 0x00000000000079c5 */ /* 0x000fcc0000000000 */
[----:B------:R-:W-:Y:S01]  /*19200*/  HGMMA.64x64x16.F32 R152, gdesc[UR44].tnspA, R152, gsb0 ;  /* 0x20e000002c9879f0 */ /* 0x000fe20008000898 */
[----:B0-----:R-:W-:-:S04]  /*19210*/  IMAD.WIDE R14, R7, 0x2, R140 ;  /* 0x00000002070e7825 */ /* 0x001fc800078e028c */
[C---:B------:R-:W-:Y:S01]  /*19220*/  IMAD.WIDE R16, R7.reuse, 0x2, R142 ;  /* 0x0000000207107825 */ /* 0x040fe200078e028e */
[----:B------:R0:W3:Y:S03]  /*19230*/  LDG.E.U16 R230, desc[UR4][R14.64] ;  /* 0x000000040ee67981 */ /* 0x0000e6000c1e1500 */
[C---:B-1----:R-:W-:Y:S01]  /*19240*/  IMAD.WIDE R2, R7.reuse, 0x2, R138 ;  /* 0x0000000207027825 */ /* 0x042fe200078e028a */
[----:B------:R1:W3:Y:S04]  /*19250*/  LDG.E.U16 R231, desc[UR4][R16.64] ;  /* 0x0000000410e77981 */ /* 0x0002e8000c1e1500 */
[----:B------:R1:W3:Y:S01]  /*19260*/  LDG.E.U16 R229, desc[UR4][R2.64] ;  /* 0x0000000402e57981 */ /* 0x0002e2000c1e1500 */
[----:B0-----:R-:W-:Y:S01]  /*19270*/  IMAD.WIDE R14, R7, 0x2, R134 ;  /* 0x00000002070e7825 */ /* 0x001fe200078e0286 */
[----:B------:R-:W-:-:S02]  /*19280*/  WARPGROUP.DEPBAR.LE gsb0, 0x0 ;  /* 0x00008000000079c5 */ /* 0x000fc40000010000 */
[----:B------:R-:W-:Y:S01]  /*19290*/  WARPGROUP.ARRIVE ;  /* 0x00000000000079c5 */ /* 0x000fe20000000000 */
[C---:B-1----:R-:W-:Y:S01]  /*192a0*/  IMAD.WIDE R16, R7.reuse, 0x2, R136 ;  /* 0x0000000207107825 */ /* 0x042fe200078e0288 */
[----:B------:R0:W3:Y:S04]  /*192b0*/  LDG.E.U16 R227, desc[UR4][R14.64] ;  /* 0x000000040ee37981 */ /* 0x0000e8000c1e1500 */
[----:B------:R-:W-:Y:S01]  /*192c0*/  HGMMA.64x64x16.F32 R152, gdesc[UR48].tnspA, R152, gsb0 ;  /* 0x20e00000309879f0 */ /* 0x000fe20008000898 */
[C---:B------:R-:W-:Y:S01]  /*192d0*/  IMAD.WIDE R2, R7.reuse, 0x2, R132 ;  /* 0x0000000207027825 */ /* 0x040fe200078e0284 */
[----:B------:R1:W3:Y:S03]  /*192e0*/  LDG.E.U16 R228, desc[UR4][R16.64] ;  /* 0x0000000410e47981 */ /* 0x0002e6000c1e1500 */
[C---:B0-----:R-:W-:Y:S01]  /*192f0*/  IMAD.WIDE R14, R7.reuse, 0x2, R128 ;  /* 0x00000002070e7825 */ /* 0x041fe200078e0280 */
[----:B------:R5:W3:Y:S04]  /*19300*/  LDG.E.U16 R226, desc[UR4][R2.64] ;  /* 0x0000000402e27981 */ /* 0x000ae8000c1e1500 */
[----:B------:R-:W3:Y:S01]  /*19310*/  LDG.E.U16 R224, desc[UR4][R14.64] ;  /* 0x000000040ee07981 */ /* 0x000ee2000c1e1500 */
[----:B-1----:R-:W-:-:S05]  /*19320*/  IMAD.WIDE R16, R7, 0x2, R130 ;  /* 0x0000000207107825 */ /* 0x002fca00078e0282 */
[----:B------:R0:W3:Y:S01]  /*19330*/  LDG.E.U16 R225, desc[UR4][R16.64] ;  /* 0x0000000410e17981 */ /* 0x0000e2000c1e1500 */
[----:B-----5:R-:W-:-:S04]  /*19340*/  IMAD.WIDE R2, R7, 0x2, R126 ;  /* 0x0000000207027825 */ /* 0x020fc800078e027e */
[C---:B0-----:R-:W-:Y:S01]  /*19350*/  IMAD.WIDE R16, R7.reuse, 0x2, R124 ;  /* 0x0000000207107825 */ /* 0x041fe200078e027c */
[----:B------:R2:W5:Y:S04]  /*19360*/  LDG.E.U16 R223, desc[UR4][R2.64] ;  /* 0x0000000402df7981 */ /* 0x000568000c1e1500 */
[----:B------:R3:W5:Y:S01]  /*19370*/  LDG.E.U16 R219, desc[UR4][R16.64] ;  /* 0x0000000410db7981 */ /* 0x000762000c1e1500 */
[----:B----4-:R-:W-:-:S05]  /*19380*/  IMAD.WIDE R14, R7, 0x2, R122 ;  /* 0x00000002070e7825 */ /* 0x010fca00078e027a */
[----:B------:R0:W4:Y:S01]  /*19390*/  LDG.E.U16 R218, desc[UR4][R14.64] ;  /* 0x000000040eda7981 */ /* 0x000122000c1e1500 */
[----:B--2---:R-:W-:-:S05]  /*193a0*/  IMAD.WIDE R2, R7, 0x2, R120 ;  /* 0x0000000207027825 */ /* 0x004fca00078e0278 */
[----:B------:R1:W2:Y:S01]  /*193b0*/  LDG.E.U16 R217, desc[UR4][R2.64] ;  /* 0x0000000402d97981 */ /* 0x0002a2000c1e1500 */
[----:B---3--:R-:W-:Y:S01]  /*193c0*/  IMAD.WIDE R16, R7, 0x2, R118 ;  /* 0x0000000207107825 */ /* 0x008fe200078e0276 */
[----:B------:R-:W-:-:S04]  /*193d0*/  WARPGROUP.DEPBAR.LE gsb0, 0x0 ;  /* 0x00008000000079c5 */ /* 0x000fc80000010000 */
[----:B------:R-:W3:Y:S01]  /*193e0*/  LDG.E.U16 R216, desc[UR4][R16.64] ;  /* 0x0000000410d87981 */ /* 0x000ee2000c1e1500 */
[----:B0-----:R-:W-:-:S06]  /*193f0*/  IMAD.WIDE R14, R7, 0x2, R116 ;  /* 0x00000002070e7825 */ /* 0x001fcc00078e0274 */
[----:B------:R-:W3:Y:S01]  /*19400*/  LDG.E.U16 R15, desc[UR4][R14.64] ;  /* 0x000000040e0f7981 */ /* 0x000ee2000c1e1500 */
[----:B-1----:R-:W-:-:S05]  /*19410*/  IMAD.WIDE R2, R7, 0x2, R114 ;  /* 0x0000000207027825 */ /* 0x002fca00078e0272 */
[----:B------:R0:W3:Y:S01]  /*19420*/  LDG.E.U16 R14, desc[UR4][R2.64] ;  /* 0x00000004020e7981 */ /* 0x0000e2000c1e1500 */
[----:B------:R-:W-:Y:S06]  /*19430*/  BAR.SYNC.DEFER_BLOCKING 0x0 ;  /* 0x0000000000007b1d */ /* 0x000fec0000010000 */
[----:B------:R1:W-:Y:S04]  /*19440*/  STS.U16 [R13+0x4cc00], R28 ;  /* 0x04cc001c0d007388 */ /* 0x0003e80000000400 */
[----:B-1----:R-:W5:Y:S04]  /*19450*/  LDL.LU R28, [R1+0x764] ;  /* 0x00076400011c7983 */ /* 0x002f680000300800 */
[----:B------:R1:W-:Y:S02]  /*19460*/  STS.U16 [R13+0x49400], R222 ;  /* 0x049400de0d007388 */ /* 0x0003e40000000400 */
[----:B-1----:R-:W0:Y:S02]  /*19470*/  LDC R222, c[0x0][0x238] ;  /* 0x00008e00ffde7b82 */ /* 0x002e240000000800 */
[----:B------:R1:W-:Y:S01]  /*19480*/  STS.U16 [R13+0x4e000], R0 ;  /* 0x04e000000d007388 */ /* 0x0003e20000000400 */
[-C--:B0-----:R-:W-:Y:S01]  /*19490*/  FMUL R2, R184, R222.reuse ;  /* 0x000000deb8027220 */ /* 0x081fe20000400000 */
[----:B-1----:R-:W-:-:S05]  /*194a0*/  FMUL R0, R185, R222 ;  /* 0x000000deb9007220 */ /* 0x002fca0000400000 */
[----:B------:R-:W-:Y:S01]  /*194b0*/  FMNMX R0, R2, R0, !PT ;  /* 0x0000000002007209 */ /* 0x000fe20007800000 */
[----:B------:R-:W-:-:S05]  /*194c0*/  FMUL R2, R188, R222 ;  /* 0x000000debc027220 */ /* 0x000fca0000400000 */
        /* <DEDUP_REMOVED lines=9> */
[-C--:B------:R-:W-:Y:S01]  /*19560*/  FMUL R2, R197, R222.reuse ;  /* 0x000000dec5027220 */ /* 0x080fe20000400000 */
[----:B------:R0:W-:Y:S01]  /*19570*/  STS.U16 [R13+0x4dc00], R6 ;  /* 0x04dc00060d007388 */ /* 0x0001e20000000400 */
[----:B------:R-:W-:-:S03]  /*19580*/  FMUL R3, R187, R222 ;  /* 0x000000debb037220 */ /* 0x000fc60000400000 */
[----:B------:R-:W-:Y:S01]  /*19590*/  FMNMX R0, R2, R0, !PT ;  /* 0x0000000002007209 */ /* 0x000fe20007800000 */
[-C--:B------:R-:W-:Y:S01]  /*195a0*/  FMUL R2, R200, R222.reuse ;  /* 0x000000dec8027220 */ /* 0x080fe20000400000 */
[----:B0-----:R-:W-:-:S04]  /*195b0*/  FMUL R6, R186, R222 ;  /* 0x000000deba067220 */ /* 0x001fc80000400000 */
[----:B------:R-:W-:Y:S01]  /*195c0*/  FMNMX R0, R2, R0, !PT ;  /* 0x0000000002007209 */ /* 0x000fe20007800000 */
[-C--:B------:R-:W-:Y:S01]  /*195d0*/  FMUL R2, R201, R222.reuse ;  /* 0x000000dec9027220 */ /* 0x080fe20000400000 */
[----:B------:R-:W-:Y:S01]  /*195e0*/  FMNMX R6, R6, R3, !PT ;  /* 0x0000000306067209 */ /* 0x000fe20007800000 */
[----:B------:R-:W-:-:S03]  /*195f0*/  FMUL R3, R190, R222 ;  /* 0x000000debe037220 */ /* 0x000fc60000400000 */
[----:B------:R-:W-:Y:S01]  /*19600*/  FMNMX R0, R2, R0, !PT ;  /* 0x0000000002007209 */ /* 0x000fe20007800000 */
[----:B------:R-:W-:Y:S01]  /*19610*/  FMUL R2, R204, R222 ;  /* 0x000000decc027220 */ /* 0x000fe20000400000 */
        /* <DEDUP_REMOVED lines=24> */
[----:B------:R-:W-:-:S04]  /*197a0*/  FMNMX R3, R3, R6, !PT ;  /* 0x0000000603037209 */ /* 0x000fc80007800000 */
[----:B------:R-:W-:Y:S01]  /*197b0*/  FMNMX R2, R2, R3, !PT ;  /* 0x0000000302027209 */ /* 0x000fe20007800000 */
[----:B------:R-:W-:Y:S01]  /*197c0*/  FMUL R3, R206, R222 ;  /* 0x000000dece037220 */ /* 0x000fe20000400000 */
[----:B------:R-:W0:Y:S04]  /*197d0*/  SHFL.BFLY PT, R6, R0, 0x2, 0x1f ;  /* 0x0c401f0000067f89 */ /* 0x000e2800000e0000 */
[----:B------:R-:W-:Y:S01]  /*197e0*/  FMNMX R2, R3, R2, !PT ;  /* 0x0000000203027209 */ /* 0x000fe20007800000 */
[----:B------:R-:W-:-:S05]  /*197f0*/  FMUL R3, R207, R222 ;  /* 0x000000decf037220 */ /* 0x000fca0000400000 */
[----:B------:R-:W-:Y:S01]  /*19800*/  FMNMX R2, R3, R2, !PT ;  /* 0x0000000203027209 */ /* 0x000fe20007800000 */
[----:B------:R-:W-:-:S05]  /*19810*/  FMUL R3, R210, R222 ;  /* 0x000000ded2037220 */ /* 0x000fca0000400000 */
[----:B------:R-:W-:Y:S01]  /*19820*/  FMNMX R2, R3, R2, !PT ;  /* 0x0000000203027209 */ /* 0x000fe20007800000 */
[----:B------:R-:W-:-:S05]  /*19830*/  FMUL R3, R211, R222 ;  /* 0x000000ded3037220 */ /* 0x000fca0000400000 */
[----:B------:R-:W-:Y:S01]  /*19840*/  FMNMX R3, R3, R2, !PT ;  /* 0x0000000203037209 */ /* 0x000fe20007800000 */
[----:B------:R-:W-:Y:S01]  /*19850*/  FMUL R2, R214, R222 ;  /* 0x000000ded6027220 */ /* 0x000fe20000400000 */
[----:B0-----:R-:W-:-:S04]  /*19860*/  FMNMX R0, R0, R6, !PT ;  /* 0x0000000600007209 */ /* 0x001fc80007800000 */
[----:B------:R-:W-:Y:S01]  /*19870*/  FMNMX R2, R2, R3, !PT ;  /* 0x0000000302027209 */ /* 0x000fe20007800000 */
[----:B------:R-:W-:Y:S01]  /*19880*/  FMUL R3, R215, R222 ;  /* 0x000000ded7037220 */ /* 0x000fe20000400000 */
[----:B------:R-:W0:Y:S04]  /*19890*/  SHFL.BFLY PT, R17, R0, 0x1, 0x1f ;  /* 0x0c201f0000117f89 */ /* 0x000e2800000e0000 */
[----:B------:R-:W-:-:S05]  /*198a0*/  FMNMX R2, R3, R2, !PT ;  /* 0x0000000203027209 */ /* 0x000fca0007800000 */
[----:B------:R-:W1:Y:S04]  /*198b0*/  SHFL.BFLY PT, R3, R2, 0x2, 0x1f ;  /* 0x0c401f0002037f89 */ /* 0x000e6800000e0000 */
[----:B------:R-:W-:Y:S04]  /*198c0*/  STS.U16 [R13+0x40000], R112 ;  /* 0x040000700d007388 */ /* 0x000fe80000000400 */
[----:B------:R-:W-:Y:S01]  /*198d0*/  STS.U16 [R13+0x40400], R111 ;  /* 0x0404006f0d007388 */ /* 0x000fe20000000400 */
[----:B0-----:R-:W-:-:S03]  /*198e0*/  FMNMX R17, R0, R17, !PT ;  /* 0x0000001100117209 */ /* 0x001fc60007800000 */
[----:B------:R-:W-:Y:S04]  /*198f0*/  STS.U16 [R13+0x40800], R110 ;  /* 0x0408006e0d007388 */ /* 0x000fe80000000400 */
[----:B------:R-:W-:Y:S04]  /*19900*/  STS.U16 [R13+0x40c00], R109 ;  /* 0x040c006d0d007388 */ /* 0x000fe80000000400 */
[----:B------:R-:W-:Y:S01]  /*19910*/  STS.U16 [R13+0x41000], R108 ;  /* 0x0410006c0d007388 */ /* 0x000fe20000000400 */
[----:B-1----:R-:W-:-:S03]  /*19920*/  FMNMX R0, R2, R3, !PT ;  /* 0x0000000302007209 */ /* 0x002fc60007800000 */
        /* <DEDUP_REMOVED lines=23> */
[----:B------:R-:W-:Y:S01]  /*19aa0*/  STS.U16 [R13+0x47000], R84 ;  /* 0x047000540d007388 */ /* 0x000fe20000000400 */
[----:B-----5:R-:W-:-:S03]  /*19ab0*/  FMNMX R17, R17, R28, !PT ;  /* 0x0000001c11117209 */ /* 0x020fc60007800000 */
[----:B------:R-:W-:Y:S04]  /*19ac0*/  STS.U16 [R13+0x47400], R83 ;  /* 0x047400530d007388 */ /* 0x000fe80000000400 */
[----:B------:R-:W-:Y:S01]  /*19ad0*/  STS.U16 [R13+0x47800], R82 ;  /* 0x047800520d007388 */ /* 0x000fe20000000400 */
[----:B------:R-:W-:-:S03]  /*19ae0*/  FADD R6, -R17, R28 ;  /* 0x0000001c11067221 */ /* 0x000fc60000000100 */
        /* <DEDUP_REMOVED lines=29> */
[----:B------:R-:W5:Y:S04]  /*19cc0*/  LDL.LU R2, [R1+0x768] ;  /* 0x0007680001027983 */ /* 0x000f680000300800 */
[----:B------:R-:W-:Y:S04]  /*19cd0*/  STS.U16 [R12+0x49200], R25 ;  /* 0x049200190c007388 */ /* 0x000fe80000000400 */
[----:B------:R0:W-:Y:S04]  /*19ce0*/  STS.U16 [R12+0x49600], R24 ;  /* 0x049600180c007388 */ /* 0x0001e80000000400 */
[----:B------:R-:W-:Y:S04]  /*19cf0*/  STS.U16 [R12+0x48a00], R27 ;  /* 0x048a001b0c007388 */ /* 0x000fe80000000400 */
[----:B------:R1:W-:Y:S04]  /*19d00*/  STS.U16 [R12+0x48e00], R26 ;  /* 0x048e001a0c007388 */ /* 0x0003e80000000400 */
[----:B0-----:R-:W4:Y:S04]  /*19d10*/  LDL.LU.64 R24, [R1+0x200] ;  /* 0x0002000001187983 */ /* 0x001f280000300a00 */
[----:B------:R0:W-:Y:S04]  /*19d20*/  STS.U16 [R12+0x48600], R29 ;  /* 0x0486001d0c007388 */ /* 0x0001e80000000400 */
[----:B-1----:R-:W2:Y:S04]  /*19d30*/  LDL.LU.64 R26, [R1+0x208] ;  /* 0x00020800011a7983 */ /* 0x002ea80000300a00 */
[----:B------:R-:W-:Y:S04]  /*19d40*/  STS.U16 [R12+0x47e00], R31 ;  /* 0x047e001f0c007388 */ /* 0x000fe80000000400 */
[----:B------:R1:W-:Y:S04]  /*19d50*/  STS.U16 [R12+0x48200], R30 ;  /* 0x0482001e0c007388 */ /* 0x0003e80000000400 */
[----:B0-----:R-:W3:Y:S04]  /*19d60*/  LDL.LU.64 R28, [R1+0x210] ;  /* 0x00021000011c7983 */ /* 0x001ee80000300a00 */
[----:B------:R-:W-:Y:S04]  /*19d70*/  STS.U16 [R12+0x47600], R33 ;  /* 0x047600210c007388 */ /* 0x000fe80000000400 */
[----:B------:R0:W-:Y:S04]  /*19d80*/  STS.U16 [R12+0x47a00], R32 ;  /* 0x047a00200c007388 */ /* 0x0001e80000000400 */
[----:B-1----:R-:W5:Y:S04]  /*19d90*/  LDL.LU.64 R30, [R1+0x218] ;  /* 0x00021800011e7983 */ /* 0x002f680000300a00 */
[----:B------:R-:W-:Y:S04]  /*19da0*/  STS.U16 [R12+0x46e00], R35 ;  /* 0x046e00230c007388 */ /* 0x000fe80000000400 */
[----:B------:R1:W-:Y:S04]  /*19db0*/  STS.U16 [R12+0x47200], R34 ;  /* 0x047200220c007388 */ /* 0x0003e80000000400 */
[----:B0-----:R-:W4:Y:S04]  /*19dc0*/  LDL.LU.64 R32, [R1+0x220] ;  /* 0x0002200001207983 */ /* 0x001f280000300a00 */
[----:B------:R-:W-:Y:S04]  /*19dd0*/  STS.U16 [R12+0x46600], R37 ;  /* 0x046600250c007388 */ /* 0x000fe80000000400 */
        /* <DEDUP_REMOVED lines=38> */
[----:B------:R1:W-:Y:S04]  /*1a040*/  STS.U16 [R12+0x40200], R62 ;  /* 0x0402003e0c007388 */ /* 0x0003e80000000400 */
[----:B0-----:R-:W3:Y:S04]  /*1a050*/  LDL.LU.64 R60, [R1+0x290] ;  /* 0x00029000013c7983 */ /* 0x001ee80000300a00 */
[----:B-1----:R-:W5:Y:S04]  /*1a060*/  LDL.LU.64 R62, [R1+0x298] ;  /* 0x00029800013e7983 */ /* 0x002f680000300a00 */
[----:B------:R-:W4:Y:S04]  /*1a070*/  LDL.LU.64 R64, [R1+0x2a0] ;  /* 0x0002a00001407983 */ /* 0x000f280000300a00 */
[----:B------:R-:W2:Y:S04]  /*1a080*/  LDL.LU.64 R66, [R1+0x2a8] ;  /* 0x0002a80001427983 */ /* 0x000ea80000300a00 */
[----:B------:R-:W3:Y:S04]  /*1a090*/  LDL.LU.64 R68, [R1+0x2b0] ;  /* 0x0002b00001447983 */ /* 0x000ee80000300a00 */
[----:B------:R-:W5:Y:S04]  /*1a0a0*/  LDL.LU.64 R70, [R1+0x2b8] ;  /* 0x0002b80001467983 */ /* 0x000f680000300a00 */
        /* <DEDUP_REMOVED lines=40> */
[----:B-----5:R-:W-:Y:S04]  /*1a330*/  STL.64 [R1+0x1168], R150 ;  /* 0x0011689601007387 */ /* 0x020fe80000100a00 */
[----:B---3--:R-:W-:Y:S04]  /*1a340*/  STL.64 [R1+0x1160], R148 ;  /* 0x0011609401007387 */ /* 0x008fe80000100a00 */
[----:B--2---:R-:W-:Y:S04]  /*1a350*/  STL.64 [R1+0x1158], R146 ;  /* 0x0011589201007387 */ /* 0x004fe80000100a00 */
[----:B----4-:R-:W-:Y:S04]  /*1a360*/  STL.64 [R1+0x1150], R144 ;  /* 0x0011509001007387 */ /* 0x010fe80000100a00 */
[----:B------:R-:W-:Y:S04]  /*1a370*/  STL.64 [R1+0x1148], R142 ;  /* 0x0011488e01007387 */ /* 0x000fe80000100a00 */
        /* <DEDUP_REMOVED lines=58> */
[----:B------:R0:W-:Y:S04]  /*1a720*/  STL.64 [R1+0xf70], R24 ;  /* 0x000f701801007387 */ /* 0x0001e80000100a00 */
[----:B0-----:R-:W2:Y:S04]  /*1a730*/  LDL.LU.64 R24, [R1+0x400] ;  /* 0x0004000001187983 */ /* 0x001ea80000300a00 */
[----:B------:R-:W3:Y:S04]  /*1a740*/  LDL.LU.64 R26, [R1+0x408] ;  /* 0x00040800011a7983 */ /* 0x000ee80000300a00 */
[----:B------:R-:W4:Y:S04]  /*1a750*/  LDL.LU.64 R28, [R1+0x410] ;  /* 0x00041000011c7983 */ /* 0x000f280000300a00 */
[----:B------:R-:W5:Y:S04]  /*1a760*/  LDL.LU.64 R30, [R1+0x418] ;  /* 0x00041800011e7983 */ /* 0x000f680000300a00 */
[----:B------:R-:W3:Y:S04]  /*1a770*/  LDL.LU.64 R32, [R1+0x420] ;  /* 0x0004200001207983 */ /* 0x000ee80000300a00 */
[----:B------:R-:W5:Y:S04]  /*1a780*/  LDL.LU.64 R34, [R1+0x428] ;  /* 0x0004280001227983 */ /* 0x000f680000300a00 */
        /* <DEDUP_REMOVED lines=58> */
[----:B------:R-:W0:Y:S04]  /*1ab30*/  SHFL.BFLY PT, R16, R0, 0x1, 0x1f ;  /* 0x0c201f0000107f89 */ /* 0x000e2800000e0000 */
        /* <DEDUP_REMOVED lines=26> */
[----:B------:R0:W-:Y:S06]  /*1ace0*/  MEMBAR.ALL.CTA ;  /* 0x0000000000007992 */ /* 0x0001ec0000008000 */
[----:B0-----:R-:W0:Y:S01]  /*1acf0*/  FENCE.VIEW.ASYNC.S ;  /* 0x00000000000073c6 */ /* 0x001e220000000000 */
[----:B------:R-:W-:-:S04]  /*1ad00*/  FMNMX R16, R0, R16, !PT ;  /* 0x0000001000107209 */ /* 0x000fc80007800000 */
[----:B------:R-:W-:Y:S01]  /*1ad10*/  FMNMX R16, R16, R2, !PT ;  /* 0x0000000210107209 */ /* 0x000fe20007800000 */
[----:B------:R-:W-:-:S04]  /*1ad20*/  FFMA R184, R184, R222, -R17 ;  /* 0x000000deb8b87223 */ /* 0x000fc80000000811 */
[----:B------:R-:W-:Y:S01]  /*1ad30*/  FADD R3, -R16, R2 ;  /* 0x0000000210037221 */ /* 0x000fe20000000100 */
[-CC-:B------:R-:W-:Y:S01]  /*1ad40*/  FFMA R185, R185, R222.reuse, -R17.reuse ;  /* 0x000000deb9b97223 */ /* 0x180fe20000000811 */
[-CC-:B------:R-:W-:Y:S01]  /*1ad50*/  FFMA R188, R188, R222.reuse, -R17.reuse ;  /* 0x000000debcbc7223 */ /* 0x180fe20000000811 */
[-C--:B------:R-:W-:Y:S01]  /*1ad60*/  FFMA R189, R189, R222.reuse, -R17 ;  /* 0x000000debdbd7223 */ /* 0x080fe20000000811 */
[----:B------:R-:W-:Y:S01]  /*1ad70*/  FMUL R6, R6, 1.4426950216293334961 ;  /* 0x3fb8aa3b06067820 */ /* 0x000fe20000400000 */
[-CC-:B------:R-:W-:Y:S01]  /*1ad80*/  FFMA R186, R186, R222.reuse, -R16.reuse ;  /* 0x000000debaba7223 */ /* 0x180fe20000000810 */
[-CC-:B------:R-:W-:Y:S01]  /*1ad90*/  FFMA R187, R187, R222.reuse, -R16.reuse ;  /* 0x000000debbbb7223 */ /* 0x180fe20000000810 */
[-CC-:B------:R-:W-:Y:S01]  /*1ada0*/  FFMA R190, R190, R222.reuse, -R16.reuse ;  /* 0x000000debebe7223 */ /* 0x180fe20000000810 */
[----:B------:R-:W-:Y:S01]  /*1adb0*/  FFMA R191, R191, R222, -R16 ;  /* 0x000000debfbf7223 */ /* 0x000fe20000000810 */
[----:B------:R-:W-:Y:S01]  /*1adc0*/  FMUL R3, R3, 1.4426950216293334961 ;  /* 0x3fb8aa3b03037820 */ /* 0x000fe20000400000 */
        /* <DEDUP_REMOVED lines=8> */
[----:B------:R-:W2:Y:S08]  /*1ae50*/  MUFU.EX2 R6, R6 ;  /* 0x0000000600067308 */ /* 0x000eb00000000800 */
[----:B------:R-:W0:Y:S08]  /*1ae60*/  MUFU.EX2 R3, R3 ;  /* 0x0000000300037308 */ /* 0x000e300000000800 */
[----:B------:R-:W-:Y:S08]  /*1ae70*/  MUFU.EX2 R249, R184 ;  /* 0x000000b800f97308 */ /* 0x000ff00000000800 */
[----:B------:R-:W0:Y:S08]  /*1ae80*/  MUFU.EX2 R248, R185 ;  /* 0x000000b900f87308 */ /* 0x000e300000000800 */
[----:B------:R-:W-:Y:S08]  /*1ae90*/  MUFU.EX2 R246, R188 ;  /* 0x000000bc00f67308 */ /* 0x000ff00000000800 */
[----:B------:R-:W-:Y:S08]  /*1aea0*/  MUFU.EX2 R244, R189 ;  /* 0x000000bd00f47308 */ /* 0x000ff00000000800 */
[----:B------:R-:W-:Y:S08]  /*1aeb0*/  MUFU.EX2 R241, R186 ;  /* 0x000000ba00f17308 */ /* 0x000ff00000000800 */
[----:B-1----:R-:W1:Y:S08]  /*1aec0*/  MUFU.EX2 R240, R187 ;  /* 0x000000bb00f07308 */ /* 0x002e700000000800 */
[----:B------:R-:W-:Y:S08]  /*1aed0*/  MUFU.EX2 R239, R190 ;  /* 0x000000be00ef7308 */ /* 0x000ff00000000800 */
[----:B------:R-:W1:Y:S01]  /*1aee0*/  MUFU.EX2 R238, R191 ;  /* 0x000000bf00ee7308 */ /* 0x000e620000000800 */
[-C--:B--2---:R-:W-:Y:S01]  /*1aef0*/  FMUL R24, R24, R6.reuse ;  /* 0x0000000618187220 */ /* 0x084fe20000400000 */
[-C--:B------:R-:W-:Y:S01]  /*1af00*/  FMUL R25, R25, R6.reuse ;  /* 0x0000000619197220 */ /* 0x080fe20000400000 */
[-C--:B----4-:R-:W-:Y:S01]  /*1af10*/  FMUL R28, R28, R6.reuse ;  /* 0x000000061c1c7220 */ /* 0x090fe20000400000 */
[-C--:B------:R-:W-:Y:S01]  /*1af20*/  FMUL R29, R29, R6.reuse ;  /* 0x000000061d1d7220 */ /* 0x080fe20000400000 */
[-C--:B---3--:R-:W-:Y:S01]  /*1af30*/  FMUL R32, R32, R6.reuse ;  /* 0x0000000620207220 */ /* 0x088fe20000400000 */
[-C--:B------:R-:W-:Y:S01]  /*1af40*/  FMUL R33, R33, R6.reuse ;  /* 0x0000000621217220 */ /* 0x080fe20000400000 */
[-C--:B-----5:R-:W-:Y:S01]  /*1af50*/  FMUL R36, R36, R6.reuse ;  /* 0x0000000624247220 */ /* 0x0a0fe20000400000 */
[-C--:B------:R-:W-:Y:S01]  /*1af60*/  FMUL R37, R37, R6.reuse ;  /* 0x0000000625257220 */ /* 0x080fe20000400000 */
        /* <DEDUP_REMOVED lines=48> */
[-C--:B0-----:R-:W-:Y:S01]  /*1b270*/  FMUL R26, R26, R3.reuse ;  /* 0x000000031a1a7220 */ /* 0x081fe20000400000 */
        /* <DEDUP_REMOVED lines=27> */
[----:B------:R-:W-:Y:S01]  /*1b430*/  FMUL R149, R149, R6 ;  /* 0x0000000695957220 */ /* 0x000fe20000400000 */
        /* <DEDUP_REMOVED lines=43> */
[----:B------:R-:W-:-:S02]  /*1b6f0*/  F2FP.F16.F32.PACK_AB R216, R248, R249 ;  /* 0x000000f9f8d8723e */ /* 0x000fc400000000ff */
[----:B-1----:R-:W-:Y:S02]  /*1b700*/  F2FP.F16.F32.PACK_AB R217, R240, R241 ;  /* 0x000000f1f0d9723e */ /* 0x002fe400000000ff */
[----:B------:R-:W-:Y:S02]  /*1b710*/  F2FP.F16.F32.PACK_AB R218, R244, R246 ;  /* 0x000000f6f4da723e */ /* 0x000fe400000000ff */
[----:B------:R-:W-:Y:S01]  /*1b720*/  F2FP.F16.F32.PACK_AB R219, R238, R239 ;  /* 0x000000efeedb723e */ /* 0x000fe200000000ff */
[----:B------:R-:W-:Y:S06]  /*1b730*/  BAR.SYNC.DEFER_BLOCKING 0x0 ;  /* 0x0000000000007b1d */ /* 0x000fec0000010000 */
[----:B------:R-:W-:Y:S01]  /*1b740*/  UMOV UR6, UR34 ;  /* 0x0000002200067c82 */ /* 0x000fe20008000000 */
[----:B------:R-:W-:Y:S01]  /*1b750*/  UMOV UR7, UR35 ;  /* 0x0000002300077c82 */ /* 0x000fe20008000000 */
[----:B------:R-:W-:-:S06]  /*1b760*/  WARPGROUP.ARRIVE ;  /* 0x00000000000079c5 */ /* 0x000fcc0000000000 */
[----:B------:R-:W-:Y:S01]  /*1b770*/  HGMMA.64x256x16.F32 R24, R216, gdesc[UR4], R24, gsb0 ;  /* 0x03e00004d8187df0 */ /* 0x000fe20008000818 */
[-CC-:B------:R-:W-:Y:S01]  /*1b780*/  FFMA R192, R192, R222.reuse, -R17.reuse ;  /* 0x000000dec0c07223 */ /* 0x180fe20000000811 */
[-CC-:B------:R-:W-:Y:S01]  /*1b790*/  FFMA R193, R193, R222.reuse, -R17.reuse ;  /* 0x000000dec1c17223 */ /* 0x180fe20000000811 */
[-CC-:B------:R-:W-:Y:S01]  /*1b7a0*/  FFMA R196, R196, R222.reuse, -R17.reuse ;  /* 0x000000dec4c47223 */ /* 0x180fe20000000811 */
[-C--:B------:R-:W-:Y:S01]  /*1b7b0*/  FFMA R197, R197, R222.reuse, -R17 ;  /* 0x000000dec5c57223 */ /* 0x080fe20000000811 */
        /* <DEDUP_REMOVED lines=12> */
[----:B------:R-:W-:Y:S08]  /*1b880*/  MUFU.EX2 R234, R192 ;  /* 0x000000c000ea7308 */ /* 0x000ff00000000800 */
[----:B------:R-:W0:Y:S08]  /*1b890*/  MUFU.EX2 R235, R193 ;  /* 0x000000c100eb7308 */ /* 0x000e300000000800 */
[----:B------:R-:W-:Y:S08]  /*1b8a0*/  MUFU.EX2 R236, R196 ;  /* 0x000000c400ec7308 */ /* 0x000ff00000000800 */
[----:B------:R-:W-:Y:S08]  /*1b8b0*/  MUFU.EX2 R237, R197 ;  /* 0x000000c500ed7308 */ /* 0x000ff00000000800 */
[----:B------:R-:W-:Y:S08]  /*1b8c0*/  MUFU.EX2 R226, R194 ;  /* 0x000000c200e27308 */ /* 0x000ff00000000800 */
[----:B------:R-:W1:Y:S08]  /*1b8d0*/  MUFU.EX2 R227, R195 ;  /* 0x000000c300e37308 */ /* 0x000e700000000800 */
[----:B------:R-:W-:Y:S08]  /*1b8e0*/  MUFU.EX2 R229, R198 ;  /* 0x000000c600e57308 */ /* 0x000ff00000000800 */
[----:B------:R-:W2:Y:S01]  /*1b8f0*/  MUFU.EX2 R232, R199 ;  /* 0x000000c700e87308 */ /* 0x000ea20000000800 */
[----:B0-----:R-:W-:-:S02]  /*1b900*/  F2FP.F16.F32.PACK_AB R192, R235, R234 ;  /* 0x000000eaebc0723e */ /* 0x001fc400000000ff */
[----:B-1----:R-:W-:Y:S02]  /*1b910*/  F2FP.F16.F32.PACK_AB R193, R227, R226 ;  /* 0x000000e2e3c1723e */ /* 0x002fe400000000ff */
[----:B------:R-:W-:Y:S01]  /*1b920*/  F2FP.F16.F32.PACK_AB R194, R237, R236 ;  /* 0x000000ecedc2723e */ /* 0x000fe200000000ff */
[----:B------:R-:W-:Y:S01]  /*1b930*/  UMOV UR6, UR54 ;  /* 0x0000003600067c82 */ /* 0x000fe20008000000 */
[----:B------:R-:W-:Y:S01]  /*1b940*/  UMOV UR7, UR55 ;  /* 0x0000003700077c82 */ /* 0x000fe20008000000 */
[----:B--2---:R-:W-:Y:S01]  /*1b950*/  F2FP.F16.F32.PACK_AB R195, R232, R229 ;  /* 0x000000e5e8c3723e */ /* 0x004fe200000000ff */
[-CC-:B------:R-:W-:Y:S01]  /*1b960*/  FFMA R207, R207, R222.reuse, -R16.reuse ;  /* 0x000000decfcf7223 */ /* 0x180fe20000000810 */
[-CC-:B------:R-:W-:Y:S01]  /*1b970*/  FFMA R200, R200, R222.reuse, -R17.reuse ;  /* 0x000000dec8c87223 */ /* 0x180fe20000000811 */
[-CC-:B------:R-:W-:Y:S01]  /*1b980*/  FFMA R201, R201, R222.reuse, -R17.reuse ;  /* 0x000000dec9c97223 */ /* 0x180fe20000000811 */
[-CC-:B------:R-:W-:Y:S01]  /*1b990*/  FFMA R204, R204, R222.reuse, -R17.reuse ;  /* 0x000000decccc7223 */ /* 0x180fe20000000811 */
[-C--:B------:R-:W-:Y:S01]  /*1b9a0*/  FFMA R205, R205, R222.reuse, -R17 ;  /* 0x000000decdcd7223 */ /* 0x080fe20000000811 */
        /* <DEDUP_REMOVED lines=12> */
[----:B------:R-:W0:Y:S01]  /*1ba70*/  MUFU.EX2 R230, R201 ;  /* 0x000000c900e67308 */ /* 0x000e220000000800 */
[----:B------:R-:W-:-:S02]  /*1ba80*/  WARPGROUP.DEPBAR.LE gsb0, 0x0 ;  /* 0x00008000000079c5 */ /* 0x000fc40000010000 */
[----:B------:R-:W-:-:S06]  /*1ba90*/  WARPGROUP.ARRIVE ;  /* 0x00000000000079c5 */ /* 0x000fcc0000000000 */
[----:B------:R-:W-:Y:S01]  /*1baa0*/  HGMMA.64x256x16.F32 R24, R192, gdesc[UR4], R24, gsb0 ;  /* 0x03e00004c0187df0 */ /* 0x000fe20008000818 */
        /* <DEDUP_REMOVED lines=33> */
[----:B------:R-:W1:Y:S01]  /*1bcc0*/  MUFU.EX2 R211, R211 ;  /* 0x000000d300d37308 */ /* 0x000e620000000800 */
[----:B------:R-:W-:-:S02]  /*1bcd0*/  WARPGROUP.DEPBAR.LE gsb0, 0x0 ;  /* 0x00008000000079c5 */ /* 0x000fc40000010000 */
[----:B------:R-:W-:-:S06]  /*1bce0*/  WARPGROUP.ARRIVE ;  /* 0x00000000000079c5 */ /* 0x000fcc0000000000 */
[----:B------:R-:W-:Y:S01]  /*1bcf0*/  HGMMA.64x256x16.F32 R24, R188, gdesc[UR4], R24, gsb0 ;  /* 0x03e00004bc187df0 */ /* 0x000fe20008000818 */
        /* <DEDUP_REMOVED lines=8> */
[----:B------:R-:W-:-:S03]  /*1bd80*/  WARPGROUP.DEPBAR.LE gsb0, 0x0 ;  /* 0x00008000000079c5 */ /* 0x000fc60000010000 */
[----:B------:R-:W-:-:S07]  /*1bd90*/  WARPGROUP.ARRIVE ;  /* 0x00000000000079c5 */ /* 0x000fce0000000000 */
[----:B------:R-:W-:Y:S03]  /*1bda0*/  HGMMA.64x256x16.F32 R24, R184, gdesc[UR4], R24, gsb0 ;  /* 0x03e00004b8187df0 */ /* 0x000fe60008000818 */
[----:B------:R-:W-:Y:S02]  /*1bdb0*/  WARPGROUP.DEPBAR.LE gsb0, 0x0 ;  /* 0x00008000000079c5 */ /* 0x000fe40000010000 */
        /* <DEDUP_REMOVED lines=127> */
[----:B------:R-:W5:Y:S01]  /*1c5b0*/  LDL.LU.64 R24, [R1+0xf70] ;  /* 0x000f700001187983 */ /* 0x000f620000300a00 */
[----:B------:R-:W-:Y:S01]  /*1c5c0*/  UMOV UR6, UR18 ;  /* 0x0000001200067c82 */ /* 0x000fe20008000000 */
[----:B------:R-:W-:Y:S01]  /*1c5d0*/  UMOV UR7, UR19 ;  /* 0x0000001300077c82 */ /* 0x000fe20008000000 */
[-C--:B--2---:R-:W-:Y:S01]  /*1c5e0*/  FMUL R150, R150, R3.reuse ;  /* 0x0000000396967220 */ /* 0x084fe20000400000 */
[-C--:B------:R-:W-:Y:S01]  /*1c5f0*/  FMUL R151, R151, R3.reuse ;  /* 0x0000000397977220 */ /* 0x080fe20000400000 */
[-C--:B---3--:R-:W-:Y:S01]  /*1c600*/  FMUL R148, R148, R6.reuse ;  /* 0x0000000694947220 */ /* 0x088fe20000400000 */
[-C--:B------:R-:W-:Y:S01]  /*1c610*/  FMUL R149, R149, R6.reuse ;  /* 0x0000000695957220 */ /* 0x080fe20000400000 */
[-C--:B----4-:R-:W-:Y:S01]  /*1c620*/  FMUL R146, R146, R3.reuse ;  /* 0x0000000392927220 */ /* 0x090fe20000400000 */
        /* <DEDUP_REMOVED lines=122> */
[----:B------:R-:W-:-:S06]  /*1cdd0*/  FMUL R25, R25, R6 ;  /* 0x0000000619197220 */ /* 0x000fcc0000400000 */
[----:B------:R-:W-:-:S06]  /*1cde0*/  WARPGROUP.ARRIVE ;  /* 0x00000000000079c5 */ /* 0x000fcc0000000000 */
[----:B------:R-:W-:Y:S01]  /*1cdf0*/  HGMMA.64x256x16.F32 R24, R216, gdesc[UR4], R24, gsb0 ;  /* 0x03e00004d8187df0 */ /* 0x000fe20008000818 */
[----:B------:R-:W-:Y:S01]  /*1ce00*/  UMOV UR6, UR22 ;  /* 0x0000001600067c82 */ /* 0x000fe20008000000 */
[----:B------:R-:W-:Y:S01]  /*1ce10*/  UMOV UR7, UR23 ;  /* 0x0000001700077c82 */ /* 0x000fe20008000000 */
[----:B------:R-:W-:Y:S02]  /*1ce20*/  WARPGROUP.DEPBAR.LE gsb0, 0x0 ;  /* 0x00008000000079c5 */ /* 0x000fe40000010000 */
[----:B------:R-:W-:-:S15]  /*1ce30*/  WARPGROUP.ARRIVE ;  /* 0x00000000000079c5 */ /* 0x000fde0000000000 */
[----:B------:R-:W-:-:S08]  /*1ce40*/  NOP ;  /* 0x0000000000007918 */ /* 0x000fd00000000000 */
        /* <DEDUP_REMOVED lines=10> */
[----:B------:R-:W-:Y:S01]  /*1cef0*/  WARPGROUP.ARRIVE ;  /* 0x00000000000079c5 */ /* 0x000fe20000000000 */
[----:B------:R-:W2:Y:S04]  /*1cf00*/  LDL.LU R189, [R1+0x76c] ;  /* 0x00076c0001bd7983 */ /* 0x000ea80000300800 */
[----:B------:R-:W3:-:S15]  /*1cf10*/  LDL.LU R188, [R1+0x770] ;  /* 0x0007700001bc7983 */ /* 0x000ede0000300800 */
[----:B------:R-:W-:-:S03]  /*1cf20*/  NOP ;  /* 0x0000000000007918 */ /* 0x000fc60000000000 */
[----:B------:R-:W-:Y:S01]  /*1cf30*/  HGMMA.64x256x16.F32 R24, R184, gdesc[UR4], R24, gsb0 ;  /* 0x03e00004b8187df0 */ /* 0x000fe20008000818 */
[-C--:B------:R-:W-:Y:S01]  /*1cf40*/  FMUL R2, R154, R222.reuse ;  /* 0x000000de9a027220 */ /* 0x080fe20000400000 */
[-C--:B------:R-:W-:Y:S01]  /*1cf50*/  FMUL R0, R155, R222.reuse ;  /* 0x000000de9b007220 */ /* 0x080fe20000400000 */
[----:B------:R-:W-:-:S04]  /*1cf60*/  FMUL R14, R158, R222 ;  /* 0x000000de9e0e7220 */ /* 0x000fc80000400000 */
[----:B------:R-:W-:Y:S01]  /*1cf70*/  FMNMX R0, R2, R0, !PT ;  /* 0x0000000002007209 */ /* 0x000fe20007800000 */
[----:B------:R-:W-:-:S03]  /*1cf80*/  FMUL R2, R159, R222 ;  /* 0x000000de9f027220 */ /* 0x000fc60000400000 */
[----:B------:R-:W-:Y:S01]  /*1cf90*/  FMNMX R0, R14, R0, !PT ;  /* 0x000000000e007209 */ /* 0x000fe20007800000 */
[----:B------:R-:W-:Y:S02]  /*1cfa0*/  WARPGROUP.DEPBAR.LE gsb0, 0x0 ;  /* 0x00008000000079c5 */ /* 0x000fe40000010000 */
[----:B------:R0:W-:Y:S04]  /*1cfb0*/  STL.64 [R1+0x200], R24 ;  /* 0x0002001801007387 */ /* 0x0001e80000100a00 */
        /* <DEDUP_REMOVED lines=63> */
[----:B0-----:R-:W3:Y:S04]  /*1d3b0*/  LDL.LU.64 R24, [R1] ;  /* 0x0000000001187983 */ /* 0x001ee80000300a00 */
[----:B-1----:R-:W3:Y:S04]  /*1d3c0*/  LDL.LU.64 R26, [R1+0x8] ;  /* 0x00000800011a7983 */ /* 0x002ee80000300a00 */
[----:B----4-:R-:W4:Y:S04]  /*1d3d0*/  LDL.LU.64 R28, [R1+0x10] ;  /* 0x00001000011c7983 */ /* 0x010f280000300a00 */
[----:B-----5:R-:W5:Y:S04]  /*1d3e0*/  LDL.LU.64 R30, [R1+0x18] ;  /* 0x00001800011e7983 */ /* 0x020f680000300a00 */
[----:B------:R-:W4:Y:S04]  /*1d3f0*/  LDL.LU.64 R32, [R1+0x20] ;  /* 0x0000200001207983 */ /* 0x000f280000300a00 */
        /* <DEDUP_REMOVED lines=29> */
[----:B--2---:R-:W2:Y:S04]  /*1d5d0*/  LDL.LU.64 R92, [R1+0x110] ;  /* 0x00011000015c7983 */ /* 0x004ea80000300a00 */
[----:B------:R-:W2:Y:S04]  /*1d5e0*/  LDL.LU.64 R94, [R1+0x118] ;  /* 0x00011800015e7983 */ /* 0x000ea80000300a00 */
        /* <DEDUP_REMOVED lines=14> */
[----:B---3--:R-:W3:Y:S04]  /*1d6d0*/  LDL.LU.64 R124, [R1+0x190] ;  /* 0x00019000017c7983 */ /* 0x008ee80000300a00 */
[----:B------:R-:W3:Y:S04]  /*1d6e0*/  LDL.LU.64 R126, [R1+0x198] ;  /* 0x00019800017e7983 */ /* 0x000ee80000300a00 */
        /* <DEDUP_REMOVED lines=11> */
[----:B------:R-:W3:Y:S01]  /*1d7a0*/  LDL.LU.64 R150, [R1+0x1f8] ;  /* 0x0001f80001967983 */ /* 0x000ee20000300a00 */
[----:B------:R-:W-:Y:S01]  /*1d7b0*/  FMUL R15, R162, R222 ;  /* 0x000000dea20f7220 */ /* 0x000fe20000400000 */
[----:B------:R-:W-:Y:S01]  /*1d7c0*/  FMNMX R0, R2, R0, !PT ;  /* 0x0000000002007209 */ /* 0x000fe20007800000 */
[----:B------:R-:W-:-:S03]  /*1d7d0*/  FMUL R14, R163, R222 ;  /* 0x000000dea30e7220 */ /* 0x000fc60000400000 */
[----:B------:R-:W-:Y:S01]  /*1d7e0*/  FMNMX R0, R15, R0, !PT ;  /* 0x000000000f007209 */ /* 0x000fe20007800000 */
[-C--:B------:R-:W-:Y:S01]  /*1d7f0*/  FMUL R2, R166, R222.reuse ;  /* 0x000000dea6027220 */ /* 0x080fe20000400000 */
[----:B------:R-:W-:Y:S02]  /*1d800*/  FMUL R184, R152, R222 ;  /* 0x000000de98b87220 */ /* 0x000fe40000400000 */
[----:B------:R-:W-:Y:S01]  /*1d810*/  FMNMX R0, R14, R0, !PT ;  /* 0x000000000e007209 */ /* 0x000fe20007800000 */
[-C--:B------:R-:W-:Y:S01]  /*1d820*/  FMUL R14, R153, R222.reuse ;  /* 0x000000de990e7220 */ /* 0x080fe20000400000 */
[----:B------:R-:W-:Y:S02]  /*1d830*/  FMUL R15, R156, R222 ;  /* 0x000000de9c0f7220 */ /* 0x000fe40000400000 */
[----:B------:R-:W-:Y:S01]  /*1d840*/  FMNMX R0, R2, R0, !PT ;  /* 0x0000000002007209 */ /* 0x000fe20007800000 */
[----:B------:R-:W-:Y:S01]  /*1d850*/  FMUL R2, R167, R222 ;  /* 0x000000dea7027220 */ /* 0x000fe20000400000 */
[----:B------:R-:W-:Y:S01]  /*1d860*/  FMNMX R14, R184, R14, !PT ;  /* 0x0000000eb80e7209 */ /* 0x000fe20007800000 */
[----:B------:R-:W-:-:S03]  /*1d870*/  FMUL R184, R170, R222 ;  /* 0x000000deaab87220 */ /* 0x000fc60000400000 */
[----:B------:R-:W-:Y:S02]  /*1d880*/  FMNMX R0, R2, R0, !PT ;  /* 0x0000000002007209 */ /* 0x000fe40007800000 */
[----:B------:R-:W-:Y:S01]  /*1d890*/  FMNMX R2, R15, R14, !PT ;  /* 0x0000000e0f027209 */ /* 0x000fe20007800000 */
[-C--:B------:R-:W-:Y:S01]  /*1d8a0*/  FMUL R14, R157, R222.reuse ;  /* 0x000000de9d0e7220 */ /* 0x080fe20000400000 */
[----:B------:R-:W-:Y:S01]  /*1d8b0*/  FMUL R15, R171, R222 ;  /* 0x000000deab0f7220 */ /* 0x000fe20000400000 */
[----:B------:R-:W-:Y:S01]  /*1d8c0*/  FMNMX R0, R184, R0, !PT ;  /* 0x00000000b8007209 */ /* 0x000fe20007800000 */
[----:B------:R-:W-:Y:S02]  /*1d8d0*/  FMUL R184, R160, R222 ;  /* 0x000000dea0b87220 */ /* 0x000fe40000400000 */
[----:B------:R-:W-:Y:S01]  /*1d8e0*/  FMNMX R2, R14, R2, !PT ;  /* 0x000000020e027209 */ /* 0x000fe20007800000 */
[----:B------:R-:W-:Y:S01]  /*1d8f0*/  FMUL R14, R174, R222 ;  /* 0x000000deae0e7220 */ /* 0x000fe20000400000 */
        /* <DEDUP_REMOVED lines=18> */
[----:B------:R-:W-:-:S02]  /*1da20*/  FMNMX R2, R15, R2, !PT ;  /* 0x000000020f027209 */ /* 0x000fc40007800000 */
[----:B------:R-:W-:Y:S01]  /*1da30*/  FMNMX R0, R184, R0, !PT ;  /* 0x00000000b8007209 */ /* 0x000fe20007800000 */
[----:B------:R-:W-:Y:S01]  /*1da40*/  FMUL R184, R172, R222 ;  /* 0x000000deacb87220 */ /* 0x000fe20000400000 */
[----:B------:R-:W-:Y:S01]  /*1da50*/  FMNMX R2, R14, R2, !PT ;  /* 0x000000020e027209 */ /* 0x000fe20007800000 */
[-C--:B------:R-:W-:Y:S01]  /*1da60*/  FMUL R15, R183, R222.reuse ;  /* 0x000000deb70f7220 */ /* 0x080fe20000400000 */
[----:B------:R-:W-:Y:S02]  /*1da70*/  FMUL R14, R173, R222 ;  /* 0x000000dead0e7220 */ /* 0x000fe40000400000 */
[----:B------:R-:W-:Y:S02]  /*1da80*/  FMNMX R2, R184, R2, !PT ;  /* 0x00000002b8027209 */ /* 0x000fe40007800000 */
[----:B------:R-:W-:Y:S01]  /*1da90*/  FMNMX R0, R15, R0, !PT ;  /* 0x000000000f007209 */ /* 0x000fe20007800000 */
[----:B------:R-:W-:Y:S01]  /*1daa0*/  FMUL R15, R176, R222 ;  /* 0x000000deb00f7220 */ /* 0x000fe20000400000 */
[----:B------:R-:W-:Y:S01]  /*1dab0*/  FMNMX R2, R14, R2, !PT ;  /* 0x000000020e027209 */ /* 0x000fe20007800000 */
[----:B------:R-:W-:-:S03]  /*1dac0*/  FMUL R14, R177, R222 ;  /* 0x000000deb10e7220 */ /* 0x000fc60000400000 */
[----:B------:R-:W-:Y:S01]  /*1dad0*/  FMNMX R2, R15, R2, !PT ;  /* 0x000000020f027209 */ /* 0x000fe20007800000 */
[----:B------:R-:W-:-:S03]  /*1dae0*/  FMUL R15, R180, R222 ;  /* 0x000000deb40f7220 */ /* 0x000fc60000400000 */
[----:B------:R-:W-:Y:S01]  /*1daf0*/  FMNMX R2, R14, R2, !PT ;  /* 0x000000020e027209 */ /* 0x000fe20007800000 */
[----:B------:R-:W-:-:S03]  /*1db00*/  FMUL R14, R181, R222 ;  /* 0x000000deb50e7220 */ /* 0x000fc60000400000 */
[----:B------:R-:W-:-:S04]  /*1db10*/  FMNMX R2, R15, R2, !PT ;  /* 0x000000020f027209 */ /* 0x000fc80007800000 */
[----:B------:R-:W-:Y:S01]  /*1db20*/  FMNMX R2, R14, R2, !PT ;  /* 0x000000020e027209 */ /* 0x000fe20007800000 */
[----:B------:R-:W0:Y:S04]  /*1db30*/  SHFL.BFLY PT, R184, R0, 0x2, 0x1f ;  /* 0x0c401f0000b87f89 */ /* 0x000e2800000e0000 */
[----:B------:R-:W1:Y:S01]  /*1db40*/  SHFL.BFLY PT, R14, R2, 0x2, 0x1f ;  /* 0x0c401f00020e7f89 */ /* 0x000e6200000e0000 */
[----:B0-----:R-:W-:Y:S02]  /*1db50*/  FMNMX R0, R0, R184, !PT ;  /* 0x000000b800007209 */ /* 0x001fe40007800000 */
[----:B-1----:R-:W-:-:S03]  /*1db60*/  FMNMX R2, R2, R14, !PT ;  /* 0x0000000e02027209 */ /* 0x002fc60007800000 */
[----:B------:R-:W0:Y:S04]  /*1db70*/  SHFL.BFLY PT, R15, R0, 0x1, 0x1f ;  /* 0x0c201f00000f7f89 */ /* 0x000e2800000e0000 */
[----:B------:R-:W1:Y:S01]  /*1db80*/  SHFL.BFLY PT, R14, R2, 0x1, 0x1f ;  /* 0x0c201f00020e7f89 */ /* 0x000e6200000e0000 */
[----:B0-----:R-:W-:Y:S02]  /*1db90*/  FMNMX R15, R0, R15, !PT ;  /* 0x0000000f000f7209 */ /* 0x001fe40007800000 */
[----:B-1----:R-:W-:Y:S02]  /*1dba0*/  FMNMX R14, R2, R14, !PT ;  /* 0x0000000e020e7209 */ /* 0x002fe40007800000 */
[----:B------:R-:W-:Y:S02]  /*1dbb0*/  FMNMX R15, R15, R189, !PT ;  /* 0x000000bd0f0f7209 */ /* 0x000fe40007800000 */
[----:B------:R-:W-:-:S03]  /*1dbc0*/  FMNMX R14, R14, R188, !PT ;  /* 0x000000bc0e0e7209 */ /* 0x000fc60007800000 */
[----:B------:R-:W-:Y:S02]  /*1dbd0*/  FADD R2, -R15, R189 ;  /* 0x000000bd0f027221 */ /* 0x000fe40000000100 */
[----:B------:R-:W-:Y:S01]  /*1dbe0*/  FADD R0, -R14, R188 ;  /* 0x000000bc0e007221 */ /* 0x000fe20000000100 */
[-CC-:B------:R-:W-:Y:S01]  /*1dbf0*/  FFMA R154, R154, R222.reuse, -R15.reuse ;  /* 0x000000de9a9a7223 */ /* 0x180fe2000000080f */
        /* <DEDUP_REMOVED lines=17> */
[----:B------:R-:W0:Y:S08]  /*1dd10*/  MUFU.EX2 R2, R2 ;  /* 0x0000000200027308 */ /* 0x000e300000000800 */
[----:B------:R-:W1:Y:S08]  /*1dd20*/  MUFU.EX2 R0, R0 ;  /* 0x0000000000007308 */ /* 0x000e700000000800 */
[----:B------:R-:W-:Y:S08]  /*1dd30*/  MUFU.EX2 R206, R154 ;  /* 0x0000009a00ce7308 */ /* 0x000ff00000000800 */
[----:B------:R-:W1:Y:S08]  /*1dd40*/  MUFU.EX2 R204, R155 ;  /* 0x0000009b00cc7308 */ /* 0x000e700000000800 */
[----:B------:R-:W-:Y:S08]  /*1dd50*/  MUFU.EX2 R203, R158 ;  /* 0x0000009e00cb7308 */ /* 0x000ff00000000800 */
[----:B------:R-:W-:Y:S08]  /*1dd60*/  MUFU.EX2 R205, R159 ;  /* 0x0000009f00cd7308 */ /* 0x000ff00000000800 */
[----:B------:R-:W-:Y:S08]  /*1dd70*/  MUFU.EX2 R195, R152 ;  /* 0x0000009800c37308 */ /* 0x000ff00000000800 */
[----:B------:R-:W1:Y:S08]  /*1dd80*/  MUFU.EX2 R189, R153 ;  /* 0x0000009900bd7308 */ /* 0x000e700000000800 */
[----:B------:R-:W-:Y:S08]  /*1dd90*/  MUFU.EX2 R194, R156 ;  /* 0x0000009c00c27308 */ /* 0x000ff00000000800 */
[----:B------:R-:W1:Y:S01]  /*1dda0*/  MUFU.EX2 R200, R157 ;  /* 0x0000009d00c87308 */ /* 0x000e620000000800 */
[-C--:B0-----:R-:W-:Y:S01]  /*1ddb0*/  FMUL R26, R26, R2.reuse ;  /* 0x000000021a1a7220 */ /* 0x081fe20000400000 */
[-C--:B------:R-:W-:Y:S01]  /*1ddc0*/  FMUL R27, R27, R2.reuse ;  /* 0x000000021b1b7220 */ /* 0x080fe20000400000 */
[-C--:B-----5:R-:W-:Y:S01]  /*1ddd0*/  FMUL R30, R30, R2.reuse ;  /* 0x000000021e1e7220 */ /* 0x0a0fe20000400000 */
[-C--:B------:R-:W-:Y:S01]  /*1dde0*/  FMUL R31, R31, R2.reuse ;  /* 0x000000021f1f7220 */ /* 0x080fe20000400000 */
[-C--:B----4-:R-:W-:Y:S01]  /*1ddf0*/  FMUL R34, R34, R2.reuse ;  /* 0x0000000222227220 */ /* 0x090fe20000400000 */
        /* <DEDUP_REMOVED lines=29> */
[-C--:B--2---:R-:W-:Y:S01]  /*1dfd0*/  FMUL R94, R94, R2.reuse ;  /* 0x000000025e5e7220 */ /* 0x084fe20000400000 */
        /* <DEDUP_REMOVED lines=15> */
[-C--:B---3--:R-:W-:Y:S01]  /*1e0d0*/  FMUL R126, R126, R2.reuse ;  /* 0x000000027e7e7220 */ /* 0x088fe20000400000 */
        /* <DEDUP_REMOVED lines=11> */
[-C--:B-1----:R-:W-:Y:S01]  /*1e190*/  FMUL R24, R24, R0.reuse ;  /* 0x0000000018187220 */ /* 0x082fe20000400000 */
[-C--:B------:R-:W-:Y:S01]  /*1e1a0*/  FMUL R25, R25, R0.reuse ;  /* 0x0000000019197220 */ /* 0x080fe20000400000 */
[----:B------:R-:W-:Y:S01]  /*1e1b0*/  FMUL R28, R28, R0 ;  /* 0x000000001c1c7220 */ /* 0x000fe20000400000 */
        /* <DEDUP_REMOVED lines=64> */
[----:B------:R-:W-:Y:S02]  /*1e5c0*/  F2FP.F16.F32.PACK_AB R184, R189, R195 ;  /* 0x000000c3bdb8723e */ /* 0x000fe400000000ff */
[----:B------:R-:W-:Y:S02]  /*1e5d0*/  F2FP.F16.F32.PACK_AB R186, R200, R194 ;  /* 0x000000c2c8ba723e */ /* 0x000fe400000000ff */
[----:B------:R-:W-:-:S04]  /*1e5e0*/  F2FP.F16.F32.PACK_AB R187, R205, R203 ;  /* 0x000000cbcdbb723e */ /* 0x000fc800000000ff */
[----:B------:R-:W-:Y:S01]  /*1e5f0*/  WARPGROUP.ARRIVE ;  /* 0x00000000000079c5 */ /* 0x000fe20000000000 */
[----:B------:R-:W-:Y:S01]  /*1e600*/  UMOV UR6, UR34 ;  /* 0x0000002200067c82 */ /* 0x000fe20008000000 */
[----:B------:R-:W-:-:S04]  /*1e610*/  UMOV UR7, UR35 ;  /* 0x0000002300077c82 */ /* 0x000fc80008000000 */
[----:B------:R-:W-:Y:S01]  /*1e620*/  HGMMA.64x256x16.F32 R24, R184, gdesc[UR4], R24, gsb0 ;  /* 0x03e00004b8187df0 */ /* 0x000fe20008000818 */
[-CC-:B------:R-:W-:Y:S01]  /*1e630*/  FFMA R166, R166, R222.reuse, -R15.reuse ;  /* 0x000000dea6a67223 */ /* 0x180fe2000000080f */
[-CC-:B------:R-:W-:Y:S01]  /*1e640*/  FFMA R162, R162, R222.reuse, -R15.reuse ;  /* 0x000000dea2a27223 */ /* 0x180fe2000000080f */
[-CC-:B------:R-:W-:Y:S01]  /*1e650*/  FFMA R163, R163, R222.reuse, -R15.reuse ;  /* 0x000000dea3a37223 */ /* 0x180fe2000000080f */
[-CC-:B------:R-:W-:Y:S01]  /*1e660*/  FFMA R160, R160, R222.reuse, -R14.reuse ;  /* 0x000000dea0a07223 */ /* 0x180fe2000000080e */
[-CC-:B------:R-:W-:Y:S01]  /*1e670*/  FFMA R161, R161, R222.reuse, -R14.reuse ;  /* 0x000000dea1a17223 */ /* 0x180fe2000000080e */
[-CC-:B------:R-:W-:Y:S01]  /*1e680*/  FFMA R164, R164, R222.reuse, -R14.reuse ;  /* 0x000000dea4a47223 */ /* 0x180fe2000000080e */
[-C--:B------:R-:W-:Y:S01]  /*1e690*/  FFMA R165, R165, R222.reuse, -R14 ;  /* 0x000000dea5a57223 */ /* 0x080fe2000000080e */
        /* <DEDUP_REMOVED lines=10> */
[----:B------:R-:W-:Y:S08]  /*1e740*/  MUFU.EX2 R193, R162 ;  /* 0x000000a200c17308 */ /* 0x000ff00000000800 */
[----:B------:R-:W-:Y:S08]  /*1e750*/  MUFU.EX2 R199, R163 ;  /* 0x000000a300c77308 */ /* 0x000ff00000000800 */
[----:B------:R-:W-:Y:S08]  /*1e760*/  MUFU.EX2 R166, R160 ;  /* 0x000000a000a67308 */ /* 0x000ff00000000800 */
[----:B------:R-:W0:Y:S08]  /*1e770*/  MUFU.EX2 R188, R161 ;  /* 0x000000a100bc7308 */ /* 0x000e300000000800 */
[----:B------:R-:W-:Y:S08]  /*1e780*/  MUFU.EX2 R192, R164 ;  /* 0x000000a400c07308 */ /* 0x000ff00000000800 */
[----:B------:R-:W1:Y:S08]  /*1e790*/  MUFU.EX2 R198, R165 ;  /* 0x000000a500c67308 */ /* 0x000e700000000800 */
[----:B------:R-:W2:Y:S01]  /*1e7a0*/  MUFU.EX2 R190, R167 ;  /* 0x000000a700be7308 */ /* 0x000ea20000000800 */
[----:B0-----:R-:W-:-:S02]  /*1e7b0*/  F2FP.F16.F32.PACK_AB R160, R188, R166 ;  /* 0x000000a6bca0723e */ /* 0x001fc400000000ff */
[----:B------:R-:W-:Y:S02]  /*1e7c0*/  F2FP.F16.F32.PACK_AB R161, R199, R193 ;  /* 0x000000c1c7a1723e */ /* 0x000fe400000000ff */
[----:B-1----:R-:W-:Y:S02]  /*1e7d0*/  F2FP.F16.F32.PACK_AB R162, R198, R192 ;  /* 0x000000c0c6a2723e */ /* 0x002fe400000000ff */
[----:B--2---:R-:W-:Y:S01]  /*1e7e0*/  F2FP.F16.F32.PACK_AB R163, R190, R202 ;  /* 0x000000cabea3723e */ /* 0x004fe200000000ff */
[----:B------:R-:W-:Y:S01]  /*1e7f0*/  UMOV UR6, UR54 ;  /* 0x0000003600067c82 */ /* 0x000fe20008000000 */
[----:B------:R-:W-:Y:S01]  /*1e800*/  UMOV UR7, UR55 ;  /* 0x0000003700077c82 */ /* 0x000fe20008000000 */
[-CC-:B------:R-:W-:Y:S01]  /*1e810*/  FFMA R171, R171, R222.reuse, -R15.reuse ;  /* 0x000000deabab7223 */ /* 0x180fe2000000080f */
[-CC-:B------:R-:W-:Y:S01]  /*1e820*/  FFMA R174, R174, R222.reuse, -R15.reuse ;  /* 0x000000deaeae7223 */ /* 0x180fe2000000080f */
[-CC-:B------:R-:W-:Y:S01]  /*1e830*/  FFMA R168, R168, R222.reuse, -R14.reuse ;  /* 0x000000dea8a87223 */ /* 0x180fe2000000080e */
[-CC-:B------:R-:W-:Y:S01]  /*1e840*/  FFMA R169, R169, R222.reuse, -R14.reuse ;  /* 0x000000dea9a97223 */ /* 0x180fe2000000080e */
[----:B------:R-:W-:Y:S01]  /*1e850*/  FMUL R171, R171, 1.4426950216293334961 ;  /* 0x3fb8aa3babab7820 */ /* 0x000fe20000400000 */
[-CC-:B------:R-:W-:Y:S01]  /*1e860*/  FFMA R175, R175, R222.reuse, -R15.reuse ;  /* 0x000000deafaf7223 */ /* 0x180fe2000000080f */
[-C--:B------:R-:W-:Y:S01]  /*1e870*/  FFMA R170, R170, R222.reuse, -R15 ;  /* 0x000000deaaaa7223 */ /* 0x080fe2000000080f */
[-CC-:B------:R-:W-:Y:S01]  /*1e880*/  FFMA R172, R172, R222.reuse, -R14.reuse ;  /* 0x000000deacac7223 */ /* 0x180fe2000000080e */
[----:B------:R-:W-:Y:S01]  /*1e890*/  FFMA R173, R173, R222, -R14 ;  /* 0x000000deadad7223 */ /* 0x000fe2000000080e */
[----:B------:R0:W-:Y:S01]  /*1e8a0*/  MUFU.EX2 R197, R171 ;  /* 0x000000ab00c57308 */ /* 0x0001e20000000800 */
[----:B------:R-:W-:Y:S01]  /*1e8b0*/  FMUL R174, R174, 1.4426950216293334961 ;  /* 0x3fb8aa3baeae7820 */ /* 0x000fe20000400000 */
[----:B------:R-:W-:Y:S01]  /*1e8c0*/  FMUL R165, R168, 1.4426950216293334961 ;  /* 0x3fb8aa3ba8a57820 */ /* 0x000fe20000400000 */
[----:B------:R-:W-:Y:S01]  /*1e8d0*/  FMUL R169, R169, 1.4426950216293334961 ;  /* 0x3fb8aa3ba9a97820 */ /* 0x000fe20000400000 */
[----:B------:R-:W-:Y:S01]  /*1e8e0*/  FMUL R170, R170, 1.4426950216293334961 ;  /* 0x3fb8aa3baaaa7820 */ /* 0x000fe20000400000 */
[----:B------:R-:W-:Y:S01]  /*1e8f0*/  FMUL R172, R172, 1.4426950216293334961 ;  /* 0x3fb8aa3bacac7820 */ /* 0x000fe20000400000 */
[----:B------:R-:W-:Y:S01]  /*1e900*/  FMUL R173, R173, 1.4426950216293334961 ;  /* 0x3fb8aa3badad7820 */ /* 0x000fe20000400000 */
[----:B0-----:R-:W-:Y:S01]  /*1e910*/  FMUL R171, R175, 1.4426950216293334961 ;  /* 0x3fb8aa3bafab7820 */ /* 0x001fe20000400000 */
[----:B------:R-:W-:Y:S08]  /*1e920*/  MUFU.EX2 R201, R174 ;  /* 0x000000ae00c97308 */ /* 0x000ff00000000800 */
[----:B------:R-:W-:Y:S01]  /*1e930*/  MUFU.EX2 R191, R170 ;  /* 0x000000aa00bf7308 */ /* 0x000fe20000000800 */
[----:B------:R-:W-:-:S02]  /*1e940*/  WARPGROUP.DEPBAR.LE gsb0, 0x0 ;  /* 0x00008000000079c5 */ /* 0x000fc40000010000 */
[----:B------:R-:W-:-:S06]  /*1e950*/  WARPGROUP.ARRIVE ;  /* 0x00000000000079c5 */ /* 0x000fcc0000000000 */
[----:B------:R-:W-:Y:S01]  /*1e960*/  HGMMA.64x256x16.F32 R24, R160, gdesc[UR4], R24, gsb0 ;  /* 0x03e00004a0187df0 */ /* 0x000fe20008000818 */
        /* <DEDUP_REMOVED lines=33> */
[----:B------:R-:W1:Y:S01]  /*1eb80*/  MUFU.EX2 R172, R172 ;  /* 0x000000ac00ac7308 */ /* 0x000e620000000800 */
[----:B------:R-:W-:-:S02]  /*1eb90*/  WARPGROUP.DEPBAR.LE gsb0, 0x0 ;  /* 0x00008000000079c5 */ /* 0x000fc40000010000 */
[----:B------:R-:W-:-:S06]  /*1eba0*/  WARPGROUP.ARRIVE ;  /* 0x00000000000079c5 */ /* 0x000fcc0000000000 */
[----:B------:R-:W-:Y:S01]  /*1ebb0*/  HGMMA.64x256x16.F32 R24, R156, gdesc[UR4], R24, gsb0 ;  /* 0x03e000049c187df0 */ /* 0x000fe20008000818 */
[----:B------:R-:W2:Y:S01]  /*1ebc0*/  MUFU.EX2 R167, R167 ;  /* 0x000000a700a77308 */ /* 0x000ea20000000800 */
[----:B0-----:R-:W-:Y:S02]  /*1ebd0*/  F2FP.F16.F32.PACK_AB R152, R168, R164 ;  /* 0x000000a4a898723e */ /* 0x001fe400000000ff */
[----:B------:R-:W-:Y:S02]  /*1ebe0*/  F2FP.F16.F32.PACK_AB R153, R175, R173 ;  /* 0x000000adaf99723e */ /* 0x000fe400000000ff */
[----:B-1----:R-:W-:Y:S01]  /*1ebf0*/  F2FP.F16.F32.PACK_AB R154, R172, R170 ;  /* 0x000000aaac9a723e */ /* 0x002fe200000000ff */
[----:B------:R-:W-:Y:S01]  /*1ec00*/  UMOV UR6, UR14 ;  /* 0x0000000e00067c82 */ /* 0x000fe20008000000 */
[----:B------:R-:W-:Y:S01]  /*1ec10*/  UMOV UR7, UR15 ;  /* 0x0000000f00077c82 */ /* 0x000fe20008000000 */
[----:B--2---:R-:W-:Y:S01]  /*1ec20*/  F2FP.F16.F32.PACK_AB R155, R167, R178 ;  /* 0x000000b2a79b723e */ /* 0x004fe200000000ff */
[----:B------:R-:W-:-:S03]  /*1ec30*/  WARPGROUP.DEPBAR.LE gsb0, 0x0 ;  /* 0x00008000000079c5 */ /* 0x000fc60000010000 */
[----:B------:R-:W-:-:S15]  /*1ec40*/  WARPGROUP.ARRIVE ;  /* 0x00000000000079c5 */ /* 0x000fde0000000000 */
[----:B------:R-:W-:Y:S03]  /*1ec50*/  HGMMA.64x256x16.F32 R24, R152, gdesc[UR4], R24, gsb0 ;  /* 0x03e0000498187df0 */ /* 0x000fe60008000818 */
[----:B------:R-:W-:Y:S02]  /*1ec60*/  WARPGROUP.DEPBAR.LE gsb0, 0x0 ;  /* 0x00008000000079c5 */ /* 0x000fe40000010000 */
[----:B------:R-:W-:Y:S04]  /*1ec70*/  STL.64 [R1], R24 ;  /* 0x0000001801007387 */ /* 0x000fe80000100a00 */
        /* <DEDUP_REMOVED lines=128> */
[----:B------:R-:W-:-:S02]  /*1f480*/  UMOV UR7, UR19 ;  /* 0x0000001300077c82 */ /* 0x000fc40008000000 */
[----:B------:R-:W5:Y:S04]  /*1f490*/  LDL.LU R182, [R1+0x77c] ;  /* 0x00077c0001b67983 */ /* 0x000f680000300800 */
[----:B------:R-:W5:Y:S04]  /*1f4a0*/  LDL.LU R179, [R1+0x780] ;  /* 0x0007800001b37983 */ /* 0x000f680000300800 */
[----:B------:R-:W5:Y:S04]  /*1f4b0*/  LDL.LU R181, [R1+0x778] ;  /* 0x0007780001b57983 */ /* 0x000f680000300800 */
[----:B------:R-:W5:Y:S04]  /*1f4c0*/  LDL.LU R180, [R1+0x784] ;  /* 0x0007840001b47983 */ /* 0x000f680000300800 */
[----:B------:R-:W5:Y:S04]  /*1f4d0*/  LDL.LU R177, [R1+0x774] ;  /* 0x0007740001b17983 */ /* 0x000f680000300800 */
[----:B------:R-:W5:Y:S01]  /*1f4e0*/  LDL R176, [R1+0xb94] ;  /* 0x000b940001b07983 */ /* 0x000f620000100800 */
[-C--:B--2---:R-:W-:Y:S01]  /*1f4f0*/  FMUL R150, R150, R2.reuse ;  /* 0x0000000296967220 */ /* 0x084fe20000400000 */
[----:B------:R-:W-:Y:S01]  /*1f500*/  FMUL R151, R151, R2 ;  /* 0x0000000297977220 */ /* 0x000fe20000400000 */
[-C--:B---3--:R-:W-:Y:S01]  /*1f510*/  FMUL R148, R148, R0.reuse ;  /* 0x0000000094947220 */ /* 0x088fe20000400000 */
[----:B------:R-:W-:Y:S01]  /*1f520*/  FMUL R149, R149, R0 ;  /* 0x0000000095957220 */ /* 0x000fe20000400000 */
[-C--:B----4-:R-:W-:Y:S01]  /*1f530*/  FMUL R146, R146, R2.reuse ;  /* 0x0000000292927220 */ /* 0x090fe20000400000 */
[----:B------:R-:W-:Y:S01]  /*1f540*/  FMUL R147, R147, R2 ;  /* 0x0000000293937220 */ /* 0x000fe20000400000 */
[-C--:B-----5:R-:W-:Y:S01]  /*1f550*/  FMUL R144, R144, R0.reuse ;  /* 0x0000000090907220 */ /* 0x0a0fe20000400000 */
[----:B------:R-:W-:Y:S01]  /*1f560*/  FMUL R145, R145, R0 ;  /* 0x0000000091917220 */ /* 0x000fe20000400000 */
[-C--:B------:R-:W-:Y:S01]  /*1f570*/  FMUL R142, R142, R2.reuse ;  /* 0x000000028e8e7220 */ /* 0x080fe20000400000 */
        /* <DEDUP_REMOVED lines=139> */
[----:B------:R-:W-:-:S04]  /*1fe30*/  FADD R156, R195, R189 ;  /* 0x000000bdc39c7221 */ /* 0x000fc80000000000 */
[----:B------:R-:W-:Y:S01]  /*1fe40*/  FADD R156, R194, R156 ;  /* 0x0000009cc29c7221 */ /* 0x000fe20000000000 */
[----:B------:R-:W-:Y:S02]  /*1fe50*/  IADD3 R177, R177, 0x40, RZ ;  /* 0x00000040b1b17810 */ /* 0x000fe40007ffe0ff */
[----:B------:R-:W-:Y:S02]  /*1fe60*/  LEA R7, R176, R7, 0x6 ;  /* 0x00000007b0077211 */ /* 0x000fe400078e30ff */
[----:B------:R-:W-:Y:S01]  /*1fe70*/  LEA R8, R9, R8, 0x6 ;  /* 0x0000000809087211 */ /* 0x000fe200078e30ff */
[----:B------:R-:W-:Y:S02]  /*1fe80*/  WARPGROUP.DEPBAR.LE gsb0, 0x0 ;  /* 0x00008000000079c5 */ /* 0x000fe40000010000 */
[----:B------:R-:W-:Y:S01]  /*1fe90*/  FADD R152, R249, R248 ;  /* 0x000000f8f9987221 */ /* 0x000fe20000000000 */
[----:B------:R-:W-:Y:S01]  /*1fea0*/  FADD R154, R241, R240 ;  /* 0x000000f0f19a7221 */ /* 0x000fe20000000000 */
[----:B------:R-:W-:-:S02]  /*1feb0*/  FADD R155, R206, R204 ;  /* 0x000000ccce9b7221 */ /* 0x000fc40000000000 */
[----:B------:R-:W-:Y:S01]  /*1fec0*/  FADD R152, R246, R152 ;  /* 0x00000098f6987221 */ /* 0x000fe20000000000 */
[----:B------:R-:W-:Y:S01]  /*1fed0*/  FADD R154, R239, R154 ;  /* 0x0000009aef9a7221 */ /* 0x000fe20000000000 */
[----:B------:R-:W-:Y:S02]  /*1fee0*/  FADD R155, R203, R155 ;  /* 0x0000009bcb9b7221 */ /* 0x000fe40000000000 */
[----:B------:R-:W-:Y:S01]  /*1fef0*/  FADD R152, R244, R152 ;  /* 0x00000098f4987221 */ /* 0x000fe20000000000 */
[----:B------:R-:W-:-:S03]  /*1ff00*/  FADD R154, R238, R154 ;  /* 0x0000009aee9a7221 */ /* 0x000fc60000000000 */
[----:B------:R-:W-:Y:S01]  /*1ff10*/  FADD R153, R234, R152 ;  /* 0x00000098ea997221 */ /* 0x000fe20000000000 */
        /* <DEDUP_REMOVED lines=46> */
[----:B------:R-:W-:-:S02]  /*20200*/  FADD R154, R170, R154 ;  /* 0x0000009aaa9a7221 */ /* 0x000fc40000000000 */
[----:B------:R-:W-:Y:S01]  /*20210*/  FADD R155, R167, R155 ;  /* 0x0000009ba79b7221 */ /* 0x000fe20000000000 */
[----:B------:R-:W0:Y:S01]  /*20220*/  SHFL.BFLY PT, R156, R153, 0x2, 0x1f ;  /* 0x0c401f00999c7f89 */ /* 0x000e2200000e0000 */
[----:B------:R-:W-:-:S03]  /*20230*/  FADD R157, R172, R154 ;  /* 0x0000009aac9d7221 */ /* 0x000fc60000000000 */
[----:B------:R-:W1:Y:S04]  /*20240*/  SHFL.BFLY PT, R154, R152, 0x2, 0x1f ;  /* 0x0c401f00989a7f89 */ /* 0x000e6800000e0000 */
[----:B------:R-:W2:Y:S04]  /*20250*/  SHFL.BFLY PT, R158, R155, 0x2, 0x1f ;  /* 0x0c401f009b9e7f89 */ /* 0x000ea800000e0000 */
[----:B------:R-:W3:Y:S01]  /*20260*/  SHFL.BFLY PT, R159, R157, 0x2, 0x1f ;  /* 0x0c401f009d9f7f89 */ /* 0x000ee200000e0000 */
[----:B0-----:R-:W-:Y:S01]  /*20270*/  FADD R156, R153, R156 ;  /* 0x0000009c999c7221 */ /* 0x001fe20000000000 */
[----:B-1----:R-:W-:Y:S01]  /*20280*/  FADD R154, R152, R154 ;  /* 0x0000009a989a7221 */ /* 0x002fe20000000000 */
[----:B--2---:R-:W-:-:S03]  /*20290*/  FADD R152, R155, R158 ;  /* 0x0000009e9b987221 */ /* 0x004fc60000000000 */
[----:B------:R-:W0:Y:S04]  /*202a0*/  SHFL.BFLY PT, R158, R156, 0x1, 0x1f ;  /* 0x0c201f009c9e7f89 */ /* 0x000e2800000e0000 */
[----:B------:R-:W1:Y:S01]  /*202b0*/  SHFL.BFLY PT, R155, R154, 0x1, 0x1f ;  /* 0x0c201f009a9b7f89 */ /* 0x000e6200000e0000 */
[----:B---3--:R-:W-:-:S03]  /*202c0*/  FADD R153, R157, R159 ;  /* 0x0000009f9d997221 */ /* 0x008fc60000000000 */
[----:B------:R-:W2:Y:S04]  /*202d0*/  SHFL.BFLY PT, R157, R152, 0x1, 0x1f ;  /* 0x0c201f00989d7f89 */ /* 0x000ea800000e0000 */
[----:B------:R-:W3:Y:S01]  /*202e0*/  SHFL.BFLY PT, R159, R153, 0x1, 0x1f ;  /* 0x0c201f00999f7f89 */ /* 0x000ee200000e0000 */
[----:B0-----:R-:W-:Y:S01]  /*202f0*/  FADD R156, R156, R158 ;  /* 0x0000009e9c9c7221 */ /* 0x001fe20000000000 */
[----:B-1----:R-:W-:-:S03]  /*20300*/  FADD R154, R154, R155 ;  /* 0x0000009b9a9a7221 */ /* 0x002fc60000000000 */
[----:B------:R-:W-:Y:S01]  /*20310*/  FFMA R182, R6, R182, R156 ;  /* 0x000000b606b67223 */ /* 0x000fe2000000009c */
[----:B------:R-:W-:-:S04]  /*20320*/  FFMA R179, R3, R179, R154 ;  /* 0x000000b303b37223 */ /* 0x000fc8000000009a */
[----:B------:R-:W-:Y:S01]  /*20330*/  STL [R1+0x77c], R182 ;  /* 0x00077cb601007387 */ /* 0x000fe20000100800 */
[----:B--2---:R-:W-:-:S03]  /*20340*/  FADD R152, R152, R157 ;  /* 0x0000009d98987221 */ /* 0x004fc60000000000 */
[----:B------:R0:W-:Y:S01]  /*20350*/  STL [R1+0x780], R179 ;  /* 0x000780b301007387 */ /* 0x0001e20000100800 */
[----:B---3--:R-:W-:Y:S01]  /*20360*/  FADD R153, R153, R159 ;  /* 0x0000009f99997221 */ /* 0x008fe20000000000 */
[----:B------:R-:W-:Y:S01]  /*20370*/  FFMA R181, R2, R181, R152 ;  /* 0x000000b502b57223 */ /* 0x000fe20000000098 */
[----:B0-----:R-:W0:Y:S02]  /*20380*/  LDC R179, c[0x0][0x280] ;  /* 0x0000a000ffb37b82 */ /* 0x001e240000000800 */
[----:B------:R-:W-:Y:S01]  /*20390*/  FFMA R180, R0, R180, R153 ;  /* 0x000000b400b47223 */ /* 0x000fe20000000099 */
[----:B------:R1:W-:Y:S04]  /*203a0*/  STL [R1+0x774], R177 ;  /* 0x000774b101007387 */ /* 0x0003e80000100800 */
        /* <DEDUP_REMOVED lines=9> */
[----:B------:R1:W-:Y:S01]  /*20440*/  STL [R1+0x770], R14 ;  /* 0x0007700e01007387 */ /* 0x0003e20000100800 */
[----:B0-----:R-:W-:-:S13]  /*20450*/  ISETP.GE.AND P0, PT, R177, R179, PT ;  /* 0x000000b3b100720c */ /* 0x001fda0003f06270 */
[----:B-1----:R-:W-:Y:S05]  /*20460*/  @!P0 BRA `(.L_x_1) ;  /* 0xffffff3800408947 */ /* 0x002fea000383ffff */
.L_x_0:
[----:B------:R-:W2:Y:S04]  /*20470*/  LDL.LU R162, [R1+0x400] ;  /* 0x0004000001a27983 */ /* 0x000ea80000300800 */
[----:B------:R-:W3:Y:S04]  /*20480*/  LDL.LU R2, [R1+0x778] ;  /* 0x0007780001027983 */ /* 0x000ee80000300800 */
[----:B------:R-:W4:Y:S04]  /*20490*/  LDL.LU R167, [R1+0x8] ;  /* 0x0000080001a77983 */ /* 0x000f280000300800 */
[----:B------:R-:W5:Y:S04]  /*204a0*/  LDL.LU R161, [R1+0x1ec] ;  /* 0x0001ec0001a17983 */ /* 0x000f680000300800 */
[----:B------:R-:W5:Y:S04]  /*204b0*/  LDL.LU R160, [R1+0x1e8] ;  /* 0x0001e80001a07983 */ /* 0x000f680000300800 */
[----:B------:R-:W5:Y:S04]  /*204c0*/  LDL.LU R159, [R1+0x1e4] ;  /* 0x0001e400019f7983 */ /* 0x000f680000300800 */
[----:B------:R-:W5:Y:S04]  /*204d0*/  LDL.LU R158, [R1+0x1e0] ;  /* 0x0001e000019e7983 */ /* 0x000f680000300800 */
[----:B------:R-:W5:Y:S04]  /*204e0*/  LDL.LU R157, [R1+0x1dc] ;  /* 0x0001dc00019d7983 */ /* 0x000f680000300800 */
[----:B------:R-:W2:Y:S04]  /*204f0*/  LDL.LU R166, [R1+0x77c] ;  /* 0x00077c0001a67983 */ /* 0x000ea80000300800 */
[----:B------:R-:W5:Y:S04]  /*20500*/  LDL.LU R165, [R1+0x780] ;  /* 0x0007800001a57983 */ /* 0x000f680000300800 */
[----:B------:R-:W2:Y:S04]  /*20510*/  LDL.LU R156, [R1+0x784] ;  /* 0x00078400019c7983 */ /* 0x000ea80000300800 */
        /* <DEDUP_REMOVED lines=9> */
[----:B------:R-:W2:Y:S04]  /*205b0*/  LDL.LU R164, [R1] ;  /* 0x0000000001a47983 */ /* 0x000ea80000300800 */
[----:B------:R-:W2:Y:S04]  /*205c0*/  LDL.LU R163, [R1+0x408] ;  /* 0x0004080001a37983 */ /* 0x000ea80000300800 */
[----:B------:R-:W2:Y:S04]  /*205d0*/  LDL.LU R8, [R1+0xb8c] ;  /* 0x000b8c0001087983 */ /* 0x000ea80000300800 */
[----:B------:R-:W2:Y:S01]  /*205e0*/  LDL.LU R7, [R1+0xb98] ;  /* 0x000b980001077983 */ /* 0x000ea20000300800 */
[----:B------:R-:W0:Y:S01]  /*205f0*/  S2R R3, SR_TID.X ;  /* 0x0000000000037919 */ /* 0x000e220000002100 */
[----:B------:R-:W1:Y:S01]  /*20600*/  S2R R0, SR_TID.X ;  /* 0x0000000000007919 */ /* 0x000e620000002100 */
[----:B------:R-:W1:Y:S01]  /*20610*/  S2R R169, SR_CgaCtaId ;  /* 0x0000000000a97919 */ /* 0x000e620000008800 */
[----:B0-----:R-:W-:-:S04]  /*20620*/  SHF.L.U32 R168, R3, 0x3, RZ ;  /* 0x0000000303a87819 */ /* 0x001fc800000006ff */
[----:B------:R-:W-:Y:S02]  /*20630*/  LOP3.LUT R252, R168, 0x700, RZ, 0xc0, !PT ;  /* 0x00000700a8fc7812 */ /* 0x000fe400078ec0ff */
[----:B------:R-:W-:Y:S02]  /*20640*/  MOV R168, 0x400 ;  /* 0x0000040000a87802 */ /* 0x000fe40000000f00 */
[C---:B-1----:R-:W-:Y:S02]  /*20650*/  SHF.L.U32 R3, R0.reuse, 0x1, RZ ;  /* 0x0000000100037819 */ /* 0x042fe400000006ff */
[----:B------:R-:W-:Y:S02]  /*20660*/  SHF.R.U32.HI R4, RZ, 0x1, R0 ;  /* 0x00000001ff047819 */ /* 0x000fe40000011600 */
[----:B------:R-:W-:Y:S02]  /*20670*/  LEA R168, R169, R168, 0x18 ;  /* 0x000000a8a9a87211 */ /* 0x000fe400078ec0ff */
[----:B------:R-:W-:-:S02]  /*20680*/  LOP3.LUT R0, R0, 0xff, RZ, 0xc0, !PT ;  /* 0x000000ff00007812 */ /* 0x000fc400078ec0ff */
[----:B------:R-:W-:Y:S02]  /*20690*/  LOP3.LUT R3, R3, 0x1f8, RZ, 0xc0, !PT ;  /* 0x000001f803037812 */ /* 0x000fe400078ec0ff */
[----:B------:R-:W-:Y:S02]  /*206a0*/  LEA R0, R0, R168, 0x4 ;  /* 0x000000a800007211 */ /* 0x000fe400078e20ff */
[----:B------:R-:W-:-:S03]  /*206b0*/  LOP3.LUT R4, R4, 0x4, RZ, 0xc0, !PT ;  /* 0x0000000404047812 */ /* 0x000fc600078ec0ff */
[----:B------:R0:W-:Y:S02]  /*206c0*/  STL [R1+0xd70], R0 ;  /* 0x000d700001007387 */ /* 0x0001e40000100800 */
[----:B0-----:R-:W-:Y:S01]  /*206d0*/  IADD3 R0, R168, R3, RZ ;  /* 0x00000003a8007210 */ /* 0x001fe20007ffe0ff */
[----:B------:R-:W-:Y:S01]  /*206e0*/  FMUL R10, R151, 0.25 ;  /* 0x3e800000970a7820 */ /* 0x000fe20000400000 */
[----:B------:R-:W-:Y:S01]  /*206f0*/  FMUL R9, R150, 0.25 ;  /* 0x3e80000096097820 */ /* 0x000fe20000400000 */
[----:B---3--:R-:W-:Y:S01]  /*20700*/  MOV R5, R2 ;  /* 0x0000000200057202 */ /* 0x008fe20000000f00 */
[----:B----4-:R-:W-:Y:S01]  /*20710*/  FMUL R2, R167, 0.25 ;  /* 0x3e800000a7027820 */ /* 0x010fe20000400000 */
[----:B------:R-:W-:Y:S02]  /*20720*/  BAR.SYNC.DEFER_BLOCKING 0x0 ;  /* 0x0000000000007b1d */ /* 0x000fe40000010000 */
[----:B------:R-:W-:Y:S02]  /*20730*/  FSETP.GT.AND P3, PT, |R5|, 8.50705917302346158658e+37, PT ;  /* 0x7e8000000500780b */ /* 0x000fe40003f64200 */
[----:B-----5:R-:W-:-:S04]  /*20740*/  MOV R3, R165 ;  /* 0x000000a500037202 */ /* 0x020fc80000000f00 */
[----:B------:R-:W-:Y:S02]  /*20750*/  FSETP.GT.AND P0, PT, |R3|, 8.50705917302346158658e+37, PT ;  /* 0x7e8000000300780b */ /* 0x000fe40003f04200 */
[----:B--2---:R-:W-:-:S05]  /*20760*/  IADD3 R252, R252, R8, RZ ;  /* 0x00000008fcfc7210 */ /* 0x004fca0007ffe0ff */
[----:B------:R-:W-:Y:S04]  /*20770*/  STL [R1+0xd74], R252 ;  /* 0x000d74fc01007387 */ /* 0x000fe80000100800 */
[----:B------:R0:W-:Y:S01]  /*20780*/  STL [R1+0xd68], R0 ;  /* 0x000d680001007387 */ /* 0x0001e20000100800 */
[----:B------:R-:W-:Y:S01]  /*20790*/  FMUL R8, R164, 0.25 ;  /* 0x3e800000a4087820 */ /* 0x000fe20000400000 */
[----:B0-----:R-:W-:Y:S02]  /*207a0*/  IADD3 R0, R4, R7, RZ ;  /* 0x0000000704007210 */ /* 0x001fe40007ffe0ff */
[----:B------:R-:W-:Y:S02]  /*207b0*/  MOV R4, R156 ;  /* 0x0000009c00047202 */ /* 0x000fe40000000f00 */
[----:B------:R-:W-:-:S02]  /*207c0*/  MOV R156, R155 ;  /* 0x0000009b009c7202 */ /* 0x000fc40000000f00 */
[----:B------:R-:W-:Y:S02]  /*207d0*/  MOV R155, R154 ;  /* 0x0000009a009b7202 */ /* 0x000fe40000000f00 */
[----:B------:R-:W-:Y:S01]  /*207e0*/  MOV R154, R153 ;  /* 0x00000099009a7202 */ /* 0x000fe20000000f00 */
[----:B------:R0:W-:Y:S01]  /*207f0*/  STL [R1+0xd6c], R0 ;  /* 0x000d6c0001007387 */ /* 0x0001e20000100800 */
[----:B------:R-:W-:Y:S02]  /*20800*/  MOV R153, R152 ;  /* 0x0000009800997202 */ /* 0x000fe40000000f00 */
[----:B------:R-:W-:Y:S02]  /*20810*/  MOV R152, R17 ;  /* 0x0000001100987202 */ /* 0x000fe40000000f00 */
[----:B------:R-:W-:Y:S02]  /*20820*/  MOV R17, R16 ;  /* 0x0000001000117202 */ /* 0x000fe40000000f00 */
[----:B------:R-:W-:-:S02]  /*20830*/  MOV R16, R15 ;  /* 0x0000000f00107202 */ /* 0x000fc40000000f00 */
[----:B0-----:R-:W-:Y:S02]  /*20840*/  FSEL R0, R2, R167, P3 ;  /* 0x000000a702007208 */ /* 0x001fe40001800000 */
[----:B------:R-:W-:Y:S01]  /*20850*/  MOV R2, R166 ;  /* 0x000000a600027202 */ /* 0x000fe20000000f00 */
[----:B------:R-:W-:Y:S01]  /*20860*/  FMUL R7, R163, 0.25 ;  /* 0x3e800000a3077820 */ /* 0x000fe20000400000 */
[----:B------:R-:W-:Y:S02]  /*20870*/  MOV R15, R14 ;  /* 0x0000000e000f7202 */ /* 0x000fe40000000f00 */
[----:B------:R-:W-:Y:S01]  /*20880*/  MOV R14, R6 ;  /* 0x00000006000e7202 */ /* 0x000fe20000000f00 */
[----:B------:R-:W-:Y:S01]  /*20890*/  FMUL R6, R162, 0.25 ;  /* 0x3e800000a2067820 */ /* 0x000fe20000400000 */
[----:B------:R-:W-:Y:S02]  /*208a0*/  FSETP.GT.AND P2, PT, |R4|, 8.50705917302346158658e+37, PT ;  /* 0x7e8000000400780b */ /* 0x000fe40003f44200 */
[----:B------:R-:W-:-:S02]  /*208b0*/  FSETP.GT.AND P1, PT, |R2|, 8.50705917302346158658e+37, PT ;  /* 0x7e8000000200780b */ /* 0x000fc40003f24200 */
[----:B------:R-:W-:Y:S02]  /*208c0*/  FSEL R12, R8, R164, P2 ;  /* 0x000000a4080c7208 */ /* 0x000fe40001000000 */
[----:B------:R-:W-:Y:S02]  /*208d0*/  FSEL R11, R7, R163, P0 ;  /* 0x000000a3070b7208 */ /* 0x000fe40000000000 */
[----:B------:R-:W-:Y:S01]  /*208e0*/  FSEL R8, R6, R162, P1 ;  /* 0x000000a206087208 */ /* 0x000fe20000800000 */
[----:B------:R-:W-:Y:S01]  /*208f0*/  STL [R1+0x860], R12 ;  /* 0x0008600c01007387 */ /* 0x000fe20000100800 */
[----:B------:R-:W-:Y:S01]  /*20900*/  FSEL R7, R10, R151, P3 ;  /* 0x000000970a077208 */ /* 0x000fe20001800000 */
[----:B------:R-:W-:Y:S01]  /*20910*/  FMUL R10, R149, 0.25 ;  /* 0x3e800000950a7820 */ /* 0x000fe20000400000 */
[----:B------:R-:W-:Y:S01]  /*20920*/  FSEL R6, R9, R150, P3 ;  /* 0x0000009609067208 */ /* 0x000fe20001800000 */
[----:B------:R-:W-:Y:S01]  /*20930*/  STL [R1+0x864], R11 ;  /* 0x0008640b01007387 */ /* 0x000fe20000100800 */
[----:B------:R-:W-:-:S03]  /*20940*/  FMUL R9, R148, 0.25 ;  /* 0x3e80000094097820 */ /* 0x000fc60000400000 */
[----:B------:R0:W-:Y:S01]  /*20950*/  STL [R1+0x868], R8 ;  /* 0x0008680801007387 */ /* 0x0001e20000100800 */
[----:B------:R-:W-:-:S03]  /*20960*/  FSEL R10, R10, R149, P2 ;  /* 0x000000950a0a7208 */ /* 0x000fc60001000000 */
[----:B------:R1:W-:Y:S01]  /*20970*/  STL [R1+0x85c], R7 ;  /* 0x00085c0701007387 */ /* 0x0003e20000100800 */
[----:B------:R-:W-:Y:S01]  /*20980*/  FSEL R9, R9, R148, P2 ;  /* 0x0000009409097208 */ /* 0x000fe20001000000 */
[----:B0-----:R-:W-:Y:S02]  /*20990*/  FMUL R8, R147, 0.25 ;  /* 0x3e80000093087820 */ /* 0x001fe40000400000 */
[----:B------:R0:W-:Y:S01]  /*209a0*/  STL [R1+0x854], R6 ;  /* 0x0008540601007387 */ /* 0x0001e20000100800 */
[----:B-1----:R-:W-:Y:S02]  /*209b0*/  FMUL R7, R146, 0.25 ;  /* 0x3e80000092077820 */ /* 0x002fe40000400000 */
[----:B------:R-:W-:Y:S01]  /*209c0*/  FSEL R8, R8, R147, P3 ;  /* 0x0000009308087208 */ /* 0x000fe20001800000 */
[----:B------:R1:W-:Y:S01]  /*209d0*/  STL [R1+0x858], R10 ;  /* 0x0008580a01007387 */ /* 0x0003e20000100800 */
[----:B0-----:R-:W-:Y:S01]  /*209e0*/  FMUL R6, R145, 0.25 ;  /* 0x3e80000091067820 */ /* 0x001fe20000400000 */
[----:B------:R-:W-:-:S02]  /*209f0*/  FSEL R7, R7, R146, P3 ;  /* 0x0000009207077208 */ /* 0x000fc40001800000 */
[----:B------:R0:W-:Y:S02]  /*20a00*/  STL [R1+0x850], R9 ;  /* 0x0008500901007387 */ /* 0x0001e40000100800 */
[----:B------:R-:W-:Y:S01]  /*20a10*/  FSEL R6, R6, R145, P2 ;  /* 0x0000009106067208 */ /* 0x000fe20001000000 */
[----:B-1----:R-:W-:Y:S01]  /*20a20*/  FMUL R10, R144, 0.25 ;  /* 0x3e800000900a7820 */ /* 0x002fe20000400000 */
[----:B------:R1:W-:Y:S01]  /*20a30*/  STL [R1+0x84c], R8 ;  /* 0x00084c0801007387 */ /* 0x0003e20000100800 */
[----:B0-----:R-:W-:-:S03]  /*20a40*/  FMUL R9, R143, 0.25 ;  /* 0x3e8000008f097820 */ /* 0x001fc60000400000 */
[----:B------:R0:W-:Y:S01]  /*20a50*/  STL [R1+0x844], R7 ;  /* 0x0008440701007387 */ /* 0x0001e20000100800 */
[----:B------:R-:W-:Y:S01]  /*20a60*/  FSEL R10, R10, R144, P2 ;  /* 0x000000900a0a7208 */ /* 0x000fe20001000000 */
[----:B-1----:R-:W-:Y:S02]  /*20a70*/  FMUL R8, R142, 0.25 ;  /* 0x3e8000008e087820 */ /* 0x002fe40000400000 */
[----:B------:R1:W-:Y:S01]  /*20a80*/  STL [R1+0x848], R6 ;  /* 0x0008480601007387 */ /* 0x0003e20000100800 */
[----:B------:R-:W-:Y:S01]  /*20a90*/  FSEL R9, R9, R143, P3 ;  /* 0x0000008f09097208 */ /* 0x000fe20001800000 */
[----:B0-----:R-:W-:Y:S01]  /*20aa0*/  FMUL R7, R141, 0.25 ;  /* 0x3e8000008d077820 */ /* 0x001fe20000400000 */
[----:B------:R-:W-:Y:S01]  /*20ab0*/  FSEL R8, R8, R142, P3 ;  /* 0x0000008e08087208 */ /* 0x000fe20001800000 */
[----:B-1----:R-:W-:-:S03]  /*20ac0*/  FMUL R6, R140, 0.25 ;  /* 0x3e8000008c067820 */ /* 0x002fc60000400000 */
[----:B------:R-:W-:Y:S01]  /*20ad0*/  FSEL R7, R7, R141, P2 ;  /* 0x0000008d07077208 */ /* 0x000fe20001000000 */
[----:B------:R0:W-:Y:S01]  /*20ae0*/  STL [R1+0x840], R10 ;  /* 0x0008400a01007387 */ /* 0x0001e20000100800 */
[----:B------:R-:W-:-:S03]  /*20af0*/  FSEL R6, R6, R140, P2 ;  /* 0x0000008c06067208 */ /* 0x000fc60001000000 */
[----:B------:R1:W-:Y:S04]  /*20b00*/  STL [R1+0x83c], R9 ;  /* 0x00083c0901007387 */ /* 0x0003e80000100800 */
[----:B------:R2:W-:Y:S01]  /*20b10*/  STL [R1+0x834], R8 ;  /* 0x0008340801007387 */ /* 0x0005e20000100800 */
[----:B0-----:R-:W-:-:S03]  /*20b20*/  FMUL R10, R139, 0.25 ;  /* 0x3e8000008b0a7820 */ /* 0x001fc60000400000 */
[----:B------:R0:W-:Y:S01]  /*20b30*/  STL [R1+0x838], R7 ;  /* 0x0008380701007387 */ /* 0x0001e20000100800 */
[----:B-1----:R-:W-:Y:S01]  /*20b40*/  FMUL R9, R138, 0.25 ;  /* 0x3e8000008a097820 */ /* 0x002fe20000400000 */
[----:B------:R-:W-:Y:S01]  /*20b50*/  FSEL R10, R10, R139, P3 ;  /* 0x0000008b0a0a7208 */ /* 0x000fe20001800000 */
[----:B--2---:R-:W-:Y:S01]  /*20b60*/  FMUL R8, R137, 0.25 ;  /* 0x3e80000089087820 */ /* 0x004fe20000400000 */
[----:B------:R1:W-:Y:S02]  /*20b70*/  STL [R1+0x830], R6 ;  /* 0x0008300601007387 */ /* 0x0003e40000100800 */
[----:B------:R-:W-:Y:S01]  /*20b80*/  FSEL R9, R9, R138, P3 ;  /* 0x0000008a09097208 */ /* 0x000fe20001800000 */
[----:B0-----:R-:W-:Y:S01]  /*20b90*/  FMUL R7, R136, 0.25 ;  /* 0x3e80000088077820 */ /* 0x001fe20000400000 */
[----:B------:R-:W-:Y:S01]  /*20ba0*/  FSEL R8, R8, R137, P2 ;  /* 0x0000008908087208 */ /* 0x000fe20001000000 */
[----:B------:R0:W-:Y:S01]  /*20bb0*/  STL [R1+0x82c], R10 ;  /* 0x00082c0a01007387 */ /* 0x0001e20000100800 */
[----:B-1----:R-:W-:-:S02]  /*20bc0*/  FMUL R6, R135, 0.25 ;  /* 0x3e80000087067820 */ /* 0x002fc40000400000 */
[----:B------:R-:W-:Y:S01]  /*20bd0*/  FSEL R7, R7, R136, P2 ;  /* 0x0000008807077208 */ /* 0x000fe20001000000 */
[----:B------:R1:W-:Y:S02]  /*20be0*/  STL [R1+0x824], R9 ;  /* 0x0008240901007387 */ /* 0x0003e40000100800 */
[----:B------:R-:W-:Y:S01]  /*20bf0*/  FSEL R6, R6, R135, P3 ;  /* 0x0000008706067208 */ /* 0x000fe20001800000 */
[----:B0-----:R-:W-:Y:S01]  /*20c00*/  FMUL R10, R134, 0.25 ;  /* 0x3e800000860a7820 */ /* 0x001fe20000400000 */
[----:B------:R0:W-:Y:S01]  /*20c10*/  STL [R1+0x828], R8 ;  /* 0x0008280801007387 */ /* 0x0001e20000100800 */
[----:B-1----:R-:W-:-:S03]  /*20c20*/  FMUL R9, R133, 0.25 ;  /* 0x3e80000085097820 */ /* 0x002fc60000400000 */
[----:B------:R1:W-:Y:S01]  /*20c30*/  STL [R1+0x820], R7 ;  /* 0x0008200701007387 */ /* 0x0003e20000100800 */
[----:B------:R-:W-:Y:S01]  /*20c40*/  FSEL R10, R10, R134, P3 ;  /* 0x000000860a0a7208 */ /* 0x000fe20001800000 */
[----:B0-----:R-:W-:Y:S02]  /*20c50*/  FMUL R8, R132, 0.25 ;  /* 0x3e80000084087820 */ /* 0x001fe40000400000 */
[----:B------:R0:W-:Y:S01]  /*20c60*/  STL [R1+0x81c], R6 ;  /* 0x00081c0601007387 */ /* 0x0001e20000100800 */
[----:B------:R-:W-:Y:S01]  /*20c70*/  FSEL R9, R9, R133, P2 ;  /* 0x0000008509097208 */ /* 0x000fe20001000000 */
[----:B-1----:R-:W-:Y:S01]  /*20c80*/  FMUL R7, R131, 0.25 ;  /* 0x3e80000083077820 */ /* 0x002fe20000400000 */
[----:B------:R-:W-:Y:S01]  /*20c90*/  FSEL R8, R8, R132, P2 ;  /* 0x0000008408087208 */ /* 0x000fe20001000000 */
[----:B0-----:R-:W-:-:S03]  /*20ca0*/  FMUL R6, R130, 0.25 ;  /* 0x3e80000082067820 */ /* 0x001fc60000400000 */
        /* <DEDUP_REMOVED lines=328> */
[----:B------:R-:W-:Y:S02]  /*22130*/  FSEL R8, R8, R16, P3 ;  /* 0x0000001008087208 */ /* 0x000fe40001800000 */
[----:B------:R-:W-:Y:S01]  /*22140*/  MOV R162, R156 ;  /* 0x0000009c00a27202 */ /* 0x000fe20000000f00 */
[----:B0-----:R-:W-:Y:S01]  /*22150*/  FMUL R6, R14, 0.25 ;  /* 0x3e8000000e067820 */ /* 0x001fe20000400000 */
[----:B------:R-:W-:Y:S01]  /*22160*/  MOV R156, R155 ;  /* 0x0000009b009c7202 */ /* 0x000fe20000000f00 */
[----:B------:R0:W-:Y:S01]  /*22170*/  STL [R1+0x660], R10 ;  /* 0x0006600a01007387 */ /* 0x0001e20000100800 */
[----:B------:R-:W-:-:S02]  /*22180*/  FSEL R7, R7, R15, P2 ;  /* 0x0000000f07077208 */ /* 0x000fc40001000000 */
[----:B------:R-:W-:Y:S01]  /*22190*/  MOV R155, R154 ;  /* 0x0000009a009b7202 */ /* 0x000fe20000000f00 */
[----:B------:R1:W-:Y:S01]  /*221a0*/  STL [R1+0x65c], R9 ;  /* 0x00065c0901007387 */ /* 0x0003e20000100800 */
[----:B------:R-:W-:Y:S02]  /*221b0*/  MOV R154, R153 ;  /* 0x00000099009a7202 */ /* 0x000fe40000000f00 */
[----:B------:R-:W-:Y:S01]  /*221c0*/  FSEL R6, R6, R14, P2 ;  /* 0x0000000e06067208 */ /* 0x000fe20001000000 */
[----:B------:R2:W-:Y:S01]  /*221d0*/  STL [R1+0x654], R8 ;  /* 0x0006540801007387 */ /* 0x0005e20000100800 */
[----:B------:R-:W-:-:S03]  /*221e0*/  MOV R153, R152 ;  /* 0x0000009800997202 */ /* 0x000fc60000000f00 */
[----:B------:R-:W3:Y:S04]  /*221f0*/  LDL.LU R152, [R1+0x1c4] ;  /* 0x0001c40001987983 */ /* 0x000ee80000300800 */
[----:B------:R4:W-:Y:S04]  /*22200*/  STL [R1+0x658], R7 ;  /* 0x0006580701007387 */ /* 0x0009e80000100800 */
[----:B------:R-:W5:Y:S04]  /*22210*/  LDL.LU R17, [R1+0x1c0] ;  /* 0x0001c00001117983 */ /* 0x000f680000300800 */
[----:B------:R4:W-:Y:S04]  /*22220*/  STL [R1+0x650], R6 ;  /* 0x0006500601007387 */ /* 0x0009e80000100800 */
[----:B------:R-:W5:Y:S04]  /*22230*/  LDL.LU R16, [R1+0x1bc] ;  /* 0x0001bc0001107983 */ /* 0x000f680000300800 */
[----:B------:R-:W5:Y:S04]  /*22240*/  LDL.LU R15, [R1+0x1b8] ;  /* 0x0001b800010f7983 */ /* 0x000f680000300800 */
[----:B------:R-:W5:Y:S01]  /*22250*/  LDL.LU R14, [R1+0x1b4] ;  /* 0x0001b400010e7983 */ /* 0x000f620000300800 */
[----:B0-----:R-:W-:Y:S01]  /*22260*/  FMUL R10, R161, 0.25 ;  /* 0x3e800000a10a7820 */ /* 0x001fe20000400000 */
[----:B-1----:R-:W-:Y:S01]  /*22270*/  FMUL R9, R160, 0.25 ;  /* 0x3e800000a0097820 */ /* 0x002fe20000400000 */
[----:B--2---:R-:W-:Y:S01]  /*22280*/  FMUL R8, R159, 0.25 ;  /* 0x3e8000009f087820 */ /* 0x004fe20000400000 */
[----:B----4-:R-:W-:Y:S01]  /*22290*/  FMUL R7, R158, 0.25 ;  /* 0x3e8000009e077820 */ /* 0x010fe20000400000 */
[----:B------:R-:W-:Y:S01]  /*222a0*/  FMUL R6, R157, 0.25 ;  /* 0x3e8000009d067820 */ /* 0x000fe20000400000 */
[----:B------:R-:W-:-:S02]  /*222b0*/  FSEL R10, R10, R161, P3 ;  /* 0x000000a10a0a7208 */ /* 0x000fc40001800000 */
[----:B------:R-:W-:Y:S02]  /*222c0*/  FSEL R9, R9, R160, P3 ;  /* 0x000000a009097208 */ /* 0x000fe40001800000 */
[----:B------:R-:W-:Y:S01]  /*222d0*/  FSEL R8, R8, R159, P2 ;  /* 0x0000009f08087208 */ /* 0x000fe20001000000 */
[----:B------:R0:W-:Y:S01]  /*222e0*/  STL [R1+0x64c], R10 ;  /* 0x00064c0a01007387 */ /* 0x0001e20000100800 */
[----:B------:R-:W-:Y:S02]  /*222f0*/  FSEL R7, R7, R158, P2 ;  /* 0x0000009e07077208 */ /* 0x000fe40001000000 */
[----:B------:R-:W-:Y:S01]  /*22300*/  FSEL R6, R6, R157, P3 ;  /* 0x0000009d06067208 */ /* 0x000fe20001800000 */
[----:B------:R1:W-:Y:S04]  /*22310*/  STL [R1+0x644], R9 ;  /* 0x0006440901007387 */ /* 0x0003e80000100800 */
[----:B------:R2:W-:Y:S01]  /*22320*/  STL [R1+0x648], R8 ;  /* 0x0006480801007387 */ /* 0x0005e20000100800 */
[----:B0-----:R-:W-:-:S03]  /*22330*/  FMUL R10, R162, 0.25 ;  /* 0x3e800000a20a7820 */ /* 0x001fc60000400000 */
[----:B------:R-:W4:Y:S01]  /*22340*/  LDL.LU R161, [R1+0x1b0] ;  /* 0x0001b00001a17983 */ /* 0x000f220000300800 */
[----:B-1----:R-:W-:-:S03]  /*22350*/  FMUL R9, R156, 0.25 ;  /* 0x3e8000009c097820 */ /* 0x002fc60000400000 */
[----:B------:R0:W-:Y:S01]  /*22360*/  STL [R1+0x640], R7 ;  /* 0x0006400701007387 */ /* 0x0001e20000100800 */
[----:B--2---:R-:W-:-:S03]  /*22370*/  FMUL R8, R155, 0.25 ;  /* 0x3e8000009b087820 */ /* 0x004fc60000400000 */
[----:B------:R-:W2:Y:S01]  /*22380*/  LDL.LU R160, [R1+0x1ac] ;  /* 0x0001ac0001a07983 */ /* 0x000ea20000300800 */
[----:B------:R-:W-:-:S03]  /*22390*/  FSEL R10, R10, R162, P3 ;  /* 0x000000a20a0a7208 */ /* 0x000fc60001800000 */
[----:B------:R1:W-:Y:S01]  /*223a0*/  STL [R1+0x63c], R6 ;  /* 0x00063c0601007387 */ /* 0x0003e20000100800 */
[----:B0-----:R-:W-:-:S03]  /*223b0*/  FMUL R7, R154, 0.25 ;  /* 0x3e8000009a077820 */ /* 0x001fc60000400000 */
[----:B------:R-:W2:Y:S01]  /*223c0*/  LDL.LU R159, [R1+0x1a8] ;  /* 0x0001a800019f7983 */ /* 0x000ea20000300800 */
[----:B------:R-:W-:Y:S02]  /*223d0*/  FSEL R9, R9, R156, P2 ;  /* 0x0000009c09097208 */ /* 0x000fe40001000000 */
[----:B------:R-:W-:Y:S01]  /*223e0*/  FSEL R8, R8, R155, P2 ;  /* 0x0000009b08087208 */ /* 0x000fe20001000000 */
[----:B------:R-:W2:Y:S01]  /*223f0*/  LDL.LU R158, [R1+0x1a4] ;  /* 0x0001a400019e7983 */ /* 0x000ea20000300800 */
[----:B-1----:R-:W-:Y:S01]  /*22400*/  FMUL R6, R153, 0.25 ;  /* 0x3e80000099067820 */ /* 0x002fe20000400000 */
[----:B------:R-:W-:Y:S02]  /*22410*/  FSEL R7, R7, R154, P3 ;  /* 0x0000009a07077208 */ /* 0x000fe40001800000 */
[----:B------:R-:W2:Y:S02]  /*22420*/  LDL.LU R157, [R1+0x1a0] ;  /* 0x0001a000019d7983 */ /* 0x000ea40000300800 */
[----:B------:R-:W-:-:S02]  /*22430*/  FSEL R6, R6, R153, P3 ;  /* 0x0000009906067208 */ /* 0x000fc40001800000 */
[----:B------:R3:W-:Y:S04]  /*22440*/  STL [R1+0x634], R10 ;  /* 0x0006340a01007387 */ /* 0x0007e80000100800 */
[----:B------:R5:W-:Y:S04]  /*22450*/  STL [R1+0x638], R9 ;  /* 0x0006380901007387 */ /* 0x000be80000100800 */
[----:B------:R0:W-:Y:S04]  /*22460*/  STL [R1+0x630], R8 ;  /* 0x0006300801007387 */ /* 0x0001e80000100800 */
[----:B------:R-:W2:Y:S04]  /*22470*/  LDL.LU R162, [R1+0x19c] ;  /* 0x00019c0001a27983 */ /* 0x000ea80000300800 */
[----:B------:R1:W-:Y:S04]  /*22480*/  STL [R1+0x62c], R7 ;  /* 0x00062c0701007387 */ /* 0x0003e80000100800 */
[----:B------:R-:W2:Y:S04]  /*22490*/  LDL.LU R156, [R1+0x198] ;  /* 0x00019800019c7983 */ /* 0x000ea80000300800 */
[----:B------:R1:W-:Y:S04]  /*224a0*/  STL [R1+0x624], R6 ;  /* 0x0006240601007387 */ /* 0x0003e80000100800 */
[----:B------:R-:W2:Y:S04]  /*224b0*/  LDL.LU R155, [R1+0x194] ;  /* 0x00019400019b7983 */ /* 0x000ea80000300800 */
[----:B------:R-:W2:Y:S04]  /*224c0*/  LDL.LU R154, [R1+0x190] ;  /* 0x00019000019a7983 */ /* 0x000ea80000300800 */
[----:B------:R-:W2:Y:S01]  /*224d0*/  LDL.LU R153, [R1+0x18c] ;  /* 0x00018c0001997983 */ /* 0x000ea20000300800 */
[----:B---3--:R-:W-:Y:S01]  /*224e0*/  FMUL R10, R152, 0.25 ;  /* 0x3e800000980a7820 */ /* 0x008fe20000400000 */
[----:B-----5:R-:W-:-:S04]  /*224f0*/  FMUL R9, R17, 0.25 ;  /* 0x3e80000011097820 */ /* 0x020fc80000400000 */
[----:B------:R-:W-:Y:S01]  /*22500*/  FSEL R10, R10, R152, P2 ;  /* 0x000000980a0a7208 */ /* 0x000fe20001000000 */
[----:B0-----:R-:W-:Y:S01]  /*22510*/  FMUL R8, R16, 0.25 ;  /* 0x3e80000010087820 */ /* 0x001fe20000400000 */
[----:B------:R-:W-:Y:S01]  /*22520*/  FSEL R9, R9, R17, P2 ;  /* 0x0000001109097208 */ /* 0x000fe20001000000 */
[----:B-1----:R-:W-:-:S03]  /*22530*/  FMUL R7, R15, 0.25 ;  /* 0x3e8000000f077820 */ /* 0x002fc60000400000 */
[----:B------:R-:W-:Y:S01]  /*22540*/  FSEL R8, R8, R16, P3 ;  /* 0x0000001008087208 */ /* 0x000fe20001800000 */
[----:B------:R-:W-:Y:S01]  /*22550*/  FMUL R6, R14, 0.25 ;  /* 0x3e8000000e067820 */ /* 0x000fe20000400000 */
[----:B------:R-:W-:Y:S01]  /*22560*/  FSEL R7, R7, R15, P3 ;  /* 0x0000000f07077208 */ /* 0x000fe20001800000 */
[----:B------:R4:W-:Y:S03]  /*22570*/  STL [R1+0x628], R10 ;  /* 0x0006280a01007387 */ /* 0x0009e60000100800 */
[----:B------:R-:W-:Y:S01]  /*22580*/  FSEL R6, R6, R14, P2 ;  /* 0x0000000e06067208 */ /* 0x000fe20001000000 */
[----:B------:R2:W-:Y:S04]  /*22590*/  STL [R1+0x620], R9 ;  /* 0x0006200901007387 */ /* 0x0005e80000100800 */
[----:B------:R0:W-:Y:S04]  /*225a0*/  STL [R1+0x61c], R8 ;  /* 0x00061c0801007387 */ /* 0x0001e80000100800 */
[----:B------:R-:W3:Y:S04]  /*225b0*/  LDL.LU R152, [R1+0x188] ;  /* 0x0001880001987983 */ /* 0x000ee80000300800 */
[----:B------:R1:W-:Y:S04]  /*225c0*/  STL [R1+0x614], R7 ;  /* 0x0006140701007387 */ /* 0x0003e80000100800 */
[----:B------:R-:W5:Y:S04]  /*225d0*/  LDL.LU R17, [R1+0x184] ;  /* 0x0001840001117983 */ /* 0x000f680000300800 */
[----:B------:R1:W-:Y:S04]  /*225e0*/  STL [R1+0x618], R6 ;  /* 0x0006180601007387 */ /* 0x0003e80000100800 */
[----:B------:R-:W5:Y:S04]  /*225f0*/  LDL.LU R16, [R1+0x180] ;  /* 0x0001800001107983 */ /* 0x000f680000300800 */
[----:B------:R-:W5:Y:S04]  /*22600*/  LDL.LU R15, [R1+0x17c] ;  /* 0x00017c00010f7983 */ /* 0x000f680000300800 */
[----:B------:R-:W5:Y:S01]  /*22610*/  LDL.LU R14, [R1+0x178] ;  /* 0x00017800010e7983 */ /* 0x000f620000300800 */
[----:B----4-:R-:W-:Y:S01]  /*22620*/  FMUL R10, R161, 0.25 ;  /* 0x3e800000a10a7820 */ /* 0x010fe20000400000 */
[----:B--2---:R-:W-:Y:S01]  /*22630*/  FMUL R9, R160, 0.25 ;  /* 0x3e800000a0097820 */ /* 0x004fe20000400000 */
[----:B0-----:R-:W-:Y:S01]  /*22640*/  FMUL R8, R159, 0.25 ;  /* 0x3e8000009f087820 */ /* 0x001fe20000400000 */
[----:B-1----:R-:W-:-:S02]  /*22650*/  FMUL R7, R158, 0.25 ;  /* 0x3e8000009e077820 */ /* 0x002fc40000400000 */
[----:B------:R-:W-:Y:S02]  /*22660*/  FSEL R10, R10, R161, P2 ;  /* 0x000000a10a0a7208 */ /* 0x000fe40001000000 */
[----:B------:R-:W-:Y:S01]  /*22670*/  FSEL R9, R9, R160, P3 ;  /* 0x000000a009097208 */ /* 0x000fe20001800000 */
[----:B------:R-:W-:Y:S01]  /*22680*/  FMUL R6, R157, 0.25 ;  /* 0x3e8000009d067820 */ /* 0x000fe20000400000 */
[----:B------:R-:W-:Y:S01]  /*22690*/  FSEL R8, R8, R159, P3 ;  /* 0x0000009f08087208 */ /* 0x000fe20001800000 */
[----:B------:R0:W-:Y:S01]  /*226a0*/  STL [R1+0x610], R10 ;  /* 0x0006100a01007387 */ /* 0x0001e20000100800 */
[----:B------:R-:W-:Y:S02]  /*226b0*/  FSEL R7, R7, R158, P2 ;  /* 0x0000009e07077208 */ /* 0x000fe40001000000 */
[----:B------:R-:W-:Y:S01]  /*226c0*/  FSEL R6, R6, R157, P2 ;  /* 0x0000009d06067208 */ /* 0x000fe20001000000 */
[----:B------:R1:W-:Y:S04]  /*226d0*/  STL [R1+0x408], R9 ;  /* 0x0004080901007387 */ /* 0x0003e80000100800 */
[----:B------:R2:W-:Y:S04]  /*226e0*/  STL [R1+0x1fc], R8 ;  /* 0x0001fc0801007387 */ /* 0x0005e80000100800 */
[----:B------:R-:W4:Y:S01]  /*226f0*/  LDL.LU R161, [R1+0x174] ;  /* 0x0001740001a17983 */ /* 0x000f220000300800 */
[----:B0-----:R-:W-:-:S03]  /*22700*/  FMUL R10, R162, 0.25 ;  /* 0x3e800000a20a7820 */ /* 0x001fc60000400000 */
[----:B------:R0:W-:Y:S04]  /*22710*/  STL [R1+0x400], R7 ;  /* 0x0004000701007387 */ /* 0x0001e80000100800 */
[----:B------:R-:W4:Y:S01]  /*22720*/  LDL.LU R160, [R1+0x170] ;  /* 0x0001700001a07983 */ /* 0x000f220000300800 */
[----:B-1----:R-:W-:-:S03]  /*22730*/  FMUL R9, R156, 0.25 ;  /* 0x3e8000009c097820 */ /* 0x002fc60000400000 */
[----:B------:R1:W-:Y:S01]  /*22740*/  STL [R1+0x1f8], R6 ;  /* 0x0001f80601007387 */ /* 0x0003e20000100800 */
[----:B------:R-:W-:-:S03]  /*22750*/  FSEL R10, R10, R162, P3 ;  /* 0x000000a20a0a7208 */ /* 0x000fc60001800000 */
[----:B------:R-:W4:Y:S01]  /*22760*/  LDL.LU R159, [R1+0x16c] ;  /* 0x00016c00019f7983 */ /* 0x000f220000300800 */
[----:B--2---:R-:W-:Y:S01]  /*22770*/  FMUL R8, R155, 0.25 ;  /* 0x3e8000009b087820 */ /* 0x004fe20000400000 */
[----:B------:R-:W-:Y:S02]  /*22780*/  FSEL R9, R9, R156, P3 ;  /* 0x0000009c09097208 */ /* 0x000fe40001800000 */
[----:B------:R-:W2:Y:S01]  /*22790*/  LDL.LU R158, [R1+0x168] ;  /* 0x00016800019e7983 */ /* 0x000ea20000300800 */
[----:B0-----:R-:W-:Y:S01]  /*227a0*/  FMUL R7, R154, 0.25 ;  /* 0x3e8000009a077820 */ /* 0x001fe20000400000 */
[----:B------:R-:W-:Y:S02]  /*227b0*/  FSEL R8, R8, R155, P2 ;  /* 0x0000009b08087208 */ /* 0x000fe40001000000 */
[----:B------:R-:W2:Y:S01]  /*227c0*/  LDL.LU R157, [R1+0x164] ;  /* 0x00016400019d7983 */ /* 0x000ea20000300800 */
[----:B-1----:R-:W-:Y:S01]  /*227d0*/  FMUL R6, R153, 0.25 ;  /* 0x3e80000099067820 */ /* 0x002fe20000400000 */
[----:B------:R-:W-:-:S02]  /*227e0*/  FSEL R7, R7, R154, P2 ;  /* 0x0000009a07077208 */ /* 0x000fc40001000000 */
[----:B------:R3:W-:Y:S02]  /*227f0*/  STL [R1+0x1f4], R10 ;  /* 0x0001f40a01007387 */ /* 0x0007e40000100800 */
[----:B------:R-:W-:Y:S02]  /*22800*/  FSEL R6, R6, R153, P3 ;  /* 0x0000009906067208 */ /* 0x000fe40001800000 */
        /* <DEDUP_REMOVED lines=30> */
[----:B0-----:R-:W-:Y:S01]  /*229f0*/  FMUL R9, R160, 0.25 ;  /* 0x3e800000a0097820 */ /* 0x001fe20000400000 */
[----:B-1----:R-:W-:Y:S01]  /*22a00*/  FMUL R8, R159, 0.25 ;  /* 0x3e8000009f087820 */ /* 0x002fe20000400000 */
[----:B--2---:R-:W-:-:S02]  /*22a10*/  FMUL R7, R158, 0.25 ;  /* 0x3e8000009e077820 */ /* 0x004fc40000400000 */
        /* <DEDUP_REMOVED lines=253> */
[----:B-1----:R-:W-:Y:S01]  /*239f0*/  FMUL R9, R155, 0.25 ;  /* 0x3e8000009b097820 */ /* 0x002fe20000400000 */
[----:B------:R-:W-:Y:S02]  /*23a00*/  FSEL R10, R10, R156, P2 ;  /* 0x0000009c0a0a7208 */ /* 0x000fe40001000000 */
[----:B------:R1:W-:Y:S02]  /*23a10*/  STL [R1+0xd0], R6 ;  /* 0x0000d00601007387 */ /* 0x0003e40000100800 */
[----:B------:R-:W-:-:S02]  /*23a20*/  FSEL R9, R9, R155, P3 ;  /* 0x0000009b09097208 */ /* 0x000fc40001800000 */
[----:B------:R-:W4:Y:S01]  /*23a30*/  LDL.LU R160, [R1+0x40] ;  /* 0x0000400001a07983 */ /* 0x000f220000300800 */
[----:B--2---:R-:W-:-:S03]  /*23a40*/  FMUL R8, R154, 0.25 ;  /* 0x3e8000009a087820 */ /* 0x004fc60000400000 */
[----:B------:R-:W2:Y:S01]  /*23a50*/  LDL.LU R159, [R1+0x3c] ;  /* 0x00003c00019f7983 */ /* 0x000ea20000300800 */
[----:B0-----:R-:W-:Y:S01]  /*23a60*/  FMUL R7, R153, 0.25 ;  /* 0x3e80000099077820 */ /* 0x001fe20000400000 */
[----:B------:R-:W-:Y:S02]  /*23a70*/  FSEL R8, R8, R154, P3 ;  /* 0x0000009a08087208 */ /* 0x000fe40001800000 */
[----:B------:R-:W2:Y:S02]  /*23a80*/  LDL.LU R158, [R1+0x38] ;  /* 0x00003800019e7983 */ /* 0x000ea40000300800 */
[----:B------:R-:W-:Y:S02]  /*23a90*/  FSEL R7, R7, R153, P2 ;  /* 0x0000009907077208 */ /* 0x000fe40001000000 */
[----:B------:R3:W-:Y:S04]  /*23aa0*/  STL [R1+0xc8], R10 ;  /* 0x0000c80a01007387 */ /* 0x0007e80000100800 */
[----:B------:R5:W-:Y:S04]  /*23ab0*/  STL [R1+0xc4], R9 ;  /* 0x0000c40901007387 */ /* 0x000be80000100800 */
[----:B------:R-:W2:Y:S01]  /*23ac0*/  LDL.LU R157, [R1+0x34] ;  /* 0x00003400019d7983 */ /* 0x000ea20000300800 */
[----:B-1----:R-:W-:-:S03]  /*23ad0*/  FMUL R6, R163, 0.25 ;  /* 0x3e800000a3067820 */ /* 0x002fc60000400000 */
[----:B------:R0:W-:Y:S04]  /*23ae0*/  STL [R1+0xbc], R8 ;  /* 0x0000bc0801007387 */ /* 0x0001e80000100800 */
[----:B------:R-:W2:Y:S04]  /*23af0*/  LDL.LU R156, [R1+0x30] ;  /* 0x00003000019c7983 */ /* 0x000ea80000300800 */
[----:B------:R1:W-:Y:S04]  /*23b00*/  STL [R1+0xc0], R7 ;  /* 0x0000c00701007387 */ /* 0x0003e80000100800 */
[----:B------:R-:W2:Y:S01]  /*23b10*/  LDL.LU R155, [R1+0x2c] ;  /* 0x00002c00019b7983 */ /* 0x000ea20000300800 */
[----:B------:R-:W-:-:S03]  /*23b20*/  FSEL R6, R6, R163, P2 ;  /* 0x000000a306067208 */ /* 0x000fc60001000000 */
[----:B------:R-:W2:Y:S04]  /*23b30*/  LDL.LU R154, [R1+0x28] ;  /* 0x00002800019a7983 */ /* 0x000ea80000300800 */
[----:B------:R-:W2:Y:S04]  /*23b40*/  LDL.LU R153, [R1+0x24] ;  /* 0x0000240001997983 */ /* 0x000ea80000300800 */
[----:B------:R1:W-:Y:S01]  /*23b50*/  STL [R1+0xb8], R6 ;  /* 0x0000b80601007387 */ /* 0x0003e20000100800 */
        /* <DEDUP_REMOVED lines=25> */
[----:B------:R-:W-:Y:S02]  /*23cf0*/  FSEL R9, R9, R161, P2 ;  /* 0x000000a109097208 */ /* 0x000fe40001000000 */
[----:B------:R-:W-:Y:S01]  /*23d00*/  FSEL R8, R8, R160, P2 ;  /* 0x000000a008087208 */ /* 0x000fe20001000000 */
[----:B------:R-:W-:Y:S01]  /*23d10*/  FMUL R6, R158, 0.25 ;  /* 0x3e8000009e067820 */ /* 0x000fe20000400000 */
[----:B------:R0:W-:Y:S01]  /*23d20*/  STL [R1+0x9c], R10 ;  /* 0x00009c0a01007387 */ /* 0x0001e20000100800 */
[----:B------:R-:W-:-:S03]  /*23d30*/  FSEL R7, R7, R159, P3 ;  /* 0x0000009f07077208 */ /* 0x000fc60001800000 */
[----:B------:R1:W-:Y:S01]  /*23d40*/  STL [R1+0xa0], R9 ;  /* 0x0000a00901007387 */ /* 0x0003e20000100800 */
[----:B------:R-:W-:-:S03]  /*23d50*/  FSEL R6, R6, R158, P3 ;  /* 0x0000009e06067208 */ /* 0x000fc60001800000 */
[----:B------:R2:W-:Y:S01]  /*23d60*/  STL [R1+0x98], R8 ;  /* 0x0000980801007387 */ /* 0x0005e20000100800 */
[----:B0-----:R-:W-:-:S03]  /*23d70*/  FMUL R10, R157, 0.25 ;  /* 0x3e8000009d0a7820 */ /* 0x001fc60000400000 */
[----:B------:R0:W-:Y:S01]  /*23d80*/  STL [R1+0x94], R7 ;  /* 0x0000940701007387 */ /* 0x0001e20000100800 */
[----:B-1----:R-:W-:Y:S01]  /*23d90*/  FMUL R9, R156, 0.25 ;  /* 0x3e8000009c097820 */ /* 0x002fe20000400000 */
[----:B------:R-:W-:Y:S02]  /*23da0*/  FSEL R10, R10, R157, P2 ;  /* 0x0000009d0a0a7208 */ /* 0x000fe40001000000 */
[----:B------:R1:W-:Y:S02]  /*23db0*/  STL [R1+0x8c], R6 ;  /* 0x00008c0601007387 */ /* 0x0003e40000100800 */
[----:B------:R-:W-:Y:S01]  /*23dc0*/  FSEL R9, R9, R156, P2 ;  /* 0x0000009c09097208 */ /* 0x000fe20001000000 */
[----:B--2---:R-:W-:Y:S01]  /*23dd0*/  FMUL R8, R155, 0.25 ;  /* 0x3e8000009b087820 */ /* 0x004fe20000400000 */
[----:B0-----:R-:W-:-:S04]  /*23de0*/  FMUL R7, R154, 0.25 ;  /* 0x3e8000009a077820 */ /* 0x001fc80000400000 */
[----:B------:R-:W-:Y:S01]  /*23df0*/  FSEL R8, R8, R155, P3 ;  /* 0x0000009b08087208 */ /* 0x000fe20001800000 */
[----:B------:R3:W-:Y:S01]  /*23e00*/  STL [R1+0x90], R10 ;  /* 0x0000900a01007387 */ /* 0x0007e20000100800 */
[----:B------:R-:W-:-:S03]  /*23e10*/  FSEL R7, R7, R154, P3 ;  /* 0x0000009a07077208 */ /* 0x000fc60001800000 */
[----:B------:R5:W-:Y:S04]  /*23e20*/  STL [R1+0x88], R9 ;  /* 0x0000880901007387 */ /* 0x000be80000100800 */
[----:B------:R-:W2:Y:S01]  /*23e30*/  LDL.LU R166, [R1+0xc] ;  /* 0x00000c0001a67983 */ /* 0x000ea20000300800 */
[----:B-1----:R-:W-:-:S03]  /*23e40*/  FMUL R6, R153, 0.25 ;  /* 0x3e80000099067820 */ /* 0x002fc60000400000 */
[----:B------:R0:W-:Y:S04]  /*23e50*/  STL [R1+0x84], R8 ;  /* 0x0000840801007387 */ /* 0x0001e80000100800 */
[----:B------:R-:W4:Y:S04]  /*23e60*/  LDL.LU R165, [R1+0x4] ;  /* 0x0000040001a57983 */ /* 0x000f280000300800 */
[----:B------:R1:W-:Y:S04]  /*23e70*/  STL [R1+0x7c], R7 ;  /* 0x00007c0701007387 */ /* 0x0003e80000100800 */
[----:B------:R-:W4:Y:S01]  /*23e80*/  LDL.LU R164, [R1+0x3fc] ;  /* 0x0003fc0001a47983 */ /* 0x000f220000300800 */
[----:B------:R-:W-:-:S03]  /*23e90*/  FSEL R6, R6, R153, P2 ;  /* 0x0000009906067208 */ /* 0x000fc60001000000 */
[----:B------:R-:W4:Y:S04]  /*23ea0*/  LDL.LU R163, [R1+0x3f8] ;  /* 0x0003f80001a37983 */ /* 0x000f280000300800 */
[----:B------:R-:W4:Y:S04]  /*23eb0*/  LDL.LU R162, [R1+0x3f4] ;  /* 0x0003f40001a27983 */ /* 0x000f280000300800 */
[----:B------:R-:W4:Y:S04]  /*23ec0*/  LDL.LU R161, [R1+0x3f0] ;  /* 0x0003f00001a17983 */ /* 0x000f280000300800 */
[----:B------:R-:W4:Y:S04]  /*23ed0*/  LDL.LU R160, [R1+0x3ec] ;  /* 0x0003ec0001a07983 */ /* 0x000f280000300800 */
[----:B------:R1:W-:Y:S04]  /*23ee0*/  STL [R1+0x80], R6 ;  /* 0x0000800601007387 */ /* 0x0003e80000100800 */
[----:B------:R-:W4:Y:S04]  /*23ef0*/  LDL.LU R159, [R1+0x3e8] ;  /* 0x0003e800019f7983 */ /* 0x000f280000300800 */
[----:B------:R-:W4:Y:S04]  /*23f00*/  LDL.LU R158, [R1+0x3e4] ;  /* 0x0003e400019e7983 */ /* 0x000f280000300800 */
[----:B------:R-:W4:Y:S01]  /*23f10*/  LDL.LU R157, [R1+0x3e0] ;  /* 0x0003e000019d7983 */ /* 0x000f220000300800 */
[----:B---3--:R-:W-:Y:S01]  /*23f20*/  FMUL R10, R152, 0.25 ;  /* 0x3e800000980a7820 */ /* 0x008fe20000400000 */
[----:B-----5:R-:W-:-:S04]  /*23f30*/  FMUL R9, R17, 0.25 ;  /* 0x3e80000011097820 */ /* 0x020fc80000400000 */
[----:B------:R-:W-:Y:S02]  /*23f40*/  FSEL R10, R10, R152, P2 ;  /* 0x000000980a0a7208 */ /* 0x000fe40001000000 */
[----:B------:R-:W-:Y:S01]  /*23f50*/  FSEL R9, R9, R17, P3 ;  /* 0x0000001109097208 */ /* 0x000fe20001800000 */
[----:B0-----:R-:W-:Y:S01]  /*23f60*/  FMUL R8, R16, 0.25 ;  /* 0x3e80000010087820 */ /* 0x001fe20000400000 */
[----:B-1----:R-:W-:-:S04]  /*23f70*/  FMUL R7, R15, 0.25 ;  /* 0x3e8000000f077820 */ /* 0x002fc80000400000 */
[----:B------:R-:W-:Y:S01]  /*23f80*/  FSEL R8, R8, R16, P3 ;  /* 0x0000001008087208 */ /* 0x000fe20001800000 */
[----:B------:R2:W-:Y:S01]  /*23f90*/  STL [R1+0x78], R10 ;  /* 0x0000780a01007387 */ /* 0x0005e20000100800 */
[----:B------:R-:W-:-:S03]  /*23fa0*/  FSEL R7, R7, R15, P2 ;  /* 0x0000000f07077208 */ /* 0x000fc60001000000 */
[----:B------:R4:W-:Y:S04]  /*23fb0*/  STL [R1+0x74], R9 ;  /* 0x0000740901007387 */ /* 0x0009e80000100800 */
[----:B------:R-:W3:Y:S04]  /*23fc0*/  LDL.LU R156, [R1+0x3dc] ;  /* 0x0003dc00019c7983 */ /* 0x000ee80000300800 */
[----:B------:R0:W-:Y:S04]  /*23fd0*/  STL [R1+0x6c], R8 ;  /* 0x00006c0801007387 */ /* 0x0001e80000100800 */
[----:B------:R-:W5:Y:S01]  /*23fe0*/  LDL.LU R155, [R1+0x3d8] ;  /* 0x0003d800019b7983 */ /* 0x000f620000300800 */
[----:B------:R-:W-:-:S03]  /*23ff0*/  FMUL R6, R14, 0.25 ;  /* 0x3e8000000e067820 */ /* 0x000fc60000400000 */
[----:B------:R1:W-:Y:S04]  /*24000*/  STL [R1+0x70], R7 ;  /* 0x0000700701007387 */ /* 0x0003e80000100800 */
[----:B------:R-:W5:Y:S04]  /*24010*/  LDL.LU R154, [R1+0x3d4] ;  /* 0x0003d400019a7983 */ /* 0x000f680000300800 */
[----:B------:R-:W5:Y:S01]  /*24020*/  LDL.LU R153, [R1+0x3d0] ;  /* 0x0003d00001997983 */ /* 0x000f620000300800 */
[----:B------:R-:W-:-:S03]  /*24030*/  FSEL R6, R6, R14, P2 ;  /* 0x0000000e06067208 */ /* 0x000fc60001000000 */
[----:B------:R-:W5:Y:S04]  /*24040*/  LDL.LU R152, [R1+0x3cc] ;  /* 0x0003cc0001987983 */ /* 0x000f680000300800 */
[----:B------:R-:W5:Y:S04]  /*24050*/  LDL.LU R17, [R1+0x3c8] ;  /* 0x0003c80001117983 */ /* 0x000f680000300800 */
[----:B------:R-:W5:Y:S04]  /*24060*/  LDL.LU R16, [R1+0x3c4] ;  /* 0x0003c40001107983 */ /* 0x000f680000300800 */
[----:B------:R1:W-:Y:S04]  /*24070*/  STL [R1+0x68], R6 ;  /* 0x0000680601007387 */ /* 0x0003e80000100800 */
[----:B------:R-:W5:Y:S04]  /*24080*/  LDL.LU R15, [R1+0x3c0] ;  /* 0x0003c000010f7983 */ /* 0x000f680000300800 */
[----:B------:R-:W5:Y:S01]  /*24090*/  LDL.LU R14, [R1+0x3bc] ;  /* 0x0003bc00010e7983 */ /* 0x000f620000300800 */
[----:B--2---:R-:W-:-:S03]  /*240a0*/  FMUL R10, R166, 0.25 ;  /* 0x3e800000a60a7820 */ /* 0x004fc60000400000 */
[----:B------:R-:W2:Y:S01]  /*240b0*/  LDL.LU R248, [R1+0x3b8] ;  /* 0x0003b80001f87983 */ /* 0x000ea20000300800 */
[----:B----4-:R-:W-:Y:S01]  /*240c0*/  FMUL R9, R165, 0.25 ;  /* 0x3e800000a5097820 */ /* 0x010fe20000400000 */
[----:B0-----:R-:W-:-:S04]  /*240d0*/  FMUL R8, R164, 0.25 ;  /* 0x3e800000a4087820 */ /* 0x001fc80000400000 */
[----:B------:R-:W-:Y:S01]  /*240e0*/  FSEL R9, R9, R165, P2 ;  /* 0x000000a509097208 */ /* 0x000fe20001000000 */
[----:B-1----:R-:W-:Y:S01]  /*240f0*/  FMUL R7, R163, 0.25 ;  /* 0x3e800000a3077820 */ /* 0x002fe20000400000 */
[----:B------:R-:W-:Y:S01]  /*24100*/  FSEL R8, R8, R164, P0 ;  /* 0x000000a408087208 */ /* 0x000fe20000000000 */
[----:B------:R-:W-:-:S03]  /*24110*/  FMUL R6, R162, 0.25 ;  /* 0x3e800000a2067820 */ /* 0x000fc60000400000 */
[----:B------:R-:W-:Y:S01]  /*24120*/  FSEL R7, R7, R163, P0 ;  /* 0x000000a307077208 */ /* 0x000fe20000000000 */
[----:B------:R0:W-:Y:S01]  /*24130*/  STL [R1+0x60], R9 ;  /* 0x0000600901007387 */ /* 0x0001e20000100800 */
[----:B------:R-:W-:Y:S01]  /*24140*/  FSEL R252, R10, R166, P3 ;  /* 0x000000a60afc7208 */ /* 0x000fe20001800000 */
[----:B------:R-:W-:Y:S01]  /*24150*/  FMUL R10, R161, 0.25 ;  /* 0x3e800000a10a7820 */ /* 0x000fe20000400000 */
[----:B------:R-:W-:Y:S01]  /*24160*/  FSEL R6, R6, R162, P1 ;  /* 0x000000a206067208 */ /* 0x000fe20000800000 */
[----:B------:R1:W-:Y:S04]  /*24170*/  STL [R1+0x64], R8 ;  /* 0x0000640801007387 */ /* 0x0003e80000100800 */
[----:B------:R4:W-:Y:S01]  /*24180*/  STL [R1+0x58], R7 ;  /* 0x0000580701007387 */ /* 0x0009e20000100800 */
[----:B0-----:R-:W-:Y:S01]  /*24190*/  FMUL R9, R160, 0.25 ;  /* 0x3e800000a0097820 */ /* 0x001fe20000400000 */
[----:B------:R-:W-:Y:S01]  /*241a0*/  FSEL R10, R10, R161, P1 ;  /* 0x000000a10a0a7208 */ /* 0x000fe20000800000 */
[----:B-1----:R-:W-:Y:S01]  /*241b0*/  FMUL R8, R159, 0.25 ;  /* 0x3e8000009f087820 */ /* 0x002fe20000400000 */
[----:B------:R0:W-:Y:S02]  /*241c0*/  STL [R1+0x54], R6 ;  /* 0x0000540601007387 */ /* 0x0001e40000100800 */
[----:B------:R-:W-:Y:S01]  /*241d0*/  FSEL R9, R9, R160, P0 ;  /* 0x000000a009097208 */ /* 0x000fe20000000000 */
[----:B----4-:R-:W-:Y:S01]  /*241e0*/  FMUL R7, R158, 0.25 ;  /* 0x3e8000009e077820 */ /* 0x010fe20000400000 */
[----:B------:R-:W-:Y:S01]  /*241f0*/  FSEL R8, R8, R159, P0 ;  /* 0x0000009f08087208 */ /* 0x000fe20000000000 */
[----:B------:R3:W-:Y:S01]  /*24200*/  STL [R1+0x50], R10 ;  /* 0x0000500a01007387 */ /* 0x0007e20000100800 */
[----:B0-----:R-:W-:-:S02]  /*24210*/  FMUL R6, R157, 0.25 ;  /* 0x3e8000009d067820 */ /* 0x001fc40000400000 */
[----:B------:R-:W-:Y:S01]  /*24220*/  FSEL R7, R7, R158, P1 ;  /* 0x0000009e07077208 */ /* 0x000fe20000800000 */
[----:B------:R5:W-:Y:S02]  /*24230*/  STL [R1+0x4c], R9 ;  /* 0x00004c0901007387 */ /* 0x000be40000100800 */
[----:B------:R-:W-:Y:S02]  /*24240*/  FSEL R6, R6, R157, P1 ;  /* 0x0000009d06067208 */ /* 0x000fe40000800000 */
[----:B------:R0:W-:Y:S04]  /*24250*/  STL [R1+0x48], R8 ;  /* 0x0000480801007387 */ /* 0x0001e80000100800 */
[----:B------:R1:W-:Y:S04]  /*24260*/  STL [R1+0x44], R7 ;  /* 0x0000440701007387 */ /* 0x0003e80000100800 */
        /* <DEDUP_REMOVED lines=8> */
[----:B----4-:R-:W-:Y:S01]  /*242f0*/  FMUL R6, R152, 0.25 ;  /* 0x3e80000098067820 */ /* 0x010fe20000400000 */
[----:B------:R-:W-:Y:S01]  /*24300*/  FSEL R7, R7, R153, P1 ;  /* 0x0000009907077208 */ /* 0x000fe20000800000 */
[----:B------:R-:W-:Y:S03]  /*24310*/  STL [R1+0x3c], R10 ;  /* 0x00003c0a01007387 */ /* 0x000fe60000100800 */
[----:B------:R-:W-:Y:S01]  /*24320*/  FSEL R6, R6, R152, P0 ;  /* 0x0000009806067208 */ /* 0x000fe20000000000 */
[----:B------:R0:W-:Y:S04]  /*24330*/  STL [R1+0x38], R9 ;  /* 0x0000380901007387 */ /* 0x0001e80000100800 */
[----:B------:R1:W-:Y:S04]  /*24340*/  STL [R1+0x34], R8 ;  /* 0x0000340801007387 */ /* 0x0003e80000100800 */
[----:B------:R3:W-:Y:S01]  /*24350*/  STL [R1+0x30], R7 ;  /* 0x0000300701007387 */ /* 0x0007e20000100800 */
[----:B0-----:R-:W-:Y:S01]  /*24360*/  FMUL R9, R17, 0.25 ;  /* 0x3e80000011097820 */ /* 0x001fe20000400000 */
[----:B-1----:R-:W-:-:S02]  /*24370*/  FMUL R8, R16, 0.25 ;  /* 0x3e80000010087820 */ /* 0x002fc40000400000 */
[----:B------:R0:W-:Y:S02]  /*24380*/  STL [R1+0x2c], R6 ;  /* 0x00002c0601007387 */ /* 0x0001e40000100800 */
[----:B------:R-:W-:Y:S01]  /*24390*/  FSEL R9, R9, R17, P0 ;  /* 0x0000001109097208 */ /* 0x000fe20000000000 */
[----:B---3--:R-:W-:Y:S01]  /*243a0*/  FMUL R7, R15, 0.25 ;  /* 0x3e8000000f077820 */ /* 0x008fe20000400000 */
[----:B------:R-:W-:Y:S01]  /*243b0*/  FSEL R8, R8, R16, P1 ;  /* 0x0000001008087208 */ /* 0x000fe20000800000 */
[----:B0-----:R-:W-:-:S03]  /*243c0*/  FMUL R6, R14, 0.25 ;  /* 0x3e8000000e067820 */ /* 0x001fc60000400000 */
[----:B------:R-:W-:Y:S01]  /*243d0*/  FSEL R7, R7, R15, P1 ;  /* 0x0000000f07077208 */ /* 0x000fe20000800000 */
[----:B------:R-:W-:Y:S01]  /*243e0*/  STL [R1+0x28], R9 ;  /* 0x0000280901007387 */ /* 0x000fe20000100800 */
[----:B------:R-:W-:-:S03]  /*243f0*/  FSEL R6, R6, R14, P0 ;  /* 0x0000000e06067208 */ /* 0x000fc60000000000 */
[----:B------:R-:W-:Y:S04]  /*24400*/  STL [R1+0x24], R8 ;  /* 0x0000240801007387 */ /* 0x000fe80000100800 */
[----:B------:R-:W3:Y:S04]  /*24410*/  LDL.LU R11, [R1+0x3b4] ;  /* 0x0003b400010b7983 */ /* 0x000ee80000300800 */
[----:B------:R0:W-:Y:S04]  /*24420*/  STL [R1+0x20], R7 ;  /* 0x0000200701007387 */ /* 0x0001e80000100800 */
[----:B------:R-:W4:Y:S04]  /*24430*/  LDL.LU R221, [R1+0x3b0] ;  /* 0x0003b00001dd7983 */ /* 0x000f280000300800 */
[----:B------:R1:W-:Y:S04]  /*24440*/  STL [R1+0x1c], R6 ;  /* 0x00001c0601007387 */ /* 0x0003e80000100800 */
[----:B------:R-:W1:Y:S04]  /*24450*/  LDL.LU R220, [R1+0x3ac] ;  /* 0x0003ac0001dc7983 */ /* 0x000e680000300800 */
[----:B------:R-:W0:Y:S04]  /*24460*/  LDL.LU R13, [R1+0x3a8] ;  /* 0x0003a800010d7983 */ /* 0x000e280000300800 */
[----:B------:R-:W5:Y:S04]  /*24470*/  LDL.LU R12, [R1+0x3a4] ;  /* 0x0003a400010c7983 */ /* 0x000f680000300800 */
[----:B------:R-:W4:Y:S04]  /*24480*/  LDL.LU R18, [R1+0x3a0] ;  /* 0x0003a00001127983 */ /* 0x000f280000300800 */
        /* <DEDUP_REMOVED lines=103> */
[----:B------:R-:W4:Y:S01]  /*24b00*/  LDL.LU R152, [R1+0x200] ;  /* 0x0002000001987983 */ /* 0x000f220000300800 */
[----:B--2---:R-:W-:Y:S01]  /*24b10*/  FMUL R250, R248, 0.25 ;  /* 0x3e800000f8fa7820 */ /* 0x004fe20000400000 */
[----:B0-----:R-:W-:Y:S01]  /*24b20*/  FMUL R7, R13, 0.25 ;  /* 0x3e8000000d077820 */ /* 0x001fe20000400000 */
[----:B---3--:R-:W-:Y:S01]  /*24b30*/  FMUL R249, R11, 0.25 ;  /* 0x3e8000000bf97820 */ /* 0x008fe20000400000 */
[----:B-----5:R-:W-:-:S02]  /*24b40*/  FMUL R8, R12, 0.25 ;  /* 0x3e8000000c087820 */ /* 0x020fc40000400000 */
[----:B------:R-:W-:Y:S01]  /*24b50*/  FSEL R250, R250, R248, P0 ;  /* 0x000000f8fafa7208 */ /* 0x000fe20000000000 */
[----:B----4-:R-:W-:Y:S01]  /*24b60*/  FMUL R248, R221, 0.25 ;  /* 0x3e800000ddf87820 */ /* 0x010fe20000400000 */
[----:B-1----:R-:W-:Y:S01]  /*24b70*/  FMUL R6, R220, 0.25 ;  /* 0x3e800000dc067820 */ /* 0x002fe20000400000 */
[----:B------:R-:W-:Y:S01]  /*24b80*/  FSEL R7, R7, R13, P0 ;  /* 0x0000000d07077208 */ /* 0x000fe20000000000 */
[----:B------:R-:W-:Y:S01]  /*24b90*/  FMUL R9, R18, 0.25 ;  /* 0x3e80000012097820 */ /* 0x000fe20000400000 */
[----:B------:R-:W-:Y:S01]  /*24ba0*/  FSEL R249, R249, R11, P1 ;  /* 0x0000000bf9f97208 */ /* 0x000fe20000800000 */
[----:B------:R-:W-:Y:S01]  /*24bb0*/  FMUL R10, R17, 0.25 ;  /* 0x3e800000110a7820 */ /* 0x000fe20000400000 */
[----:B------:R-:W-:Y:S01]  /*24bc0*/  FSEL R8, R8, R12, P1 ;  /* 0x0000000c08087208 */ /* 0x000fe20000800000 */
[----:B------:R-:W-:Y:S01]  /*24bd0*/  FMUL R13, R14, 0.25 ;  /* 0x3e8000000e0d7820 */ /* 0x000fe20000400000 */
[----:B------:R-:W-:Y:S01]  /*24be0*/  FMUL R11, R16, 0.25 ;  /* 0x3e800000100b7820 */ /* 0x000fe20000400000 */
[----:B------:R-:W-:Y:S01]  /*24bf0*/  FMUL R12, R15, 0.25 ;  /* 0x3e8000000f0c7820 */ /* 0x000fe20000400000 */
[----:B------:R-:W-:-:S02]  /*24c00*/  FSEL R248, R248, R221, P1 ;  /* 0x000000ddf8f87208 */ /* 0x000fc40000800000 */
[----:B------:R-:W-:Y:S01]  /*24c10*/  FSEL R6, R6, R220, P0 ;  /* 0x000000dc06067208 */ /* 0x000fe20000000000 */
[----:B------:R0:W-:Y:S01]  /*24c20*/  STL [R1+0xd9c], R250 ;  /* 0x000d9cfa01007387 */ /* 0x0001e20000100800 */
[----:B------:R-:W-:Y:S01]  /*24c30*/  FSEL R9, R9, R18, P1 ;  /* 0x0000001209097208 */ /* 0x000fe20000800000 */
[----:B------:R-:W-:Y:S01]  /*24c40*/  FMUL R18, R19, 0.25 ;  /* 0x3e80000013127820 */ /* 0x000fe20000400000 */
[----:B------:R-:W-:Y:S01]  /*24c50*/  FSEL R10, R10, R17, P0 ;  /* 0x000000110a0a7208 */ /* 0x000fe20000000000 */
[----:B------:R-:W-:Y:S01]  /*24c60*/  STL [R1+0xd78], R249 ;  /* 0x000d78f901007387 */ /* 0x000fe20000100800 */
[----:B------:R-:W-:Y:S01]  /*24c70*/  FSEL R13, R13, R14, P1 ;  /* 0x0000000e0d0d7208 */ /* 0x000fe20000800000 */
[----:B------:R-:W-:Y:S01]  /*24c80*/  FMUL R14, R23, 0.25 ;  /* 0x3e800000170e7820 */ /* 0x000fe20000400000 */
[----:B------:R-:W-:Y:S01]  /*24c90*/  FSEL R11, R11, R16, P0 ;  /* 0x000000100b0b7208 */ /* 0x000fe20000000000 */
[----:B------:R-:W-:Y:S01]  /*24ca0*/  FMUL R17, R20, 0.25 ;  /* 0x3e80000014117820 */ /* 0x000fe20000400000 */
[----:B------:R-:W-:Y:S01]  /*24cb0*/  FSEL R12, R12, R15, P1 ;  /* 0x0000000f0c0c7208 */ /* 0x000fe20000800000 */
[----:B------:R-:W-:Y:S01]  /*24cc0*/  STL [R1+0xd7c], R248 ;  /* 0x000d7cf801007387 */ /* 0x000fe20000100800 */
[----:B------:R-:W-:Y:S01]  /*24cd0*/  FMUL R15, R22, 0.25 ;  /* 0x3e800000160f7820 */ /* 0x000fe20000400000 */
[----:B------:R-:W-:-:S02]  /*24ce0*/  FMUL R16, R21, 0.25 ;  /* 0x3e80000015107820 */ /* 0x000fc40000400000 */
[----:B------:R-:W-:Y:S01]  /*24cf0*/  STL [R1+0xda0], R6 ;  /* 0x000da00601007387 */ /* 0x000fe20000100800 */
[----:B------:R-:W-:Y:S01]  /*24d00*/  FSEL R18, R18, R19, P0 ;  /* 0x0000001312127208 */ /* 0x000fe20000000000 */
[----:B------:R-:W-:Y:S02]  /*24d10*/  FMUL R19, R251, 0.25 ;  /* 0x3e800000fb137820 */ /* 0x000fe40000400000 */
[----:B------:R-:W-:Y:S01]  /*24d20*/  STL [R1+0xda4], R7 ;  /* 0x000da40701007387 */ /* 0x000fe20000100800 */
[----:B------:R-:W-:Y:S02]  /*24d30*/  FSEL R14, R14, R23, P0 ;  /* 0x000000170e0e7208 */ /* 0x000fe40000000000 */
[----:B------:R-:W-:Y:S01]  /*24d40*/  FSEL R17, R17, R20, P1 ;  /* 0x0000001411117208 */ /* 0x000fe20000800000 */
[----:B------:R-:W-:Y:S01]  /*24d50*/  STL [R1+0xd80], R8 ;  /* 0x000d800801007387 */ /* 0x000fe20000100800 */
[----:B------:R-:W-:Y:S01]  /*24d60*/  FSEL R15, R15, R22, P0 ;  /* 0x000000160f0f7208 */ /* 0x000fe20000000000 */
[----:B------:R-:W-:Y:S01]  /*24d70*/  FMUL R20, R247, 0.25 ;  /* 0x3e800000f7147820 */ /* 0x000fe20000400000 */
[----:B------:R-:W-:Y:S01]  /*24d80*/  FSEL R16, R16, R21, P1 ;  /* 0x0000001510107208 */ /* 0x000fe20000800000 */
[----:B------:R-:W-:Y:S01]  /*24d90*/  STL [R1+0xd84], R9 ;  /* 0x000d840901007387 */ /* 0x000fe20000100800 */
[----:B------:R-:W-:Y:S01]  /*24da0*/  FMUL R21, R246, 0.25 ;  /* 0x3e800000f6157820 */ /* 0x000fe20000400000 */
[----:B------:R-:W-:-:S02]  /*24db0*/  FMUL R22, R245, 0.25 ;  /* 0x3e800000f5167820 */ /* 0x000fc40000400000 */
[----:B------:R-:W-:Y:S01]  /*24dc0*/  STL [R1+0xda8], R10 ;  /* 0x000da80a01007387 */ /* 0x000fe20000100800 */
[----:B------:R-:W-:-:S03]  /*24dd0*/  FMUL R23, R244, 0.25 ;  /* 0x3e800000f4177820 */ /* 0x000fc60000400000 */
[----:B------:R-:W-:Y:S01]  /*24de0*/  STL [R1+0xdac], R11 ;  /* 0x000dac0b01007387 */ /* 0x000fe20000100800 */
[----:B------:R-:W-:Y:S01]  /*24df0*/  FSEL R19, R19, R251, P0 ;  /* 0x000000fb13137208 */ /* 0x000fe20000000000 */
[----:B------:R-:W-:Y:S02]  /*24e00*/  FMUL R24, R243, 0.25 ;  /* 0x3e800000f3187820 */ /* 0x000fe40000400000 */
[----:B------:R1:W-:Y:S01]  /*24e10*/  STL [R1+0xd88], R12 ;  /* 0x000d880c01007387 */ /* 0x0003e20000100800 */
[----:B------:R-:W-:Y:S01]  /*24e20*/  FSEL R20, R20, R247, P1 ;  /* 0x000000f714147208 */ /* 0x000fe20000800000 */
[----:B------:R-:W-:Y:S02]  /*24e30*/  FMUL R25, R242, 0.25 ;  /* 0x3e800000f2197820 */ /* 0x000fe40000400000 */
[----:B------:R-:W-:Y:S01]  /*24e40*/  STL [R1+0xd8c], R13 ;  /* 0x000d8c0d01007387 */ /* 0x000fe20000100800 */
[----:B------:R-:W-:Y:S01]  /*24e50*/  FSEL R21, R21, R246, P1 ;  /* 0x000000f615157208 */ /* 0x000fe20000800000 */
[----:B------:R-:W-:-:S02]  /*24e60*/  FMUL R26, R241, 0.25 ;  /* 0x3e800000f11a7820 */ /* 0x000fc40000400000 */
[----:B------:R-:W-:Y:S01]  /*24e70*/  STL [R1+0xdb0], R14 ;  /* 0x000db00e01007387 */ /* 0x000fe20000100800 */
[----:B------:R-:W-:Y:S01]  /*24e80*/  FSEL R22, R22, R245, P0 ;  /* 0x000000f516167208 */ /* 0x000fe20000000000 */
[----:B------:R-:W-:Y:S02]  /*24e90*/  FMUL R27, R240, 0.25 ;  /* 0x3e800000f01b7820 */ /* 0x000fe40000400000 */
[----:B------:R-:W-:Y:S01]  /*24ea0*/  STL [R1+0xdb4], R15 ;  /* 0x000db40f01007387 */ /* 0x000fe20000100800 */
        /* <DEDUP_REMOVED lines=255> */
[----:B------:R-:W-:-:S03]  /*25ea0*/  FSEL R108, R108, R157, P1 ;  /* 0x0000009d6c6c7208 */ /* 0x000fc60000800000 */
        /* <DEDUP_REMOVED lines=8> */
[----:B------:R-:W-:Y:S04]  /*25f30*/  STL [R1+0xf10], R105 ;  /* 0x000f106901007387 */ /* 0x000fe80000100800 */
[----:B------:R-:W-:Y:S04]  /*25f40*/  STL [R1+0xf14], R106 ;  /* 0x000f146a01007387 */ /* 0x000fe80000100800 */
[----:B------:R-:W-:Y:S04]  /*25f50*/  STL [R1+0xf18], R107 ;  /* 0x000f186b01007387 */ /* 0x000fe80000100800 */
[----:B------:R-:W-:Y:S04]  /*25f60*/  STL [R1+0xf1c], R108 ;  /* 0x000f1c6c01007387 */ /* 0x000fe80000100800 */
[----:B------:R-:W-:Y:S04]  /*25f70*/  STL [R1+0xf20], R109 ;  /* 0x000f206d01007387 */ /* 0x000fe80000100800 */
[----:B------:R-:W-:Y:S04]  /*25f80*/  STL [R1+0xf24], R110 ;  /* 0x000f246e01007387 */ /* 0x000fe80000100800 */
[----:B------:R-:W-:Y:S04]  /*25f90*/  STL [R1+0xf28], R111 ;  /* 0x000f286f01007387 */ /* 0x000fe80000100800 */
[----:B------:R-:W-:Y:S04]  /*25fa0*/  STL [R1+0xf2c], R112 ;  /* 0x000f2c7001007387 */ /* 0x000fe80000100800 */
[----:B------:R-:W2:Y:S04]  /*25fb0*/  LDL.LU R124, [R1+0x5fc] ;  /* 0x0005fc00017c7983 */ /* 0x000ea80000300800 */
[----:B------:R-:W3:Y:S04]  /*25fc0*/  LDL.LU R125, [R1+0x5f8] ;  /* 0x0005f800017d7983 */ /* 0x000ee80000300800 */
[----:B------:R-:W4:Y:S04]  /*25fd0*/  LDL.LU R126, [R1+0x5f4] ;  /* 0x0005f400017e7983 */ /* 0x000f280000300800 */
[----:B------:R-:W5:Y:S04]  /*25fe0*/  LDL.LU R127, [R1+0x5f0] ;  /* 0x0005f000017f7983 */ /* 0x000f680000300800 */
[----:B------:R-:W2:Y:S04]  /*25ff0*/  LDL.LU R128, [R1+0x5ec] ;  /* 0x0005ec0001807983 */ /* 0x000ea80000300800 */
[----:B------:R-:W3:Y:S04]  /*26000*/  LDL.LU R129, [R1+0x5e8] ;  /* 0x0005e80001817983 */ /* 0x000ee80000300800 */
[----:B------:R-:W4:Y:S04]  /*26010*/  LDL.LU R130, [R1+0x5e4] ;  /* 0x0005e40001827983 */ /* 0x000f280000300800 */
        /* <DEDUP_REMOVED lines=9> */
[----:B------:R-:W3:Y:S04]  /*260b0*/  LDL.LU R140, [R1+0x5bc] ;  /* 0x0005bc00018c7983 */ /* 0x000ee80000300800 */
[----:B------:R-:W2:Y:S04]  /*260c0*/  LDL.LU R141, [R1+0x5b8] ;  /* 0x0005b800018d7983 */ /* 0x000ea80000300800 */
[----:B------:R-:W2:Y:S04]  /*260d0*/  LDL.LU R142, [R1+0x5b4] ;  /* 0x0005b400018e7983 */ /* 0x000ea80000300800 */
[----:B------:R-:W2:Y:S04]  /*260e0*/  LDL.LU R143, [R1+0x5b0] ;  /* 0x0005b000018f7983 */ /* 0x000ea80000300800 */
[----:B------:R-:W2:Y:S04]  /*260f0*/  LDL.LU R144, [R1+0x5ac] ;  /* 0x0005ac0001907983 */ /* 0x000ea80000300800 */
[----:B------:R-:W2:Y:S04]  /*26100*/  LDL.LU R145, [R1+0x5a8] ;  /* 0x0005a80001917983 */ /* 0x000ea80000300800 */
[----:B------:R-:W2:Y:S04]  /*26110*/  LDL.LU R146, [R1+0x5a4] ;  /* 0x0005a40001927983 */ /* 0x000ea80000300800 */
[----:B------:R-:W2:Y:S04]  /*26120*/  LDL.LU R147, [R1+0x5a0] ;  /* 0x0005a00001937983 */ /* 0x000ea80000300800 */
[----:B------:R-:W2:Y:S01]  /*26130*/  LDL.LU R148, [R1+0x59c] ;  /* 0x00059c0001947983 */ /* 0x000ea20000300800 */
[----:B------:R-:W-:-:S03]  /*26140*/  FMUL R113, R152, 0.25 ;  /* 0x3e80000098717820 */ /* 0x000fc60000400000 */
[----:B------:R-:W2:Y:S04]  /*26150*/  LDL.LU R149, [R1+0x598] ;  /* 0x0005980001957983 */ /* 0x000ea80000300800 */
[----:B------:R-:W2:Y:S04]  /*26160*/  LDL.LU R150, [R1+0x594] ;  /* 0x0005940001967983 */ /* 0x000ea80000300800 */
[----:B------:R-:W2:Y:S04]  /*26170*/  LDL.LU R151, [R1+0x590] ;  /* 0x0005900001977983 */ /* 0x000ea80000300800 */
[----:B------:R-:W2:Y:S04]  /*26180*/  LDL.LU R221, [R1+0x58c] ;  /* 0x00058c0001dd7983 */ /* 0x000ea80000300800 */
[----:B------:R-:W2:Y:S01]  /*26190*/  LDL.LU R220, [R1+0x588] ;  /* 0x0005880001dc7983 */ /* 0x000ea20000300800 */
[----:B------:R-:W-:-:S03]  /*261a0*/  FSEL R113, R113, R152, P1 ;  /* 0x0000009871717208 */ /* 0x000fc60000800000 */
        /* <DEDUP_REMOVED lines=95> */
[----:B0-----:R-:W2:Y:S01]  /*267a0*/  LDL.LU R250, [R1+0x404] ;  /* 0x0004040001fa7983 */ /* 0x001ea20000300800 */
[----:B----4-:R-:W-:Y:S01]  /*267b0*/  FMUL R120, R130, 0.25 ;  /* 0x3e80000082787820 */ /* 0x010fe20000400000 */
[----:B-----5:R-:W-:-:S04]  /*267c0*/  FMUL R121, R131, 0.25 ;  /* 0x3e80000083797820 */ /* 0x020fc80000400000 */
[----:B------:R-:W-:Y:S01]  /*267d0*/  FSEL R120, R120, R130, P1 ;  /* 0x0000008278787208 */ /* 0x000fe20000800000 */
[----:B---3--:R-:W-:Y:S01]  /*267e0*/  FMUL R130, R140, 0.25 ;  /* 0x3e8000008c827820 */ /* 0x008fe20000400000 */
[----:B------:R-:W-:-:S04]  /*267f0*/  FSEL R121, R121, R131, P1 ;  /* 0x0000008379797208 */ /* 0x000fc80000800000 */
[----:B------:R-:W-:Y:S01]  /*26800*/  FSEL R130, R130, R140, P0 ;  /* 0x0000008c82827208 */ /* 0x000fe20000000000 */
[----:B--2---:R-:W-:Y:S01]  /*26810*/  FMUL R140, R150, 0.25 ;  /* 0x3e800000968c7820 */ /* 0x004fe20000400000 */
[----:B------:R-:W-:Y:S01]  /*26820*/  FMUL R131, R141, 0.25 ;  /* 0x3e8000008d837820 */ /* 0x000fe20000400000 */
[----:B------:R-:W-:-:S03]  /*26830*/  FMUL R119, R129, 0.25 ;  /* 0x3e80000081777820 */ /* 0x000fc60000400000 */
[----:B------:R-:W-:Y:S01]  /*26840*/  FSEL R140, R140, R150, P1 ;  /* 0x000000968c8c7208 */ /* 0x000fe20000800000 */
[----:B------:R-:W-:Y:S01]  /*26850*/  FMUL R150, R157, 0.25 ;  /* 0x3e8000009d967820 */ /* 0x000fe20000400000 */
[----:B------:R-:W-:Y:S01]  /*26860*/  FSEL R131, R131, R141, P0 ;  /* 0x0000008d83837208 */ /* 0x000fe20000000000 */
[----:B------:R-:W-:Y:S01]  /*26870*/  FMUL R141, R151, 0.25 ;  /* 0x3e800000978d7820 */ /* 0x000fe20000400000 */
[----:B------:R-:W-:Y:S01]  /*26880*/  FSEL R119, R119, R129, P0 ;  /* 0x0000008177777208 */ /* 0x000fe20000000000 */
[----:B------:R-:W-:Y:S01]  /*26890*/  FMUL R129, R139, 0.25 ;  /* 0x3e8000008b817820 */ /* 0x000fe20000400000 */
[----:B------:R-:W-:Y:S01]  /*268a0*/  FSEL R150, R150, R157, P0 ;  /* 0x0000009d96967208 */ /* 0x000fe20000000000 */
[----:B------:R-:W-:Y:S01]  /*268b0*/  FMUL R157, R160, 0.25 ;  /* 0x3e800000a09d7820 */ /* 0x000fe20000400000 */
        /* <DEDUP_REMOVED lines=54> */
[----:B------:R-:W-:-:S02]  /*26c20*/  FSEL R180, R180, R187, P1 ;  /* 0x000000bbb4b47208 */ /* 0x000fc40000800000 */
        /* <DEDUP_REMOVED lines=10> */
[----:B------:R-:W-:-:S02]  /*26cd0*/  FMUL R162, R165, 0.25 ;  /* 0x3e800000a5a27820 */ /* 0x000fc40000400000 */
[----:B------:R-:W-:Y:S02]  /*26ce0*/  FSEL R187, R187, R190, P0 ;  /* 0x000000bebbbb7208 */ /* 0x000fe40000000000 */
[----:B------:R-:W-:Y:S01]  /*26cf0*/  FSEL R163, R163, R164, P0 ;  /* 0x000000a4a3a37208 */ /* 0x000fe20000000000 */
[----:B------:R-:W-:Y:S01]  /*26d00*/  FMUL R164, R173, 0.25 ;  /* 0x3e800000ada47820 */ /* 0x000fe20000400000 */
[----:B------:R-:W-:Y:S01]  /*26d10*/  FSEL R181, R181, R186, P1 ;  /* 0x000000bab5b57208 */ /* 0x000fe20000800000 */
[----:B------:R-:W-:Y:S01]  /*26d20*/  FMUL R190, R197, 0.25 ;  /* 0x3e800000c5be7820 */ /* 0x000fe20000400000 */
[----:B------:R-:W-:Y:S01]  /*26d30*/  FMUL R186, R191, 0.25 ;  /* 0x3e800000bfba7820 */ /* 0x000fe20000400000 */
[----:B------:R-:W-:Y:S01]  /*26d40*/  FSEL R178, R178, R179, P0 ;  /* 0x000000b3b2b27208 */ /* 0x000fe20000000000 */
[----:B------:R-:W-:Y:S01]  /*26d50*/  FMUL R179, R188, 0.25 ;  /* 0x3e800000bcb37820 */ /* 0x000fe20000400000 */
[----:B------:R-:W-:Y:S02]  /*26d60*/  FSEL R162, R162, R165, P0 ;  /* 0x000000a5a2a27208 */ /* 0x000fe40000000000 */
        /* <DEDUP_REMOVED lines=14> */
[----:B------:R-:W-:-:S04]  /*26e50*/  FMUL R196, R201, 0.25 ;  /* 0x3e800000c9c47820 */ /* 0x000fc80000400000 */
[----:B------:R-:W-:Y:S01]  /*26e60*/  FSEL R197, R197, R200, P1 ;  /* 0x000000c8c5c57208 */ /* 0x000fe20000800000 */
[----:B------:R-:W-:Y:S01]  /*26e70*/  FMUL R122, R132, 0.25 ;  /* 0x3e800000847a7820 */ /* 0x000fe20000400000 */
[----:B------:R-:W-:Y:S01]  /*26e80*/  FSEL R188, R188, R189, P1 ;  /* 0x000000bdbcbc7208 */ /* 0x000fe20000800000 */
[----:B------:R-:W-:Y:S01]  /*26e90*/  FMUL R200, R207, 0.25 ;  /* 0x3e800000cfc87820 */ /* 0x000fe20000400000 */
[----:B------:R-:W-:Y:S01]  /*26ea0*/  FMUL R189, R198, 0.25 ;  /* 0x3e800000c6bd7820 */ /* 0x000fe20000400000 */
[----:B------:R-:W-:Y:S01]  /*26eb0*/  FSEL R172, R172, R175, P1 ;  /* 0x000000afacac7208 */ /* 0x000fe20000800000 */
[----:B------:R-:W-:Y:S02]  /*26ec0*/  FMUL R175, R182, 0.25 ;  /* 0x3e800000b6af7820 */ /* 0x000fe40000400000 */
        /* <DEDUP_REMOVED lines=16> */
[----:B------:R-:W-:-:S04]  /*26fd0*/  FSEL R123, R123, R133, P0 ;  /* 0x000000857b7b7208 */ /* 0x000fc80000000000 */
[----:B------:R-:W-:Y:S01]  /*26fe0*/  FSEL R207, R207, R210, P0 ;  /* 0x000000d2cfcf7208 */ /* 0x000fe20000000000 */
[----:B------:R-:W-:Y:S01]  /*26ff0*/  FMUL R206, R211, 0.25 ;  /* 0x3e800000d3ce7820 */ /* 0x000fe20000400000 */
[----:B------:R-:W-:Y:S01]  /*27000*/  FMUL R133, R143, 0.25 ;  /* 0x3e8000008f857820 */ /* 0x000fe20000400000 */
[----:B------:R-:W-:Y:S01]  /*27010*/  FSEL R132, R132, R142, P1 ;  /* 0x0000008e84847208 */ /* 0x000fe20000800000 */
[----:B------:R-:W-:Y:S01]  /*27020*/  FMUL R210, R217, 0.25 ;  /* 0x3e800000d9d27820 */ /* 0x000fe20000400000 */
[----:B------:R-:W-:Y:S01]  /*27030*/  FSEL R198, R198, R199, P0 ;  /* 0x000000c7c6c67208 */ /* 0x000fe20000000000 */
[----:B------:R-:W-:Y:S01]  /*27040*/  FMUL R142, R221, 0.25 ;  /* 0x3e800000dd8e7820 */ /* 0x000fe20000400000 */
[----:B------:R-:W-:Y:S01]  /*27050*/  FMUL R199, R208, 0.25 ;  /* 0x3e800000d0c77820 */ /* 0x000fe20000400000 */
        /* <DEDUP_REMOVED lines=18> */
[----:B------:R-:W-:-:S03]  /*27180*/  FMUL R126, R136, 0.25 ;  /* 0x3e800000887e7820 */ /* 0x000fc60000400000 */
[----:B------:R-:W-:Y:S01]  /*27190*/  FSEL R217, R217, R222, P1 ;  /* 0x000000ded9d97208 */ /* 0x000fe20000800000 */
[----:B------:R-:W-:Y:S01]  /*271a0*/  FMUL R194, R203, 0.25 ;  /* 0x3e800000cbc27820 */ /* 0x000fe20000400000 */
[----:B------:R-:W-:Y:S01]  /*271b0*/  FSEL R211, R211, R216, P0 ;  /* 0x000000d8d3d37208 */ /* 0x000fe20000000000 */
[----:B------:R-:W-:Y:S01]  /*271c0*/  FMUL R216, R223, 0.25 ;  /* 0x3e800000dfd87820 */ /* 0x000fe20000400000 */
[----:B------:R-:W-:Y:S02]  /*271d0*/  FSEL R143, R143, R220, P0 ;  /* 0x000000dc8f8f7208 */ /* 0x000fe40000000000 */
[----:B------:R-:W-:Y:S01]  /*271e0*/  FSEL R208, R208, R209, P1 ;  /* 0x000000d1d0d07208 */ /* 0x000fe20000800000 */
[----:B------:R-:W-:Y:S01]  /*271f0*/  FMUL R221, R226, 0.25 ;  /* 0x3e800000e2dd7820 */ /* 0x000fe20000400000 */
[----:B------:R-:W-:Y:S01]  /*27200*/  FMUL R222, R225, 0.25 ;  /* 0x3e800000e1de7820 */ /* 0x000fe20000400000 */
[----:B------:R-:W-:-:S03]  /*27210*/  FMUL R220, R227, 0.25 ;  /* 0x3e800000e3dc7820 */ /* 0x000fc60000400000 */
        /* <DEDUP_REMOVED lines=50> */
[----:B------:R-:W-:Y:S01]  /*27540*/  FSEL R236, R236, R240, P1 ;  /* 0x000000f0ecec7208 */ /* 0x000fe20000800000 */
[C---:B------:R-:W-:Y:S01]  /*27550*/  FMUL R240, R2.reuse, 8388608 ;  /* 0x4b00000002f07820 */ /* 0x040fe20000400000 */
[----:B------:R-:W-:Y:S01]  /*27560*/  FSEL R235, R235, R241, P0 ;  /* 0x000000f1ebeb7208 */ /* 0x000fe20000000000 */
[----:B------:R-:W-:Y:S01]  /*27570*/  FMUL R241, R3, 8388608 ;  /* 0x4b00000003f17820 */ /* 0x000fe20000400000 */
[----:B------:R-:W-:Y:S01]  /*27580*/  FSEL R205, R205, R212, P1 ;  /* 0x000000d4cdcd7208 */ /* 0x000fe20000800000 */
[----:B------:R-:W-:Y:S01]  /*27590*/  FMUL R212, R215, 0.25 ;  /* 0x3e800000d7d47820 */ /* 0x000fe20000400000 */
[----:B------:R-:W-:Y:S01]  /*275a0*/  FSETP.GEU.AND P4, PT, R2, 1.175494350822287508e-38, PT ;  /* 0x008000000200780b */ /* 0x000fe20003f8e000 */
[----:B------:R-:W-:Y:S01]  /*275b0*/  FMUL R115, R125, 0.25 ;  /* 0x3e8000007d737820 */ /* 0x000fe20000400000 */
[----:B------:R-:W-:Y:S01]  /*275c0*/  FSEL R213, R213, R214, P1 ;  /* 0x000000d6d5d57208 */ /* 0x000fe20000800000 */
[----:B------:R-:W-:Y:S01]  /*275d0*/  FMUL R214, R245, 0.25 ;  /* 0x3e800000f5d67820 */ /* 0x000fe20000400000 */
[----:B------:R-:W-:Y:S01]  /*275e0*/  FSEL R246, R246, R237, P0 ;  /* 0x000000edf6f67208 */ /* 0x000fe20000000000 */
[----:B------:R-:W-:Y:S01]  /*275f0*/  FMUL R237, R4, 8388608 ;  /* 0x4b00000004ed7820 */ /* 0x000fe20000400000 */
[----:B------:R-:W-:-:S02]  /*27600*/  FSETP.GEU.AND P6, PT, R3, 1.175494350822287508e-38, PT ;  /* 0x008000000300780b */ /* 0x000fc40003fce000 */
[----:B------:R-:W-:Y:S01]  /*27610*/  FSEL R114, R114, R124, P0 ;  /* 0x0000007c72727208 */ /* 0x000fe20000000000 */
[----:B------:R-:W-:Y:S01]  /*27620*/  FMUL R124, R134, 0.25 ;  /* 0x3e800000867c7820 */ /* 0x000fe20000400000 */
[----:B------:R-:W-:Y:S01]  /*27630*/  FSEL R233, R233, R234, P1 ;  /* 0x000000eae9e97208 */ /* 0x000fe20000800000 */
[----:B------:R-:W-:Y:S01]  /*27640*/  FMUL R234, R242, 0.25 ;  /* 0x3e800000f2ea7820 */ /* 0x000fe20000400000 */
[----:B------:R-:W-:Y:S01]  /*27650*/  FSEL R239, R239, R238, P1 ;  /* 0x000000eeefef7208 */ /* 0x000fe20000800000 */
[----:B------:R-:W-:Y:S01]  /*27660*/  FMUL R238, R5, 8388608 ;  /* 0x4b00000005ee7820 */ /* 0x000fe20000400000 */
[----:B------:R-:W-:Y:S02]  /*27670*/  FSETP.GEU.AND P5, PT, R4, 1.175494350822287508e-38, PT ;  /* 0x008000000400780b */ /* 0x000fe40003fae000 */
[----:B------:R-:W-:Y:S01]  /*27680*/  FSEL R228, R228, R229, P1 ;  /* 0x000000e5e4e47208 */ /* 0x000fe20000800000 */
[----:B------:R-:W-:Y:S01]  /*27690*/  FMUL R229, R243, 0.25 ;  /* 0x3e800000f3e57820 */ /* 0x000fe20000400000 */
[----:B------:R-:W-:-:S02]  /*276a0*/  FSEL R240, R240, R2, !P4 ;  /* 0x00000002f0f07208 */ /* 0x000fc40006000000 */
[----:B-1----:R-:W-:Y:S02]  /*276b0*/  FSEL R12, RZ, -23, P4 ;  /* 0xc1b80000ff0c7808 */ /* 0x002fe40002000000 */
[----:B------:R-:W-:Y:S02]  /*276c0*/  FSETP.GEU.AND P4, PT, R5, 1.175494350822287508e-38, PT ;  /* 0x008000000500780b */ /* 0x000fe40003f8e000 */
[----:B------:R-:W-:Y:S02]  /*276d0*/  FSEL R241, R241, R3, !P6 ;  /* 0x00000003f1f17208 */ /* 0x000fe40007000000 */
[----:B------:R-:W-:Y:S01]  /*276e0*/  FSEL R212, R212, R215, P1 ;  /* 0x000000d7d4d47208 */ /* 0x000fe20000800000 */
[----:B------:R-:W-:Y:S01]  /*276f0*/  FMUL R215, R244, 0.25 ;  /* 0x3e800000f4d77820 */ /* 0x000fe20000400000 */
[----:B------:R-:W-:Y:S02]  /*27700*/  FSEL R115, R115, R125, P0 ;  /* 0x0000007d73737208 */ /* 0x000fe40000000000 */
[----:B------:R-:W-:-:S02]  /*27710*/  FSEL R214, R214, R245, P0 ;  /* 0x000000f5d6d67208 */ /* 0x000fc40000000000 */
[----:B------:R-:W-:Y:S02]  /*27720*/  FSEL R237, R237, R4, !P5 ;  /* 0x00000004eded7208 */ /* 0x000fe40006800000 */
[----:B------:R-:W-:Y:S01]  /*27730*/  FSEL R124, R124, R134, P1 ;  /* 0x000000867c7c7208 */ /* 0x000fe20000800000 */
[----:B------:R-:W-:Y:S01]  /*27740*/  FMUL R134, R144, 0.25 ;  /* 0x3e80000090867820 */ /* 0x000fe20000400000 */
[----:B------:R-:W-:Y:S02]  /*27750*/  FSEL R234, R234, R242, P0 ;  /* 0x000000f2eaea7208 */ /* 0x000fe40000000000 */
[----:B------:R-:W-:Y:S01]  /*27760*/  IADD3 R245, R240, -0x3f3504f3, RZ ;  /* 0xc0cafb0df0f57810 */ /* 0x000fe20007ffe0ff */
[----:B------:R-:W-:Y:S01]  /*27770*/  STL [R1+0xf30], R113 ;  /* 0x000f307101007387 */ /* 0x000fe20000100800 */
[----:B------:R-:W-:Y:S02]  /*27780*/  FSEL R238, R238, R5, !P4 ;  /* 0x00000005eeee7208 */ /* 0x000fe40006000000 */
[----:B------:R-:W-:Y:S01]  /*27790*/  IADD3 R242, R241, -0x3f3504f3, RZ ;  /* 0xc0cafb0df1f27810 */ /* 0x000fe20007ffe0ff */
[----:B------:R-:W-:Y:S01]  /*277a0*/  STL [R1+0xf34], R114 ;  /* 0x000f347201007387 */ /* 0x000fe20000100800 */
[----:B------:R-:W-:Y:S01]  /*277b0*/  FSEL R229, R229, R243, P1 ;  /* 0x000000f3e5e57208 */ /* 0x000fe20000800000 */
[----:B------:R-:W-:Y:S01]  /*277c0*/  FMUL R125, R135, 0.25 ;  /* 0x3e800000877d7820 */ /* 0x000fe20000400000 */
[----:B------:R-:W-:Y:S01]  /*277d0*/  IADD3 R243, R237, -0x3f3504f3, RZ ;  /* 0xc0cafb0dedf37810 */ /* 0x000fe20007ffe0ff */
[----:B------:R-:W-:Y:S01]  /*277e0*/  STL [R1+0xf38], R115 ;  /* 0x000f387301007387 */ /* 0x000fe20000100800 */
[----:B------:R-:W-:-:S02]  /*277f0*/  FSEL R215, R215, R244, P0 ;  /* 0x000000f4d7d77208 */ /* 0x000fc40000000000 */
[----:B------:R-:W-:Y:S01]  /*27800*/  LOP3.LUT R245, R245, 0xff800000, RZ, 0xc0, !PT ;  /* 0xff800000f5f57812 */ /* 0x000fe200078ec0ff */
[----:B------:R-:W-:Y:S01]  /*27810*/  STL [R1+0xf3c], R116 ;  /* 0x000f3c7401007387 */ /* 0x000fe20000100800 */
[----:B------:R-:W-:Y:S02]  /*27820*/  IADD3 R244, R238, -0x3f3504f3, RZ ;  /* 0xc0cafb0deef47810 */ /* 0x000fe40007ffe0ff */
[----:B------:R-:W-:Y:S01]  /*27830*/  LOP3.LUT R242, R242, 0xff800000, RZ, 0xc0, !PT ;  /* 0xff800000f2f27812 */ /* 0x000fe200078ec0ff */
[----:B------:R-:W-:Y:S01]  /*27840*/  STL [R1+0xf40], R117 ;  /* 0x000f407501007387 */ /* 0x000fe20000100800 */
[----:B------:R-:W-:Y:S01]  /*27850*/  FSEL R134, R134, R144, P0 ;  /* 0x0000009086867208 */ /* 0x000fe20000000000 */
[----:B------:R-:W-:Y:S01]  /*27860*/  FMUL R144, R251, 0.25 ;  /* 0x3e800000fb907820 */ /* 0x000fe20000400000 */
[----:B------:R-:W-:Y:S01]  /*27870*/  LOP3.LUT R243, R243, 0xff800000, RZ, 0xc0, !PT ;  /* 0xff800000f3f37812 */ /* 0x000fe200078ec0ff */
[----:B------:R-:W-:Y:S01]  /*27880*/  STL [R1+0xf44], R118 ;  /* 0x000f447601007387 */ /* 0x000fe20000100800 */
[----:B------:R-:W-:-:S02]  /*27890*/  I2FP.F32.S32 R11, R245 ;  /* 0x000000f5000b7245 */ /* 0x000fc40000201400 */
[----:B------:R-:W-:Y:S01]  /*278a0*/  FSEL R125, R125, R135, P1 ;  /* 0x000000877d7d7208 */ /* 0x000fe20000800000 */
[----:B------:R-:W-:Y:S01]  /*278b0*/  STL [R1+0xf48], R119 ;  /* 0x000f487701007387 */ /* 0x000fe20000100800 */
[----:B------:R-:W-:Y:S02]  /*278c0*/  FSEL R10, RZ, -23, P6 ;  /* 0xc1b80000ff0a7808 */ /* 0x000fe40003000000 */
[----:B------:R-:W-:Y:S01]  /*278d0*/  LOP3.LUT R244, R244, 0xff800000, RZ, 0xc0, !PT ;  /* 0xff800000f4f47812 */ /* 0x000fe200078ec0ff */
[----:B------:R-:W-:Y:S01]  /*278e0*/  STL [R1+0xf4c], R120 ;  /* 0x000f4c7801007387 */ /* 0x000fe20000100800 */
[----:B------:R-:W-:Y:S02]  /*278f0*/  I2FP.F32.S32 R9, R242 ;  /* 0x000000f200097245 */ /* 0x000fe40000201400 */
[----:B------:R-:W-:Y:S01]  /*27900*/  FSEL R8, RZ, -23, P5 ;  /* 0xc1b80000ff087808 */ /* 0x000fe20002800000 */
[----:B------:R-:W-:Y:S01]  /*27910*/  STL [R1+0xf50], R121 ;  /* 0x000f507901007387 */ /* 0x000fe20000100800 */
[----:B------:R-:W-:Y:S01]  /*27920*/  I2FP.F32.S32 R7, R243 ;  /* 0x000000f300077245 */ /* 0x000fe20000201400 */
[----:B------:R-:W-:Y:S01]  /*27930*/  FFMA.FTZ R11, R11, 1.1920928955078125e-07, R12 ;  /* 0x340000000b0b7823 */ /* 0x000fe2000001000c */
[----:B------:R-:W-:Y:S01]  /*27940*/  FSEL R144, R144, R251, P1 ;  /* 0x000000fb90907208 */ /* 0x000fe20000800000 */
[----:B------:R-:W-:Y:S01]  /*27950*/  STL [R1+0xf54], R122 ;  /* 0x000f547a01007387 */ /* 0x000fe20000100800 */
[----:B------:R-:W-:Y:S01]  /*27960*/  FSEL R6, RZ, -23, P4 ;  /* 0xc1b80000ff067808 */ /* 0x000fe20002000000 */
[----:B------:R-:W-:Y:S01]  /*27970*/  FFMA.FTZ R9, R9, 1.1920928955078125e-07, R10 ;  /* 0x3400000009097823 */ /* 0x000fe2000001000a */
[----:B------:R-:W-:Y:S01]  /*27980*/  I2FP.F32.S32 R251, R244 ;  /* 0x000000f400fb7245 */ /* 0x000fe20000201400 */
[----:B------:R-:W-:Y:S01]  /*27990*/  STL [R1+0xf58], R123 ;  /* 0x000f587b01007387 */ /* 0x000fe20000100800 */
[----:B------:R-:W-:-:S03]  /*279a0*/  FFMA.FTZ R7, R7, 1.1920928955078125e-07, R8 ;  /* 0x3400000007077823 */ /* 0x000fc60000010008 */
[----:B------:R-:W-:Y:S04]  /*279b0*/  STL [R1+0xf5c], R124 ;  /* 0x000f5c7c01007387 */ /* 0x000fe80000100800 */
[----:B------:R-:W-:Y:S01]  /*279c0*/  STL [R1+0xf60], R125 ;  /* 0x000f607d01007387 */ /* 0x000fe20000100800 */
[----:B------:R-:W-:-:S03]  /*279d0*/  FFMA.FTZ R6, R251, 1.1920928955078125e-07, R6 ;  /* 0x34000000fb067823 */ /* 0x000fc60000010006 */
[----:B------:R-:W-:Y:S04]  /*279e0*/  STL [R1+0xf64], R126 ;  /* 0x000f647e01007387 */ /* 0x000fe80000100800 */
[----:B------:R-:W-:Y:S04]  /*279f0*/  STL [R1+0xf68], R127 ;  /* 0x000f687f01007387 */ /* 0x000fe80000100800 */
[----:B------:R0:W-:Y:S04]  /*27a00*/  STL [R1+0xf6c], R128 ;  /* 0x000f6c8001007387 */ /* 0x0001e80000100800 */
[----:B------:R1:W-:Y:S04]  /*27a10*/  STL [R1+0x18], R11 ;  /* 0x0000180b01007387 */ /* 0x0003e80000100800 */
[----:B------:R2:W-:Y:S04]  /*27a20*/  STL [R1+0x14], R9 ;  /* 0x0000140901007387 */ /* 0x0005e80000100800 */
[----:B0-----:R-:W3:Y:S04]  /*27a30*/  LDL.LU R128, [R1+0x85c] ;  /* 0x00085c0001807983 */ /* 0x001ee80000300800 */
[----:B------:R0:W-:Y:S04]  /*27a40*/  STL [R1+0xc], R7 ;  /* 0x00000c0701007387 */ /* 0x0001e80000100800 */
[----:B------:R-:W4:Y:S04]  /*27a50*/  LDL.LU R127, [R1+0x854] ;  /* 0x00085400017f7983 */ /* 0x000f280000300800 */
[----:B------:R5:W-:Y:S04]  /*27a60*/  STL [R1+0x8], R6 ;  /* 0x0000080601007387 */ /* 0x000be80000100800 */
        /* <DEDUP_REMOVED lines=106> */
[----:B------:R-:W-:-:S03]  /*28110*/  FMUL R135, R145, 0.25 ;  /* 0x3e80000091877820 */ /* 0x000fc60000400000 */
[----:B------:R-:W4:Y:S04]  /*28120*/  LDL.LU R20, [R1+0xf4] ;  /* 0x0000f40001147983 */ /* 0x000f280000300800 */
[----:B------:R-:W4:Y:S04]  /*28130*/  LDL.LU R19, [R1+0xec] ;  /* 0x0000ec0001137983 */ /* 0x000f280000300800 */
[----:B------:R-:W4:Y:S04]  /*28140*/  LDL.LU R18, [R1+0xe4] ;  /* 0x0000e40001127983 */ /* 0x000f280000300800 */
[----:B------:R-:W4:Y:S04]  /*28150*/  LDL.LU R17, [R1+0xdc] ;  /* 0x0000dc0001117983 */ /* 0x000f280000300800 */
[----:B------:R-:W4:Y:S01]  /*28160*/  LDL.LU R16, [R1+0xd4] ;  /* 0x0000d40001107983 */ /* 0x000f220000300800 */
[----:B------:R-:W-:-:S03]  /*28170*/  FSEL R135, R135, R145, P0 ;  /* 0x0000009187877208 */ /* 0x000fc60000000000 */
[----:B------:R-:W4:Y:S01]  /*28180*/  LDL.LU R15, [R1+0xcc] ;  /* 0x0000cc00010f7983 */ /* 0x000f220000300800 */
[----:B------:R-:W-:-:S03]  /*28190*/  FMUL R145, R247, 0.25 ;  /* 0x3e800000f7917820 */ /* 0x000fc60000400000 */
[----:B------:R-:W4:Y:S04]  /*281a0*/  LDL.LU R14, [R1+0xc4] ;  /* 0x0000c400010e7983 */ /* 0x000f280000300800 */
[----:B------:R-:W4:Y:S04]  /*281b0*/  LDL.LU R13, [R1+0xbc] ;  /* 0x0000bc00010d7983 */ /* 0x000f280000300800 */
[----:B------:R-:W4:Y:S04]  /*281c0*/  LDL.LU R12, [R1+0xb4] ;  /* 0x0000b400010c7983 */ /* 0x000f280000300800 */
[----:B-1----:R-:W4:Y:S04]  /*281d0*/  LDL.LU R11, [R1+0xac] ;  /* 0x0000ac00010b7983 */ /* 0x002f280000300800 */
[----:B------:R-:W4:Y:S01]  /*281e0*/  LDL.LU R10, [R1+0xa4] ;  /* 0x0000a400010a7983 */ /* 0x000f220000300800 */
[----:B------:R-:W-:-:S03]  /*281f0*/  FSEL R145, R145, R247, P1 ;  /* 0x000000f791917208 */ /* 0x000fc60000800000 */
[----:B--2---:R-:W2:Y:S01]  /*28200*/  LDL.LU R9, [R1+0x9c] ;  /* 0x00009c0001097983 */ /* 0x004ea20000300800 */
[----:B------:R-:W-:-:S03]  /*28210*/  FMUL R247, R250, 0.25 ;  /* 0x3e800000faf77820 */ /* 0x000fc60000400000 */
[----:B------:R-:W2:Y:S04]  /*28220*/  LDL.LU R8, [R1+0x94] ;  /* 0x0000940001087983 */ /* 0x000ea80000300800 */
[----:B0-----:R-:W2:Y:S04]  /*28230*/  LDL.LU R7, [R1+0x8c] ;  /* 0x00008c0001077983 */ /* 0x001ea80000300800 */
[----:B-----5:R-:W5:Y:S01]  /*28240*/  LDL.LU R6, [R1+0x84] ;  /* 0x0000840001067983 */ /* 0x020f620000300800 */
[----:B------:R-:W-:-:S03]  /*28250*/  FSEL R247, R247, R250, P1 ;  /* 0x000000faf7f77208 */ /* 0x000fc60000800000 */
[----:B------:R-:W5:Y:S04]  /*28260*/  LDL.LU R248, [R1+0x7c] ;  /* 0x00007c0001f87983 */ /* 0x000f680000300800 */
[----:B------:R-:W5:Y:S04]  /*28270*/  LDL.LU R249, [R1+0x74] ;  /* 0x0000740001f97983 */ /* 0x000f680000300800 */
[----:B------:R-:W5:Y:S01]  /*28280*/  LDL.LU R250, [R1+0x6c] ;  /* 0x00006c0001fa7983 */ /* 0x000f620000300800 */
[C---:B------:R-:W-:Y:S01]  /*28290*/  FSETP.GEU.AND P6, PT, |R5|.reuse, 1.175494350822287508e-38, PT ;  /* 0x008000000500780b */ /* 0x040fe20003fce200 */
[----:B------:R-:W-:-:S12]  /*282a0*/  @P3 FMUL R5, R5, 0.25 ;  /* 0x3e80000005053820 */ /* 0x000fd80000400000 */
[----:B------:R-:W-:-:S06]  /*282b0*/  @!P6 FMUL R5, R5, 16777216 ;  /* 0x4b8000000505e820 */ /* 0x000fcc0000400000 */
[----:B------:R-:W0:Y:S01]  /*282c0*/  MUFU.RCP R5, R5 ;  /* 0x0000000500057308 */ /* 0x000e220000001000 */
[----:B---3--:R-:W-:Y:S01]  /*282d0*/  @!P6 FMUL R128, R128, 16777216 ;  /* 0x4b8000008080e820 */ /* 0x008fe20000400000 */
[----:B----4-:R-:W-:Y:S01]  /*282e0*/  @!P6 FMUL R127, R127, 16777216 ;  /* 0x4b8000007f7fe820 */ /* 0x010fe20000400000 */
[----:B------:R-:W-:Y:S01]  /*282f0*/  @!P6 FMUL R126, R126, 16777216 ;  /* 0x4b8000007e7ee820 */ /* 0x000fe20000400000 */
        /* <DEDUP_REMOVED lines=8> */
[C---:B0-----:R-:W-:Y:S01]  /*28380*/  FMUL R128, R5.reuse, R128 ;  /* 0x0000008005807220 */ /* 0x041fe20000400000 */
[C---:B------:R-:W-:Y:S01]  /*28390*/  FMUL R127, R5.reuse, R127 ;  /* 0x0000007f057f7220 */ /* 0x040fe20000400000 */
[C---:B------:R-:W-:Y:S01]  /*283a0*/  FMUL R126, R5.reuse, R126 ;  /* 0x0000007e057e7220 */ /* 0x040fe20000400000 */
[C---:B------:R-:W-:Y:S01]  /*283b0*/  FMUL R125, R5.reuse, R125 ;  /* 0x0000007d057d7220 */ /* 0x040fe20000400000 */
[C---:B------:R-:W-:Y:S01]  /*283c0*/  FMUL R124, R5.reuse, R124 ;  /* 0x0000007c057c7220 */ /* 0x040fe20000400000 */
[----:B------:R-:W-:Y:S01]  /*283d0*/  STL [R1+0xd64], R128 ;  /* 0x000d648001007387 */ /* 0x000fe20000100800 */
[C---:B------:R-:W-:Y:S01]  /*283e0*/  FMUL R123, R5.reuse, R123 ;  /* 0x0000007b057b7220 */ /* 0x040fe20000400000 */
[----:B------:R-:W-:Y:S01]  /*283f0*/  FMUL R122, R5, R122 ;  /* 0x0000007a057a7220 */ /* 0x000fe20000400000 */
[----:B------:R-:W-:Y:S01]  /*28400*/  @!P6 FMUL R117, R117, 16777216 ;  /* 0x4b8000007575e820 */ /* 0x000fe20000400000 */
[----:B------:R-:W-:Y:S01]  /*28410*/  STL [R1+0xd60], R127 ;  /* 0x000d607f01007387 */ /* 0x000fe20000100800 */
[C---:B------:R-:W-:Y:S01]  /*28420*/  FMUL R121, R5.reuse, R121 ;  /* 0x0000007905797220 */ /* 0x040fe20000400000 */
[----:B------:R-:W-:Y:S01]  /*28430*/  @!P6 FMUL R116, R116, 16777216 ;  /* 0x4b8000007474e820 */ /* 0x000fe20000400000 */
[----:B------:R-:W-:Y:S01]  /*28440*/  FMUL R120, R5, R120 ;  /* 0x0000007805787220 */ /* 0x000fe20000400000 */
[----:B------:R-:W-:Y:S01]  /*28450*/  STL [R1+0xd5c], R126 ;  /* 0x000d5c7e01007387 */ /* 0x000fe20000100800 */
[----:B------:R-:W-:Y:S01]  /*28460*/  @!P6 FMUL R115, R115, 16777216 ;  /* 0x4b8000007373e820 */ /* 0x000fe20000400000 */
[----:B------:R-:W-:-:S02]  /*28470*/  FMUL R119, R5, R119 ;  /* 0x0000007705777220 */ /* 0x000fc40000400000 */
[----:B------:R-:W-:Y:S01]  /*28480*/  STL [R1+0xd58], R125 ;  /* 0x000d587d01007387 */ /* 0x000fe20000100800 */
[----:B------:R-:W-:Y:S01]  /*28490*/  @!P6 FMUL R114, R114, 16777216 ;  /* 0x4b8000007272e820 */ /* 0x000fe20000400000 */
[----:B------:R-:W-:Y:S02]  /*284a0*/  FMUL R118, R5, R118 ;  /* 0x0000007605767220 */ /* 0x000fe40000400000 */
[----:B------:R-:W-:Y:S01]  /*284b0*/  STL [R1+0xd54], R124 ;  /* 0x000d547c01007387 */ /* 0x000fe20000100800 */
[----:B------:R-:W-:Y:S01]  /*284c0*/  @!P6 FMUL R113, R113, 16777216 ;  /* 0x4b8000007171e820 */ /* 0x000fe20000400000 */
[C---:B------:R-:W-:Y:S02]  /*284d0*/  FMUL R117, R5.reuse, R117 ;  /* 0x0000007505757220 */ /* 0x040fe40000400000 */
[----:B------:R-:W-:Y:S01]  /*284e0*/  STL [R1+0xd50], R123 ;  /* 0x000d507b01007387 */ /* 0x000fe20000100800 */
[----:B------:R-:W-:Y:S01]  /*284f0*/  @!P6 FMUL R112, R112, 16777216 ;  /* 0x4b8000007070e820 */ /* 0x000fe20000400000 */
[----:B------:R-:W-:-:S02]  /*28500*/  FMUL R116, R5, R116 ;  /* 0x0000007405747220 */ /* 0x000fc40000400000 */
[----:B------:R-:W-:Y:S01]  /*28510*/  STL [R1+0xd4c], R122 ;  /* 0x000d4c7a01007387 */ /* 0x000fe20000100800 */
[----:B------:R-:W-:Y:S01]  /*28520*/  @!P6 FMUL R111, R111, 16777216 ;  /* 0x4b8000006f6fe820 */ /* 0x000fe20000400000 */
[C---:B------:R-:W-:Y:S02]  /*28530*/  FMUL R115, R5.reuse, R115 ;  /* 0x0000007305737220 */ /* 0x040fe40000400000 */
[----:B------:R-:W-:Y:S01]  /*28540*/  STL [R1+0xd48], R121 ;  /* 0x000d487901007387 */ /* 0x000fe20000100800 */
[----:B------:R-:W-:Y:S01]  /*28550*/  @!P6 FMUL R110, R110, 16777216 ;  /* 0x4b8000006e6ee820 */ /* 0x000fe20000400000 */
[----:B------:R-:W-:Y:S02]  /*28560*/  FMUL R114, R5, R114 ;  /* 0x0000007205727220 */ /* 0x000fe40000400000 */
        /* <DEDUP_REMOVED lines=301> */
[----:B--2---:R-:W-:Y:S01]  /*29840*/  @!P6 FMUL R9, R9, 16777216 ;  /* 0x4b8000000909e820 */ /* 0x004fe20000400000 */
        /* <DEDUP_REMOVED lines=8> */
[C---:B------:R-:W-:Y:S01]  /*298d0*/  FMUL R10, R5.reuse, R10 ;  /* 0x0000000a050a7220 */ /* 0x040fe20000400000 */
[----:B-----5:R-:W-:Y:S02]  /*298e0*/  @!P6 FMUL R6, R6, 16777216 ;  /* 0x4b8000000606e820 */ /* 0x020fe40000400000 */
[----:B------:R-:W-:Y:S01]  /*298f0*/  STL [R1+0x9cc], R16 ;  /* 0x0009cc1001007387 */ /* 0x000fe20000100800 */
[C---:B------:R-:W-:Y:S01]  /*29900*/  FMUL R9, R5.reuse, R9 ;  /* 0x0000000905097220 */ /* 0x040fe20000400000 */
[C---:B------:R-:W-:Y:S02]  /*29910*/  FMUL R8, R5.reuse, R8 ;  /* 0x0000000805087220 */ /* 0x040fe40000400000 */
[----:B------:R-:W-:Y:S01]  /*29920*/  STL [R1+0x9c8], R15 ;  /* 0x0009c80f01007387 */ /* 0x000fe20000100800 */
[----:B------:R-:W-:-:S03]  /*29930*/  FMUL R7, R5, R7 ;  /* 0x0000000705077220 */ /* 0x000fc60000400000 */
[----:B------:R-:W-:Y:S01]  /*29940*/  STL [R1+0x9c4], R14 ;  /* 0x0009c40e01007387 */ /* 0x000fe20000100800 */
[----:B------:R-:W-:-:S03]  /*29950*/  @!P6 FMUL R248, R248, 16777216 ;  /* 0x4b800000f8f8e820 */ /* 0x000fc60000400000 */
[----:B------:R-:W-:Y:S01]  /*29960*/  STL [R1+0x9c0], R13 ;  /* 0x0009c00d01007387 */ /* 0x000fe20000100800 */
[----:B------:R-:W-:Y:S01]  /*29970*/  @!P6 FMUL R249, R249, 16777216 ;  /* 0x4b800000f9f9e820 */ /* 0x000fe20000400000 */
[----:B------:R-:W-:Y:S02]  /*29980*/  FMUL R6, R5, R6 ;  /* 0x0000000605067220 */ /* 0x000fe40000400000 */
[----:B------:R-:W-:Y:S01]  /*29990*/  STL [R1+0x9ac], R12 ;  /* 0x0009ac0c01007387 */ /* 0x000fe20000100800 */
[----:B------:R-:W-:-:S03]  /*299a0*/  @!P6 FMUL R250, R250, 16777216 ;  /* 0x4b800000fafae820 */ /* 0x000fc60000400000 */
[----:B------:R-:W-:Y:S04]  /*299b0*/  STL [R1+0x9a8], R11 ;  /* 0x0009a80b01007387 */ /* 0x000fe80000100800 */
[----:B------:R-:W-:Y:S04]  /*299c0*/  STL [R1+0x9a4], R10 ;  /* 0x0009a40a01007387 */ /* 0x000fe80000100800 */
[----:B------:R-:W-:Y:S04]  /*299d0*/  STL [R1+0x9a0], R9 ;  /* 0x0009a00901007387 */ /* 0x000fe80000100800 */
[----:B------:R0:W-:Y:S04]  /*299e0*/  STL [R1+0x98c], R8 ;  /* 0x00098c0801007387 */ /* 0x0001e80000100800 */
[----:B------:R1:W-:Y:S04]  /*299f0*/  STL [R1+0x988], R7 ;  /* 0x0009880701007387 */ /* 0x0003e80000100800 */
[----:B------:R2:W-:Y:S01]  /*29a00*/  STL [R1+0x8f0], R6 ;  /* 0x0008f00601007387 */ /* 0x0005e20000100800 */
[C---:B0-----:R-:W-:Y:S01]  /*29a10*/  FMUL R8, R5.reuse, R248 ;  /* 0x000000f805087220 */ /* 0x041fe20000400000 */
[----:B-1----:R-:W-:-:S04]  /*29a20*/  FMUL R7, R5, R249 ;  /* 0x000000f905077220 */ /* 0x002fc80000400000 */
[----:B------:R0:W-:Y:S01]  /*29a30*/  STL [R1+0x548], R8 ;  /* 0x0005480801007387 */ /* 0x0001e20000100800 */
[----:B--2---:R-:W-:-:S03]  /*29a40*/  FMUL R6, R5, R250 ;  /* 0x000000fa05067220 */ /* 0x004fc60000400000 */
[----:B------:R1:W-:Y:S04]  /*29a50*/  STL [R1+0x520], R7 ;  /* 0x0005200701007387 */ /* 0x0003e80000100800 */
[----:B------:R-:W2:Y:S04]  /*29a60*/  LDL.LU R251, [R1+0x860] ;  /* 0x0008600001fb7983 */ /* 0x000ea80000300800 */
[----:B------:R3:W-:Y:S04]  /*29a70*/  STL [R1+0x518], R6 ;  /* 0x0005180601007387 */ /* 0x0007e80000100800 */
        /* <DEDUP_REMOVED lines=105> */
[----:B0-----:R-:W2:Y:S04]  /*2a110*/  LDL.LU R8, [R1+0x108] ;  /* 0x0001080001087983 */ /* 0x001ea80000300800 */
        /* <DEDUP_REMOVED lines=17> */
[----:B-1----:R-:W2:Y:S04]  /*2a230*/  LDL.LU R7, [R1+0x78] ;  /* 0x0000780001077983 */ /* 0x002ea80000300800 */
[----:B---3--:R-:W3:Y:S04]  /*2a240*/  LDL.LU R6, [R1+0x70] ;  /* 0x0000700001067983 */ /* 0x008ee80000300800 */
[----:B------:R-:W3:Y:S01]  /*2a250*/  LDL.LU R250, [R1+0x68] ;  /* 0x0000680001fa7983 */ /* 0x000ee20000300800 */
[C---:B------:R-:W-:Y:S01]  /*2a260*/  FSETP.GEU.AND P4, PT, |R4|.reuse, 1.175494350822287508e-38, PT ;  /* 0x008000000400780b */ /* 0x040fe20003f8e200 */
[----:B------:R-:W-:-:S12]  /*2a270*/  @P2 FMUL R4, R4, 0.25 ;  /* 0x3e80000004042820 */ /* 0x000fd80000400000 */
[----:B------:R-:W-:-:S06]  /*2a280*/  @!P4 FMUL R4, R4, 16777216 ;  /* 0x4b8000000404c820 */ /* 0x000fcc0000400000 */
[----:B------:R-:W0:Y:S01]  /*2a290*/  MUFU.RCP R4, R4 ;  /* 0x0000000400047308 */ /* 0x000e220000001000 */
[----:B----4-:R-:W-:Y:S01]  /*2a2a0*/  @!P4 FMUL R128, R128, 16777216 ;  /* 0x4b8000008080c820 */ /* 0x010fe20000400000 */
[----:B-----5:R-:W-:Y:S01]  /*2a2b0*/  @!P4 FMUL R127, R127, 16777216 ;  /* 0x4b8000007f7fc820 */ /* 0x020fe20000400000 */
[----:B------:R-:W-:Y:S01]  /*2a2c0*/  @!P6 FMUL R0, R0, 16777216 ;  /* 0x4b8000000000e820 */ /* 0x000fe20000400000 */
[----:B------:R-:W-:Y:S01]  /*2a2d0*/  @!P6 FMUL R252, R252, 16777216 ;  /* 0x4b800000fcfce820 */ /* 0x000fe20000400000 */
[----:B--2---:R-:W-:Y:S01]  /*2a2e0*/  @!P4 FMUL R126, R126, 16777216 ;  /* 0x4b8000007e7ec820 */ /* 0x004fe20000400000 */
[----:B------:R-:W-:Y:S01]  /*2a2f0*/  @!P4 FMUL R125, R125, 16777216 ;  /* 0x4b8000007d7dc820 */ /* 0x000fe20000400000 */
[C---:B------:R-:W-:Y:S01]  /*2a300*/  FMUL R0, R5.reuse, R0 ;  /* 0x0000000005007220 */ /* 0x040fe20000400000 */
[----:B------:R-:W-:Y:S01]  /*2a310*/  FMUL R252, R5, R252 ;  /* 0x000000fc05fc7220 */ /* 0x000fe20000400000 */
[----:B------:R-:W-:Y:S01]  /*2a320*/  @!P4 FMUL R124, R124, 16777216 ;  /* 0x4b8000007c7cc820 */ /* 0x000fe20000400000 */
[----:B------:R-:W2:Y:S01]  /*2a330*/  LDL.LU R5, [R1+0x60] ;  /* 0x0000600001057983 */ /* 0x000ea20000300800 */
[----:B------:R-:W-:Y:S01]  /*2a340*/  @!P4 FMUL R123, R123, 16777216 ;  /* 0x4b8000007b7bc820 */ /* 0x000fe20000400000 */
[C---:B0-----:R-:W-:Y:S01]  /*2a350*/  FMUL R128, R4.reuse, R128 ;  /* 0x0000008004807220 */ /* 0x041fe20000400000 */
[C---:B------:R-:W-:Y:S01]  /*2a360*/  FMUL R127, R4.reuse, R127 ;  /* 0x0000007f047f7220 */ /* 0x040fe20000400000 */
[C---:B------:R-:W-:Y:S01]  /*2a370*/  FMUL R126, R4.reuse, R126 ;  /* 0x0000007e047e7220 */ /* 0x040fe20000400000 */
[----:B------:R-:W-:-:S02]  /*2a380*/  FMUL R125, R4, R125 ;  /* 0x0000007d047d7220 */ /* 0x000fc40000400000 */
[----:B------:R0:W-:Y:S01]  /*2a390*/  STL [R1+0xcf0], R128 ;  /* 0x000cf08001007387 */ /* 0x0001e20000100800 */
[----:B------:R-:W-:Y:S01]  /*2a3a0*/  @!P4 FMUL R122, R122, 16777216 ;  /* 0x4b8000007a7ac820 */ /* 0x000fe20000400000 */
[C---:B------:R-:W-:Y:S01]  /*2a3b0*/  FMUL R124, R4.reuse, R124 ;  /* 0x0000007c047c7220 */ /* 0x040fe20000400000 */
[----:B------:R-:W-:Y:S01]  /*2a3c0*/  @!P4 FMUL R121, R121, 16777216 ;  /* 0x4b8000007979c820 */ /* 0x000fe20000400000 */
[----:B------:R-:W-:Y:S01]  /*2a3d0*/  FMUL R123, R4, R123 ;  /* 0x0000007b047b7220 */ /* 0x000fe20000400000 */
[----:B0-----:R-:W4:Y:S04]  /*2a3e0*/  LDL.LU R128, [R1+0xf6c] ;  /* 0x000f6c0001807983 */ /* 0x001f280000300800 */
[----:B------:R0:W-:Y:S01]  /*2a3f0*/  STL [R1+0xcec], R127 ;  /* 0x000cec7f01007387 */ /* 0x0001e20000100800 */
[----:B------:R-:W-:Y:S01]  /*2a400*/  @!P4 FMUL R120, R120, 16777216 ;  /* 0x4b8000007878c820 */ /* 0x000fe20000400000 */
[C---:B------:R-:W-:Y:S01]  /*2a410*/  FMUL R122, R4.reuse, R122 ;  /* 0x0000007a047a7220 */ /* 0x040fe20000400000 */
[----:B------:R-:W-:Y:S01]  /*2a420*/  @!P4 FMUL R119, R119, 16777216 ;  /* 0x4b8000007777c820 */ /* 0x000fe20000400000 */
[----:B------:R-:W-:Y:S01]  /*2a430*/  FMUL R121, R4, R121 ;  /* 0x0000007904797220 */ /* 0x000fe20000400000 */
[----:B0-----:R-:W5:Y:S04]  /*2a440*/  LDL.LU R127, [R1+0xf68] ;  /* 0x000f6800017f7983 */ /* 0x001f680000300800 */
[----:B------:R0:W-:Y:S01]  /*2a450*/  STL [R1+0xce8], R126 ;  /* 0x000ce87e01007387 */ /* 0x0001e20000100800 */
[----:B------:R-:W-:Y:S01]  /*2a460*/  @!P4 FMUL R118, R118, 16777216 ;  /* 0x4b8000007676c820 */ /* 0x000fe20000400000 */
[----:B------:R-:W-:-:S02]  /*2a470*/  FMUL R120, R4, R120 ;  /* 0x0000007804787220 */ /* 0x000fc40000400000 */
[----:B0-----:R-:W4:Y:S04]  /*2a480*/  LDL.LU R126, [R1+0xf64] ;  /* 0x000f6400017e7983 */ /* 0x001f280000300800 */
[----:B------:R0:W-:Y:S01]  /*2a490*/  STL [R1+0xce4], R125 ;  /* 0x000ce47d01007387 */ /* 0x0001e20000100800 */
[----:B------:R-:W-:Y:S01]  /*2a4a0*/  @!P4 FMUL R117, R117, 16777216 ;  /* 0x4b8000007575c820 */ /* 0x000fe20000400000 */
[----:B------:R-:W-:Y:S02]  /*2a4b0*/  FMUL R119, R4, R119 ;  /* 0x0000007704777220 */ /* 0x000fe40000400000 */
[----:B0-----:R-:W5:Y:S04]  /*2a4c0*/  LDL.LU R125, [R1+0xf60] ;  /* 0x000f6000017d7983 */ /* 0x001f680000300800 */
[----:B------:R0:W-:Y:S01]  /*2a4d0*/  STL [R1+0xcd0], R124 ;  /* 0x000cd07c01007387 */ /* 0x0001e20000100800 */
[----:B------:R-:W-:Y:S01]  /*2a4e0*/  @!P4 FMUL R116, R116, 16777216 ;  /* 0x4b8000007474c820 */ /* 0x000fe20000400000 */
[----:B------:R-:W-:-:S02]  /*2a4f0*/  FMUL R118, R4, R118 ;  /* 0x0000007604767220 */ /* 0x000fc40000400000 */
[----:B0-----:R-:W5:Y:S04]  /*2a500*/  LDL.LU R124, [R1+0xf5c] ;  /* 0x000f5c00017c7983 */ /* 0x001f680000300800 */
[----:B------:R0:W-:Y:S01]  /*2a510*/  STL [R1+0xccc], R123 ;  /* 0x000ccc7b01007387 */ /* 0x0001e20000100800 */
[----:B------:R-:W-:Y:S01]  /*2a520*/  @!P4 FMUL R115, R115, 16777216 ;  /* 0x4b8000007373c820 */ /* 0x000fe20000400000 */
[----:B------:R-:W-:Y:S02]  /*2a530*/  FMUL R117, R4, R117 ;  /* 0x0000007504757220 */ /* 0x000fe40000400000 */
[----:B0-----:R-:W4:Y:S04]  /*2a540*/  LDL.LU R123, [R1+0xf58] ;  /* 0x000f5800017b7983 */ /* 0x001f280000300800 */
        /* <DEDUP_REMOVED lines=342> */
[C---:B------:R-:W-:Y:S01]  /*2bab0*/  FMUL R31, R4.reuse, R31 ;  /* 0x0000001f041f7220 */ /* 0x040fe20000400000 */
[----:B------:R-:W-:Y:S01]  /*2bac0*/  @!P4 FMUL R17, R17, 16777216 ;  /* 0x4b8000001111c820 */ /* 0x000fe20000400000 */
[----:B0-----:R-:W5:Y:S04]  /*2bad0*/  LDL.LU R37, [R1+0xe00] ;  /* 0x000e000001257983 */ /* 0x001f680000300800 */
[----:B------:R0:W-:Y:S01]  /*2bae0*/  STL [R1+0x99c], R36 ;  /* 0x00099c2401007387 */ /* 0x0001e20000100800 */
[C---:B------:R-:W-:Y:S01]  /*2baf0*/  FMUL R30, R4.reuse, R30 ;  /* 0x0000001e041e7220 */ /* 0x040fe20000400000 */
[----:B------:R-:W-:-:S02]  /*2bb00*/  FMUL R20, R4, R20 ;  /* 0x0000001404147220 */ /* 0x000fc40000400000 */
[----:B0-----:R-:W5:Y:S04]  /*2bb10*/  LDL.LU R36, [R1+0xdfc] ;  /* 0x000dfc0001247983 */ /* 0x001f680000300800 */
[----:B------:R0:W-:Y:S01]  /*2bb20*/  STL [R1+0x998], R35 ;  /* 0x0009982301007387 */ /* 0x0001e20000100800 */
[----:B------:R-:W-:Y:S01]  /*2bb30*/  FMUL R17, R4, R17 ;  /* 0x0000001104117220 */ /* 0x000fe20000400000 */
[----:B------:R-:W-:Y:S02]  /*2bb40*/  @!P4 FMUL R16, R16, 16777216 ;  /* 0x4b8000001010c820 */ /* 0x000fe40000400000 */
[----:B0-----:R-:W4:Y:S04]  /*2bb50*/  LDL.LU R35, [R1+0xdf8] ;  /* 0x000df80001237983 */ /* 0x001f280000300800 */
[----:B------:R0:W-:Y:S01]  /*2bb60*/  STL [R1+0x994], R34 ;  /* 0x0009942201007387 */ /* 0x0001e20000100800 */
[----:B------:R-:W-:Y:S01]  /*2bb70*/  @!P4 FMUL R13, R13, 16777216 ;  /* 0x4b8000000d0dc820 */ /* 0x000fe20000400000 */
[----:B------:R-:W-:-:S02]  /*2bb80*/  @!P4 FMUL R12, R12, 16777216 ;  /* 0x4b8000000c0cc820 */ /* 0x000fc40000400000 */
[----:B0-----:R-:W5:Y:S04]  /*2bb90*/  LDL.LU R34, [R1+0xdf4] ;  /* 0x000df40001227983 */ /* 0x001f680000300800 */
[----:B------:R0:W-:Y:S01]  /*2bba0*/  STL [R1+0x990], R33 ;  /* 0x0009902101007387 */ /* 0x0001e20000100800 */
[----:B------:R-:W-:Y:S01]  /*2bbb0*/  @!P4 FMUL R9, R9, 16777216 ;  /* 0x4b8000000909c820 */ /* 0x000fe20000400000 */
[----:B------:R-:W-:Y:S02]  /*2bbc0*/  @!P4 FMUL R8, R8, 16777216 ;  /* 0x4b8000000808c820 */ /* 0x000fe40000400000 */
[----:B0-----:R-:W4:Y:S04]  /*2bbd0*/  LDL.LU R33, [R1+0xdf0] ;  /* 0x000df00001217983 */ /* 0x001f280000300800 */
[----:B------:R0:W-:Y:S01]  /*2bbe0*/  STL [R1+0x540], R32 ;  /* 0x0005402001007387 */ /* 0x0001e20000100800 */
[----:B------:R-:W-:-:S03]  /*2bbf0*/  @!P4 FMUL R248, R248, 16777216 ;  /* 0x4b800000f8f8c820 */ /* 0x000fc60000400000 */
[----:B0-----:R-:W4:Y:S04]  /*2bc00*/  LDL.LU R32, [R1+0xdec] ;  /* 0x000dec0001207983 */ /* 0x001f280000300800 */
[----:B------:R0:W-:Y:S01]  /*2bc10*/  STL [R1+0x538], R31 ;  /* 0x0005381f01007387 */ /* 0x0001e20000100800 */
[----:B------:R-:W-:-:S03]  /*2bc20*/  @!P4 FMUL R249, R249, 16777216 ;  /* 0x4b800000f9f9c820 */ /* 0x000fc60000400000 */
[----:B0-----:R-:W5:Y:S04]  /*2bc30*/  LDL.LU R31, [R1+0xde8] ;  /* 0x000de800011f7983 */ /* 0x001f680000300800 */
[----:B------:R0:W-:Y:S04]  /*2bc40*/  STL [R1+0x530], R30 ;  /* 0x0005301e01007387 */ /* 0x0001e80000100800 */
[----:B0-----:R-:W4:Y:S04]  /*2bc50*/  LDL.LU R30, [R1+0xde4] ;  /* 0x000de400011e7983 */ /* 0x001f280000300800 */
[----:B------:R0:W-:Y:S04]  /*2bc60*/  STL [R1+0x528], R20 ;  /* 0x0005281401007387 */ /* 0x0001e80000100800 */
[----:B------:R1:W-:Y:S01]  /*2bc70*/  STL [R1+0x510], R17 ;  /* 0x0005101101007387 */ /* 0x0003e20000100800 */
[C---:B0-----:R-:W-:Y:S01]  /*2bc80*/  FMUL R20, R4.reuse, R16 ;  /* 0x0000001004147220 */ /* 0x041fe20000400000 */
[C---:B------:R-:W-:Y:S01]  /*2bc90*/  FMUL R16, R4.reuse, R12 ;  /* 0x0000000c04107220 */ /* 0x040fe20000400000 */
[C---:B-1----:R-:W-:Y:S01]  /*2bca0*/  FMUL R17, R4.reuse, R13 ;  /* 0x0000000d04117220 */ /* 0x042fe20000400000 */
[C---:B------:R-:W-:Y:S01]  /*2bcb0*/  FMUL R13, R4.reuse, R9 ;  /* 0x00000009040d7220 */ /* 0x040fe20000400000 */
[C---:B------:R-:W-:Y:S01]  /*2bcc0*/  FMUL R12, R4.reuse, R8 ;  /* 0x00000008040c7220 */ /* 0x040fe20000400000 */
[----:B------:R0:W-:Y:S01]  /*2bcd0*/  STL [R1+0x508], R20 ;  /* 0x0005081401007387 */ /* 0x0001e20000100800 */
[C---:B------:R-:W-:Y:S01]  /*2bce0*/  FMUL R9, R4.reuse, R248 ;  /* 0x000000f804097220 */ /* 0x040fe20000400000 */
[----:B------:R-:W-:-:S02]  /*2bcf0*/  FMUL R8, R4, R249 ;  /* 0x000000f904087220 */ /* 0x000fc40000400000 */
[----:B------:R1:W-:Y:S04]  /*2bd00*/  STL [R1+0x500], R17 ;  /* 0x0005001101007387 */ /* 0x0003e80000100800 */
[----:B------:R3:W-:Y:S04]  /*2bd10*/  STL [R1+0x4f8], R16 ;  /* 0x0004f81001007387 */ /* 0x0007e80000100800 */
[----:B------:R2:W-:Y:S01]  /*2bd20*/  STL [R1+0x4f0], R13 ;  /* 0x0004f00d01007387 */ /* 0x0005e20000100800 */
[----:B------:R-:W-:-:S03]  /*2bd30*/  @!P4 FMUL R29, R29, 16777216 ;  /* 0x4b8000001d1dc820 */ /* 0x000fc60000400000 */
[----:B------:R2:W-:Y:S04]  /*2bd40*/  STL [R1+0x4e8], R12 ;  /* 0x0004e80c01007387 */ /* 0x0005e80000100800 */
[----:B0-----:R-:W5:Y:S01]  /*2bd50*/  LDL.LU R20, [R1+0x64] ;  /* 0x0000640001147983 */ /* 0x001f620000300800 */
[----:B------:R-:W-:-:S03]  /*2bd60*/  @!P4 FMUL R28, R28, 16777216 ;  /* 0x4b8000001c1cc820 */ /* 0x000fc60000400000 */
[----:B------:R0:W-:Y:S04]  /*2bd70*/  STL [R1+0x4e0], R9 ;  /* 0x0004e00901007387 */ /* 0x0001e80000100800 */
[----:B-1----:R-:W4:Y:S01]  /*2bd80*/  LDL.LU R17, [R1+0x58] ;  /* 0x0000580001117983 */ /* 0x002f220000300800 */
[----:B------:R-:W-:-:S03]  /*2bd90*/  @!P4 FMUL R27, R27, 16777216 ;  /* 0x4b8000001b1bc820 */ /* 0x000fc60000400000 */
[----:B------:R1:W-:Y:S01]  /*2bda0*/  STL [R1+0x4d8], R8 ;  /* 0x0004d80801007387 */ /* 0x0003e20000100800 */
[----:B------:R-:W-:-:S03]  /*2bdb0*/  FMUL R29, R4, R29 ;  /* 0x0000001d041d7220 */ /* 0x000fc60000400000 */
[----:B---3--:R-:W3:Y:S01]  /*2bdc0*/  LDL.LU R16, [R1+0x4c] ;  /* 0x00004c0001107983 */ /* 0x008ee20000300800 */
[----:B------:R-:W-:-:S03]  /*2bdd0*/  @!P4 FMUL R26, R26, 16777216 ;  /* 0x4b8000001a1ac820 */ /* 0x000fc60000400000 */
[----:B--2---:R-:W2:Y:S01]  /*2bde0*/  LDL.LU R13, [R1+0x48] ;  /* 0x00004800010d7983 */ /* 0x004ea20000300800 */
[----:B------:R-:W-:-:S03]  /*2bdf0*/  FMUL R28, R4, R28 ;  /* 0x0000001c041c7220 */ /* 0x000fc60000400000 */
[----:B------:R-:W2:Y:S01]  /*2be00*/  LDL.LU R12, [R1+0x3c] ;  /* 0x00003c00010c7983 */ /* 0x000ea20000300800 */
[----:B------:R-:W-:-:S03]  /*2be10*/  @!P4 FMUL R25, R25, 16777216 ;  /* 0x4b8000001919c820 */ /* 0x000fc60000400000 */
[----:B0-----:R-:W2:Y:S01]  /*2be20*/  LDL.LU R9, [R1+0x38] ;  /* 0x0000380001097983 */ /* 0x001ea20000300800 */
[----:B------:R-:W-:-:S03]  /*2be30*/  FMUL R27, R4, R27 ;  /* 0x0000001b041b7220 */ /* 0x000fc60000400000 */
[----:B-1----:R-:W2:Y:S01]  /*2be40*/  LDL.LU R8, [R1+0x2c] ;  /* 0x00002c0001087983 */ /* 0x002ea20000300800 */
[----:B------:R-:W-:-:S03]  /*2be50*/  @!P4 FMUL R24, R24, 16777216 ;  /* 0x4b8000001818c820 */ /* 0x000fc60000400000 */
[----:B------:R-:W2:Y:S01]  /*2be60*/  LDL.LU R248, [R1+0x28] ;  /* 0x0000280001f87983 */ /* 0x000ea20000300800 */
[----:B------:R-:W-:-:S03]  /*2be70*/  FMUL R26, R4, R26 ;  /* 0x0000001a041a7220 */ /* 0x000fc60000400000 */
[----:B------:R-:W2:Y:S01]  /*2be80*/  LDL.LU R249, [R1+0x1c] ;  /* 0x00001c0001f97983 */ /* 0x000ea20000300800 */
[----:B------:R-:W-:-:S03]  /*2be90*/  @!P4 FMUL R23, R23, 16777216 ;  /* 0x4b8000001717c820 */ /* 0x000fc60000400000 */
[----:B------:R0:W-:Y:S01]  /*2bea0*/  STL [R1+0x470], R29 ;  /* 0x0004701d01007387 */ /* 0x0001e20000100800 */
[----:B------:R-:W-:Y:S01]  /*2beb0*/  FMUL R25, R4, R25 ;  /* 0x0000001904197220 */ /* 0x000fe20000400000 */
[----:B------:R-:W-:Y:S01]  /*2bec0*/  @!P4 FMUL R22, R22, 16777216 ;  /* 0x4b8000001616c820 */ /* 0x000fe20000400000 */
[C---:B------:R-:W-:Y:S01]  /*2bed0*/  FMUL R24, R4.reuse, R24 ;  /* 0x0000001804187220 */ /* 0x040fe20000400000 */
[----:B------:R-:W-:Y:S01]  /*2bee0*/  @!P4 FMUL R21, R21, 16777216 ;  /* 0x4b8000001515c820 */ /* 0x000fe20000400000 */
[----:B0-----:R-:W2:Y:S04]  /*2bef0*/  LDL.LU R29, [R1+0xde0] ;  /* 0x000de000011d7983 */ /* 0x001ea80000300800 */
[----:B------:R0:W-:Y:S01]  /*2bf00*/  STL [R1+0x468], R28 ;  /* 0x0004681c01007387 */ /* 0x0001e20000100800 */
[C---:B------:R-:W-:Y:S01]  /*2bf10*/  FMUL R23, R4.reuse, R23 ;  /* 0x0000001704177220 */ /* 0x040fe20000400000 */
[----:B------:R-:W-:Y:S01]  /*2bf20*/  @!P4 FMUL R19, R19, 16777216 ;  /* 0x4b8000001313c820 */ /* 0x000fe20000400000 */
[----:B------:R-:W-:Y:S01]  /*2bf30*/  FMUL R22, R4, R22 ;  /* 0x0000001604167220 */ /* 0x000fe20000400000 */
[----:B0-----:R-:W2:Y:S04]  /*2bf40*/  LDL.LU R28, [R1+0xddc] ;  /* 0x000ddc00011c7983 */ /* 0x001ea80000300800 */
[----:B------:R0:W-:Y:S01]  /*2bf50*/  STL [R1+0x460], R27 ;  /* 0x0004601b01007387 */ /* 0x0001e20000100800 */
[----:B------:R-:W-:Y:S01]  /*2bf60*/  @!P4 FMUL R18, R18, 16777216 ;  /* 0x4b8000001212c820 */ /* 0x000fe20000400000 */
[----:B------:R-:W-:-:S02]  /*2bf70*/  FMUL R21, R4, R21 ;  /* 0x0000001504157220 */ /* 0x000fc40000400000 */
[----:B0-----:R-:W2:Y:S04]  /*2bf80*/  LDL.LU R27, [R1+0xdd8] ;  /* 0x000dd800011b7983 */ /* 0x001ea80000300800 */
[----:B------:R0:W-:Y:S01]  /*2bf90*/  STL [R1+0x458], R26 ;  /* 0x0004581a01007387 */ /* 0x0001e20000100800 */
[----:B------:R-:W-:Y:S01]  /*2bfa0*/  @!P4 FMUL R15, R15, 16777216 ;  /* 0x4b8000000f0fc820 */ /* 0x000fe20000400000 */
[----:B------:R-:W-:Y:S02]  /*2bfb0*/  FMUL R19, R4, R19 ;  /* 0x0000001304137220 */ /* 0x000fe40000400000 */
        /* <DEDUP_REMOVED lines=23> */
[C---:B------:R-:W-:Y:S02]  /*2c130*/  FMUL R7, R4.reuse, R7 ;  /* 0x0000000704077220 */ /* 0x040fe40000400000 */
[----:B0-----:R-:W2:Y:S04]  /*2c140*/  LDL.LU R19, [R1+0xdbc] ;  /* 0x000dbc0001137983 */ /* 0x001ea80000300800 */
[----:B------:R0:W-:Y:S01]  /*2c150*/  STL [R1+0xa0], R18 ;  /* 0x0000a01201007387 */ /* 0x0001e20000100800 */
[C---:B------:R-:W-:Y:S01]  /*2c160*/  FMUL R6, R4.reuse, R6 ;  /* 0x0000000604067220 */ /* 0x040fe20000400000 */
[----:B------:R-:W-:-:S02]  /*2c170*/  FMUL R250, R4, R250 ;  /* 0x000000fa04fa7220 */ /* 0x000fc40000400000 */
[----:B0-----:R-:W2:Y:S04]  /*2c180*/  LDL.LU R18, [R1+0xdb8] ;  /* 0x000db80001127983 */ /* 0x001ea80000300800 */
[----:B------:R0:W-:Y:S04]  /*2c190*/  STL [R1+0x98], R15 ;  /* 0x0000980f01007387 */ /* 0x0001e80000100800 */
        /* <DEDUP_REMOVED lines=12> */
[----:B0-----:R-:W2:Y:S01]  /*2c260*/  LDL.LU R250, [R1+0xd9c] ;  /* 0x000d9c0001fa7983 */ /* 0x001ea20000300800 */
[C---:B------:R-:W-:Y:S01]  /*2c270*/  FSETP.GEU.AND P3, PT, |R3|.reuse, 1.175494350822287508e-38, PT ;  /* 0x008000000300780b */ /* 0x040fe20003f6e200 */
[----:B------:R-:W-:-:S12]  /*2c280*/  @P0 FMUL R3, R3, 0.25 ;  /* 0x3e80000003030820 */ /* 0x000fd80000400000 */
[----:B------:R-:W-:-:S06]  /*2c290*/  @!P3 FMUL R3, R3, 16777216 ;  /* 0x4b8000000303b820 */ /* 0x000fcc0000400000 */
[----:B------:R-:W0:Y:S01]  /*2c2a0*/  MUFU.RCP R3, R3 ;  /* 0x0000000300037308 */ /* 0x000e220000001000 */
[----:B-----5:R-:W-:Y:S01]  /*2c2b0*/  @!P3 FMUL R20, R20, 16777216 ;  /* 0x4b8000001414b820 */ /* 0x020fe20000400000 */
[----:B----4-:R-:W-:Y:S01]  /*2c2c0*/  @!P3 FMUL R17, R17, 16777216 ;  /* 0x4b8000001111b820 */ /* 0x010fe20000400000 */
[----:B------:R-:W-:Y:S01]  /*2c2d0*/  @!P4 FMUL R251, R251, 16777216 ;  /* 0x4b800000fbfbc820 */ /* 0x000fe20000400000 */
[----:B------:R-:W-:Y:S01]  /*2c2e0*/  @!P4 FMUL R5, R5, 16777216 ;  /* 0x4b8000000505c820 */ /* 0x000fe20000400000 */
[----:B---3--:R-:W-:Y:S02]  /*2c2f0*/  @!P3 FMUL R16, R16, 16777216 ;  /* 0x4b8000001010b820 */ /* 0x008fe40000400000 */
[C---:B------:R-:W-:Y:S01]  /*2c300*/  FMUL R251, R4.reuse, R251 ;  /* 0x000000fb04fb7220 */ /* 0x040fe20000400000 */
[----:B--2---:R-:W-:Y:S01]  /*2c310*/  @!P3 FMUL R13, R13, 16777216 ;  /* 0x4b8000000d0db820 */ /* 0x004fe20000400000 */
[----:B------:R-:W-:Y:S02]  /*2c320*/  FMUL R5, R4, R5 ;  /* 0x0000000504057220 */ /* 0x000fe40000400000 */
[----:B------:R-:W2:Y:S01]  /*2c330*/  LDL.LU R4, [R1+0x864] ;  /* 0x0008640001047983 */ /* 0x000ea20000300800 */
[----:B------:R-:W-:Y:S01]  /*2c340*/  @!P3 FMUL R12, R12, 16777216 ;  /* 0x4b8000000c0cb820 */ /* 0x000fe20000400000 */
[C---:B0-----:R-:W-:Y:S01]  /*2c350*/  FMUL R20, R3.reuse, R20 ;  /* 0x0000001403147220 */ /* 0x041fe20000400000 */
[C---:B------:R-:W-:Y:S01]  /*2c360*/  FMUL R17, R3.reuse, R17 ;  /* 0x0000001103117220 */ /* 0x040fe20000400000 */
[----:B------:R-:W-:Y:S01]  /*2c370*/  FMUL R16, R3, R16 ;  /* 0x0000001003107220 */ /* 0x000fe20000400000 */
[----:B------:R-:W-:Y:S01]  /*2c380*/  @!P3 FMUL R9, R9, 16777216 ;  /* 0x4b8000000909b820 */ /* 0x000fe20000400000 */
[C---:B------:R-:W-:Y:S01]  /*2c390*/  FMUL R13, R3.reuse, R13 ;  /* 0x0000000d030d7220 */ /* 0x040fe20000400000 */
[----:B------:R0:W-:Y:S01]  /*2c3a0*/  STL [R1+0xc14], R20 ;  /* 0x000c141401007387 */ /* 0x0001e20000100800 */
[----:B------:R-:W-:Y:S01]  /*2c3b0*/  @!P3 FMUL R8, R8, 16777216 ;  /* 0x4b8000000808b820 */ /* 0x000fe20000400000 */
[C---:B------:R-:W-:Y:S01]  /*2c3c0*/  FMUL R12, R3.reuse, R12 ;  /* 0x0000000c030c7220 */ /* 0x040fe20000400000 */
[----:B------:R-:W-:Y:S01]  /*2c3d0*/  @!P3 FMUL R248, R248, 16777216 ;  /* 0x4b800000f8f8b820 */ /* 0x000fe20000400000 */
[----:B------:R-:W-:Y:S01]  /*2c3e0*/  FMUL R9, R3, R9 ;  /* 0x0000000903097220 */ /* 0x000fe20000400000 */
[----:B0-----:R-:W3:Y:S04]  /*2c3f0*/  LDL.LU R20, [R1+0xd98] ;  /* 0x000d980001147983 */ /* 0x001ee80000300800 */
[----:B------:R0:W-:Y:S01]  /*2c400*/  STL [R1+0xc0c], R17 ;  /* 0x000c0c1101007387 */ /* 0x0001e20000100800 */
[----:B------:R-:W-:Y:S01]  /*2c410*/  @!P3 FMUL R249, R249, 16777216 ;  /* 0x4b800000f9f9b820 */ /* 0x000fe20000400000 */
[C---:B------:R-:W-:Y:S01]  /*2c420*/  FMUL R8, R3.reuse, R8 ;  /* 0x0000000803087220 */ /* 0x040fe20000400000 */
[C---:B------:R-:W-:Y:S01]  /*2c430*/  FMUL R248, R3.reuse, R248 ;  /* 0x000000f803f87220 */ /* 0x040fe20000400000 */
[----:B0-----:R-:W4:Y:S04]  /*2c440*/  LDL.LU R17, [R1+0xd94] ;  /* 0x000d940001117983 */ /* 0x001f280000300800 */
[----:B------:R0:W-:Y:S01]  /*2c450*/  STL [R1+0xc08], R16 ;  /* 0x000c081001007387 */ /* 0x0001e20000100800 */
[----:B------:R-:W-:-:S03]  /*2c460*/  FMUL R249, R3, R249 ;  /* 0x000000f903f97220 */ /* 0x000fc60000400000 */
[----:B0-----:R-:W5:Y:S04]  /*2c470*/  LDL.LU R16, [R1+0xd90] ;  /* 0x000d900001107983 */ /* 0x001f680000300800 */
[----:B------:R0:W-:Y:S04]  /*2c480*/  STL [R1+0xc04], R13 ;  /* 0x000c040d01007387 */ /* 0x0001e80000100800 */
[----:B0-----:R-:W2:Y:S04]  /*2c490*/  LDL.LU R13, [R1+0xd8c] ;  /* 0x000d8c00010d7983 */ /* 0x001ea80000300800 */
[----:B------:R0:W-:Y:S04]  /*2c4a0*/  STL [R1+0xbe4], R12 ;  /* 0x000be40c01007387 */ /* 0x0001e80000100800 */
[----:B0-----:R-:W3:Y:S04]  /*2c4b0*/  LDL.LU R12, [R1+0xd88] ;  /* 0x000d8800010c7983 */ /* 0x001ee80000300800 */
[----:B------:R0:W-:Y:S04]  /*2c4c0*/  STL [R1+0xbdc], R9 ;  /* 0x000bdc0901007387 */ /* 0x0001e80000100800 */
[----:B0-----:R-:W4:Y:S04]  /*2c4d0*/  LDL.LU R9, [R1+0xd84] ;  /* 0x000d840001097983 */ /* 0x001f280000300800 */
[----:B------:R0:W-:Y:S04]  /*2c4e0*/  STL [R1+0xbd8], R8 ;  /* 0x000bd80801007387 */ /* 0x0001e80000100800 */
[----:B0-----:R-:W5:Y:S04]  /*2c4f0*/  LDL.LU R8, [R1+0xd80] ;  /* 0x000d800001087983 */ /* 0x001f680000300800 */
[----:B------:R0:W-:Y:S04]  /*2c500*/  STL [R1+0xbd4], R248 ;  /* 0x000bd4f801007387 */ /* 0x0001e80000100800 */
[----:B0-----:R-:W2:Y:S04]  /*2c510*/  LDL.LU R248, [R1+0xd7c] ;  /* 0x000d7c0001f87983 */ /* 0x001ea80000300800 */
[----:B------:R0:W-:Y:S04]  /*2c520*/  STL [R1+0xbb4], R249 ;  /* 0x000bb4f901007387 */ /* 0x0001e80000100800 */
[----:B0-----:R-:W3:Y:S01]  /*2c530*/  LDL.LU R249, [R1+0xd78] ;  /* 0x000d780001f97983 */ /* 0x001ee20000300800 */
        /* <DEDUP_REMOVED lines=12> */
[----:B------:R-:W-:-:S04]  /*2c600*/  @!P3 FMUL R7, R7, 16777216 ;  /* 0x4b8000000707b820 */ /* 0x000fc80000400000 */
[----:B------:R-:W-:Y:S01]  /*2c610*/  FMUL R7, R3, R7 ;  /* 0x0000000703077220 */ /* 0x000fe20000400000 */
[----:B------:R-:W-:Y:S01]  /*2c620*/  @!P3 FMUL R6, R6, 16777216 ;  /* 0x4b8000000606b820 */ /* 0x000fe20000400000 */
[----:B------:R-:W-:-:S04]  /*2c630*/  @!P3 FMUL R250, R250, 16777216 ;  /* 0x4b800000fafab820 */ /* 0x000fc80000400000 */
[----:B------:R-:W-:-:S05]  /*2c640*/  FMUL R250, R3, R250 ;  /* 0x000000fa03fa7220 */ /* 0x000fca0000400000 */
[----:B------:R0:W-:Y:S02]  /*2c650*/  STL [R1+0xbac], R250 ;  /* 0x000bacfa01007387 */ /* 0x0001e40000100800 */
[C---:B0-----:R-:W-:Y:S01]  /*2c660*/  FMUL R250, R3.reuse, R6 ;  /* 0x0000000603fa7220 */ /* 0x041fe20000400000 */
[C---:B------:R-:W-:Y:S01]  /*2c670*/  FMUL R6, R3.reuse, R10 ;  /* 0x0000000a03067220 */ /* 0x040fe20000400000 */
[----:B------:R-:W-:-:S03]  /*2c680*/  FMUL R10, R3, R11 ;  /* 0x0000000b030a7220 */ /* 0x000fc60000400000 */
[----:B------:R-:W-:Y:S04]  /*2c690*/  STL [R1+0xba8], R250 ;  /* 0x000ba8fa01007387 */ /* 0x000fe80000100800 */
[----:B------:R0:W-:Y:S04]  /*2c6a0*/  STL [R1+0xba4], R7 ;  /* 0x000ba40701007387 */ /* 0x0001e80000100800 */
[----:B------:R1:W-:Y:S01]  /*2c6b0*/  STL [R1+0xb84], R6 ;  /* 0x000b840601007387 */ /* 0x0003e20000100800 */
[----:B0-----:R-:W-:-:S03]  /*2c6c0*/  FMUL R7, R3, R14 ;  /* 0x0000000e03077220 */ /* 0x001fc60000400000 */
[----:B------:R0:W-:Y:S01]  /*2c6d0*/  STL [R1+0xb7c], R10 ;  /* 0x000b7c0a01007387 */ /* 0x0001e20000100800 */
[----:B-1----:R-:W-:-:S03]  /*2c6e0*/  FMUL R6, R3, R15 ;  /* 0x0000000f03067220 */ /* 0x002fc60000400000 */
        /* <DEDUP_REMOVED lines=16> */
[----:B0-----:R-:W3:Y:S04]  /*2c7f0*/  LDL.LU R6, [R1+0x868] ;  /* 0x0008680001067983 */ /* 0x001ee80000300800 */
[----:B------:R0:W-:Y:S04]  /*2c800*/  STL [R1+0xb18], R10 ;  /* 0x000b180a01007387 */ /* 0x0001e80000100800 */
[----:B------:R-:W3:Y:S04]  /*2c810*/  LDL.LU R19, [R1+0x54] ;  /* 0x0000540001137983 */ /* 0x000ee80000300800 */
[----:B------:R1:W-:Y:S04]  /*2c820*/  STL [R1+0xb14], R7 ;  /* 0x000b140701007387 */ /* 0x0003e80000100800 */
[----:B------:R-:W3:Y:S04]  /*2c830*/  LDL.LU R18, [R1+0x50] ;  /* 0x0000500001127983 */ /* 0x000ee80000300800 */
[----:B------:R-:W3:Y:S04]  /*2c840*/  LDL.LU R15, [R1+0x44] ;  /* 0x00004400010f7983 */ /* 0x000ee80000300800 */
[----:B------:R-:W3:Y:S04]  /*2c850*/  LDL.LU R14, [R1+0x40] ;  /* 0x00004000010e7983 */ /* 0x000ee80000300800 */
[----:B------:R-:W3:Y:S04]  /*2c860*/  LDL.LU R11, [R1+0x34] ;  /* 0x00003400010b7983 */ /* 0x000ee80000300800 */
[----:B0-----:R-:W3:Y:S04]  /*2c870*/  LDL.LU R10, [R1+0x30] ;  /* 0x00003000010a7983 */ /* 0x001ee80000300800 */
[----:B-1----:R-:W3:Y:S04]  /*2c880*/  LDL.LU R7, [R1+0x24] ;  /* 0x0000240001077983 */ /* 0x002ee80000300800 */
[----:B------:R-:W3:Y:S01]  /*2c890*/  LDL.LU R250, [R1+0x20] ;  /* 0x0000200001fa7983 */ /* 0x000ee20000300800 */
[C---:B------:R-:W-:Y:S01]  /*2c8a0*/  FSETP.GEU.AND P2, PT, |R2|.reuse, 1.175494350822287508e-38, PT ;  /* 0x008000000200780b */ /* 0x040fe20003f4e200 */
[----:B------:R-:W-:-:S12]  /*2c8b0*/  @P1 FMUL R2, R2, 0.25 ;  /* 0x3e80000002021820 */ /* 0x000fd80000400000 */
[----:B------:R-:W-:-:S06]  /*2c8c0*/  @!P2 FMUL R2, R2, 16777216 ;  /* 0x4b8000000202a820 */ /* 0x000fcc0000400000 */
[----:B------:R-:W0:Y:S01]  /*2c8d0*/  MUFU.RCP R2, R2 ;  /* 0x0000000200027308 */ /* 0x000e220000001000 */
[----:B--2---:R-:W-:Y:S01]  /*2c8e0*/  @!P2 FMUL R248, R248, 16777216 ;  /* 0x4b800000f8f8a820 */ /* 0x004fe20000400000 */
[----:B-----5:R-:W-:Y:S01]  /*2c8f0*/  @!P2 FMUL R8, R8, 16777216 ;  /* 0x4b8000000808a820 */ /* 0x020fe20000400000 */
[----:B----4-:R-:W-:Y:S01]  /*2c900*/  @!P2 FMUL R9, R9, 16777216 ;  /* 0x4b8000000909a820 */ /* 0x010fe20000400000 */
[----:B---3--:R-:W-:Y:S01]  /*2c910*/  @!P2 FMUL R249, R249, 16777216 ;  /* 0x4b800000f9f9a820 */ /* 0x008fe20000400000 */
[----:B------:R-:W-:Y:S01]  /*2c920*/  @!P2 FMUL R12, R12, 16777216 ;  /* 0x4b8000000c0ca820 */ /* 0x000fe20000400000 */
[----:B------:R-:W-:Y:S01]  /*2c930*/  @!P2 FMUL R13, R13, 16777216 ;  /* 0x4b8000000d0da820 */ /* 0x000fe20000400000 */
[----:B------:R-:W-:Y:S01]  /*2c940*/  @!P2 FMUL R16, R16, 16777216 ;  /* 0x4b8000001010a820 */ /* 0x000fe20000400000 */
[----:B0-----:R-:W-:Y:S01]  /*2c950*/  FMUL R8, R2, R8 ;  /* 0x0000000802087220 */ /* 0x001fe20000400000 */
[----:B------:R-:W-:Y:S01]  /*2c960*/  F2FP.F16.F32.PACK_AB R23, R252, R0 ;  /* 0x00000000fc17723e */ /* 0x000fe200000000ff */
[----:B------:R-:W-:-:S04]  /*2c970*/  @!P2 FMUL R19, R19, 16777216 ;  /* 0x4b8000001313a820 */ /* 0x000fc80000400000 */
[----:B------:R-:W-:Y:S01]  /*2c980*/  FMUL R22, R2, R19 ;  /* 0x0000001302167220 */ /* 0x000fe20000400000 */
[----:B------:R-:W-:Y:S01]  /*2c990*/  @!P2 FMUL R18, R18, 16777216 ;  /* 0x4b8000001212a820 */ /* 0x000fe20000400000 */
[----:B------:R-:W-:-:S03]  /*2c9a0*/  @!P2 FMUL R15, R15, 16777216 ;  /* 0x4b8000000f0fa820 */ /* 0x000fc60000400000 */
[----:B------:R-:W-:Y:S01]  /*2c9b0*/  FMUL R19, R2, R18 ;  /* 0x0000001202137220 */ /* 0x000fe20000400000 */
[----:B------:R-:W-:Y:S01]  /*2c9c0*/  @!P2 FMUL R14, R14, 16777216 ;  /* 0x4b8000000e0ea820 */ /* 0x000fe20000400000 */
[C---:B------:R-:W-:Y:S01]  /*2c9d0*/  FMUL R18, R2.reuse, R15 ;  /* 0x0000000f02127220 */ /* 0x040fe20000400000 */
[----:B------:R-:W-:Y:S02]  /*2c9e0*/  @!P2 FMUL R11, R11, 16777216 ;  /* 0x4b8000000b0ba820 */ /* 0x000fe40000400000 */
[----:B------:R-:W-:Y:S01]  /*2c9f0*/  FMUL R15, R2, R14 ;  /* 0x0000000e020f7220 */ /* 0x000fe20000400000 */
        /* <DEDUP_REMOVED lines=10> */
[----:B------:R-:W-:-:S03]  /*2caa0*/  FMUL R7, R2, R249 ;  /* 0x000000f902077220 */ /* 0x000fc60000400000 */
[----:B------:R0:W-:Y:S04]  /*2cab0*/  STL [R1+0xab4], R11 ;  /* 0x000ab40b01007387 */ /* 0x0001e80000100800 */
[----:B------:R-:W-:Y:S01]  /*2cac0*/  STL [R1+0x68], R14 ;  /* 0x0000680e01007387 */ /* 0x000fe20000100800 */
[----:B0-----:R-:W-:-:S03]  /*2cad0*/  FMUL R11, R2, R250 ;  /* 0x000000fa020b7220 */ /* 0x001fc60000400000 */
[----:B------:R0:W-:Y:S04]  /*2cae0*/  STL [R1+0x60], R10 ;  /* 0x0000600a01007387 */ /* 0x0001e80000100800 */
[----:B------:R-:W-:Y:S04]  /*2caf0*/  STL [R1+0x58], R11 ;  /* 0x0000580b01007387 */ /* 0x000fe80000100800 */
[----:B------:R1:W-:Y:S01]  /*2cb00*/  STL [R1+0x50], R7 ;  /* 0x0000500701007387 */ /* 0x0003e20000100800 */
[----:B0-----:R-:W-:-:S05]  /*2cb10*/  FMUL R10, R2, R248 ;  /* 0x000000f8020a7220 */ /* 0x001fca0000400000 */
[----:B------:R-:W-:Y:S01]  /*2cb20*/  STL [R1+0x48], R10 ;  /* 0x0000480a01007387 */ /* 0x000fe20000100800 */
[C---:B-1----:R-:W-:Y:S01]  /*2cb30*/  FMUL R7, R2.reuse, R9 ;  /* 0x0000000902077220 */ /* 0x042fe20000400000 */
[C---:B------:R-:W-:Y:S02]  /*2cb40*/  FMUL R9, R2.reuse, R12 ;  /* 0x0000000c02097220 */ /* 0x040fe40000400000 */
[----:B------:R0:W-:Y:S04]  /*2cb50*/  STL [R1+0x40], R8 ;  /* 0x0000400801007387 */ /* 0x0001e80000100800 */
[----:B------:R1:W-:Y:S01]  /*2cb60*/  STL [R1+0x38], R7 ;  /* 0x0000380701007387 */ /* 0x0003e20000100800 */
[----:B0-----:R-:W-:-:S03]  /*2cb70*/  FMUL R8, R2, R13 ;  /* 0x0000000d02087220 */ /* 0x001fc60000400000 */
[----:B------:R-:W-:Y:S01]  /*2cb80*/  STL [R1+0x30], R9 ;  /* 0x0000300901007387 */ /* 0x000fe20000100800 */
[----:B-1----:R-:W-:-:S03]  /*2cb90*/  FMUL R7, R2, R16 ;  /* 0x0000001002077220 */ /* 0x002fc60000400000 */
[----:B------:R0:W-:Y:S04]  /*2cba0*/  STL [R1+0x28], R8 ;  /* 0x0000280801007387 */ /* 0x0001e80000100800 */
[----:B------:R1:W-:Y:S04]  /*2cbb0*/  STL [R1+0x20], R7 ;  /* 0x0000200701007387 */ /* 0x0003e80000100800 */
[----:B------:R-:W2:Y:S04]  /*2cbc0*/  LDL.LU R252, [R1+0xd74] ;  /* 0x000d740001fc7983 */ /* 0x000ea80000300800 */
[----:B------:R-:W3:Y:S04]  /*2cbd0*/  LDL.LU R0, [R1+0xd70] ;  /* 0x000d700001007983 */ /* 0x000ee80000300800 */
[----:B------:R-:W4:Y:S04]  /*2cbe0*/  LDL.LU R18, [R1+0x18] ;  /* 0x0000180001127983 */ /* 0x000f280000300800 */
[----:B------:R-:W5:Y:S04]  /*2cbf0*/  LDL.LU R249, [R1+0x14] ;  /* 0x0000140001f97983 */ /* 0x000f680000300800 */
[----:B------:R-:W3:Y:S04]  /*2cc00*/  LDL.LU R15, [R1+0xc] ;  /* 0x00000c00010f7983 */ /* 0x000ee80000300800 */
[----:B------:R-:W5:Y:S01]  /*2cc10*/  LDL.LU R250, [R1+0x8] ;  /* 0x0000080001fa7983 */ /* 0x000f620000300800 */
        /* <DEDUP_REMOVED lines=217> */
[C---:B------:R-:W-:Y:S01]  /*2d9b0*/  FMUL R4, R3.reuse, R4 ;  /* 0x0000000403047220 */ /* 0x040fe20000400000 */
        /* <DEDUP_REMOVED lines=102> */
[----:B------:R-:W-:Y:S01]  /*2e020*/  FMUL R3, R3, R246 ;  /* 0x000000f603037220 */ /* 0x000fe20000400000 */
        /* <DEDUP_REMOVED lines=105> */
[C---:B0-----:R-:W-:Y:S01]  /*2e6c0*/  FMUL R8, R2.reuse, R225 ;  /* 0x000000e102087220 */ /* 0x041fe20000400000 */
[C---:B------:R-:W-:Y:S01]  /*2e6d0*/  FMUL R228, R2.reuse, R228 ;  /* 0x000000e402e47220 */ /* 0x040fe20000400000 */
[C---:B------:R-:W-:Y:S01]  /*2e6e0*/  FMUL R12, R2.reuse, R229 ;  /* 0x000000e5020c7220 */ /* 0x040fe20000400000 */
[C---:B------:R-:W-:Y:S01]  /*2e6f0*/  FMUL R20, R2.reuse, R247 ;  /* 0x000000f702147220 */ /* 0x040fe20000400000 */
[C---:B------:R-:W-:Y:S01]  /*2e700*/  FMUL R232, R2.reuse, R232 ;  /* 0x000000e802e87220 */ /* 0x040fe20000400000 */
[C---:B------:R-:W-:Y:S01]  /*2e710*/  FMUL R16, R2.reuse, R233 ;  /* 0x000000e902107220 */ /* 0x040fe20000400000 */
[C---:B------:R-:W-:Y:S01]  /*2e720*/  FMUL R236, R2.reuse, R236 ;  /* 0x000000ec02ec7220 */ /* 0x040fe20000400000 */
[----:B------:R-:W-:Y:S01]  /*2e730*/  FMUL R239, R2, R239 ;  /* 0x000000ef02ef7220 */ /* 0x000fe20000400000 */
[----:B------:R-:W-:-:S02]  /*2e740*/  IADD3 R2, R240, -R245, RZ ;  /* 0x800000f5f0027210 */ /* 0x000fc40007ffe0ff */
[----:B------:R-:W-:Y:S01]  /*2e750*/  MOV R13, 0x3dc6b27f ;  /* 0x3dc6b27f000d7802 */ /* 0x000fe20000000f00 */
[----:B------:R-:W0:Y:S01]  /*2e760*/  S2R R19, SR_TID.X ;  /* 0x0000000000137919 */ /* 0x000e220000002100 */
[----:B------:R-:W-:Y:S01]  /*2e770*/  F2FP.F16.F32.PACK_AB R20, R20, R6 ;  /* 0x000000061414723e */ /* 0x000fe200000000ff */
[----:B------:R-:W-:Y:S01]  /*2e780*/  FADD R2, R2, -1 ;  /* 0xbf80000002027421 */ /* 0x000fe20000000000 */
[----:B------:R2:W-:Y:S01]  /*2e790*/  STL.64 [R1+0x1068], R174 ;  /* 0x001068ae01007387 */ /* 0x0005e20000100a00 */
[----:B-1----:R-:W-:Y:S02]  /*2e7a0*/  IADD3 R7, R241, -R242, RZ ;  /* 0x800000f2f1077210 */ /* 0x002fe40007ffe0ff */
[----:B------:R-:W-:Y:S01]  /*2e7b0*/  FFMA.FTZ R11, R2, R13, -0.16845393180847167969 ;  /* 0xbe2c7f30020b7423 */ /* 0x000fe2000001000d */
[----:B------:R-:W-:Y:S01]  /*2e7c0*/  IADD3 R6, R237, -R243, RZ ;  /* 0x800000f3ed067210 */ /* 0x000fe20007ffe0ff */
[----:B------:R1:W-:Y:S01]  /*2e7d0*/  STL.64 [R1+0x1060], R172 ;  /* 0x001060ac01007387 */ /* 0x0003e20000100a00 */
[----:B------:R-:W-:Y:S01]  /*2e7e0*/  IADD3 R9, R238, -R244, RZ ;  /* 0x800000f4ee097210 */ /* 0x000fe20007ffe0ff */
[----:B------:R-:W-:Y:S01]  /*2e7f0*/  FFMA.FTZ R11, R2, R11, 0.1716887056827545166 ;  /* 0x3e2fcf2a020b7423 */ /* 0x000fe2000001000b */
[----:B------:R-:W-:Y:S01]  /*2e800*/  FADD R7, R7, -1 ;  /* 0xbf80000007077421 */ /* 0x000fe20000000000 */
[----:B------:R-:W-:Y:S01]  /*2e810*/  STL.64 [R1+0x1058], R170 ;  /* 0x001058aa01007387 */ /* 0x000fe20000100a00 */
[----:B------:R-:W-:Y:S01]  /*2e820*/  FADD R6, R6, -1 ;  /* 0xbf80000006067421 */ /* 0x000fe20000000000 */
[C---:B------:R-:W-:Y:S01]  /*2e830*/  FFMA.FTZ R11, R2.reuse, R11, -0.17900948226451873779 ;  /* 0xbe374e43020b7423 */ /* 0x040fe2000001000b */
[----:B------:R-:W-:Y:S01]  /*2e840*/  F2FP.F16.F32.PACK_AB R21, R3, R4 ;  /* 0x000000040315723e */ /* 0x000fe200000000ff */
[----:B------:R-:W5:Y:S02]  /*2e850*/  LDC R104, c[0x0][0x278] ;  /* 0x00009e00ff687b82 */ /* 0x000f640000000800 */
[----:B------:R-:W-:-:S04]  /*2e860*/  FFMA.FTZ R11, R2, R11, 0.20512372255325317383 ;  /* 0x3e520bf4020b7423 */ /* 0x000fc8000001000b */
[C---:B------:R-:W-:Y:S01]  /*2e870*/  FFMA.FTZ R11, R2.reuse, R11, -0.24046532809734344482 ;  /* 0xbe763c8b020b7423 */ /* 0x040fe2000001000b */
[----:B------:R-:W-:Y:S01]  /*2e880*/  F2FP.F16.F32.PACK_AB R22, R5, R251 ;  /* 0x000000fb0516723e */ /* 0x000fe200000000ff */
[----:B------:R-:W-:Y:S01]  /*2e890*/  STL.64 [R1+0x1050], R168 ;  /* 0x001050a801007387 */ /* 0x000fe20000100a00 */
[----:B------:R-:W-:Y:S01]  /*2e8a0*/  FADD R9, R9, -1 ;  /* 0xbf80000009097421 */ /* 0x000fe20000000000 */
[----:B------:R-:W-:Y:S01]  /*2e8b0*/  FFMA.FTZ R11, R2, R11, 0.28857114911079406738 ;  /* 0x3e93bf99020b7423 */ /* 0x000fe2000001000b */
[-C--:B------:R-:W-:Y:S01]  /*2e8c0*/  FFMA.FTZ R10, R6, R13.reuse, -0.16845393180847167969 ;  /* 0xbe2c7f30060a7423 */ /* 0x080fe2000001000d */
[----:B------:R-:W-:Y:S01]  /*2e8d0*/  FFMA.FTZ R14, R7, R13, -0.16845393180847167969 ;  /* 0xbe2c7f30070e7423 */ /* 0x000fe2000001000d */
[----:B------:R-:W3:Y:S01]  /*2e8e0*/  LDC.64 R4, c[0x0][0x270] ;  /* 0x00009c00ff047b82 */ /* 0x000ee20000000a00 */
[----:B------:R-:W-:-:S04]  /*2e8f0*/  FFMA.FTZ R11, R2, R11, -0.36067417263984680176 ;  /* 0xbeb8aa49020b7423 */ /* 0x000fc8000001000b */
[C---:B------:R-:W-:Y:S01]  /*2e900*/  FFMA.FTZ R11, R2.reuse, R11, 0.48089820146560668945 ;  /* 0x3ef6384a020b7423 */ /* 0x040fe2000001000b */
[----:B------:R-:W-:Y:S01]  /*2e910*/  STL.64 [R1+0x1048], R166 ;  /* 0x001048a601007387 */ /* 0x000fe20000100a00 */
[----:B0-----:R-:W-:Y:S01]  /*2e920*/  LOP3.LUT R248, R19, 0xff, RZ, 0xc0, !PT ;  /* 0x000000ff13f87812 */ /* 0x001fe200078ec0ff */
[----:B------:R-:W0:Y:S01]  /*2e930*/  LDC R225, c[0x0][0x278] ;  /* 0x00009e00ffe17b82 */ /* 0x000e220000000800 */
[C---:B------:R-:W-:Y:S01]  /*2e940*/  FFMA.FTZ R11, R2.reuse, R11, -0.72134751081466674805 ;  /* 0xbf38aa3b020b7423 */ /* 0x040fe2000001000b */
[----:B------:R-:W-:Y:S03]  /*2e950*/  STL.64 [R1+0x1040], R164 ;  /* 0x001040a401007387 */ /* 0x000fe60000100a00 */
[C---:B------:R-:W-:Y:S01]  /*2e960*/  FMUL R11, R2.reuse, R11 ;  /* 0x0000000b020b7220 */ /* 0x040fe20000400000 */
[----:B------:R-:W-:Y:S01]  /*2e970*/  STL.64 [R1+0x1038], R162 ;  /* 0x001038a201007387 */ /* 0x000fe20000100a00 */
[----:B------:R-:W-:Y:S01]  /*2e980*/  ISETP.GE.U32.AND P5, PT, R241, 0x7f800000, PT ;  /* 0x7f800000f100780c */ /* 0x000fe20003fa6070 */
[----:B------:R-:W0:Y:S02]  /*2e990*/  LDC R105, c[0x0][0x278] ;  /* 0x00009e00ff697b82 */ /* 0x000e240000000800 */
[----:B------:R-:W-:Y:S01]  /*2e9a0*/  STL.64 [R1+0x1030], R160 ;  /* 0x001030a001007387 */ /* 0x000fe20000100a00 */
[----:B------:R-:W-:-:S03]  /*2e9b0*/  FMUL R11, R2, R11 ;  /* 0x0000000b020b7220 */ /* 0x000fc60000400000 */
[----:B------:R-:W-:Y:S01]  /*2e9c0*/  STL.64 [R1+0x1028], R158 ;  /* 0x0010289e01007387 */ /* 0x000fe20000100a00 */
[----:B------:R-:W-:Y:S01]  /*2e9d0*/  ISETP.GE.U32.AND P2, PT, R240, 0x7f800000, PT ;  /* 0x7f800000f000780c */ /* 0x000fe20003f46070 */
[----:B------:R-:W0:Y:S02]  /*2e9e0*/  LDC R229, c[0x0][0x278] ;  /* 0x00009e00ffe57b82 */ /* 0x000e240000000800 */
[----:B------:R5:W-:Y:S01]  /*2e9f0*/  STL.64 [R1+0x1020], R156 ;  /* 0x0010209c01007387 */ /* 0x000be20000100a00 */
[----:B------:R-:W-:-:S03]  /*2ea00*/  FFMA.FTZ R13, R9, R13, -0.16845393180847167969 ;  /* 0xbe2c7f30090d7423 */ /* 0x000fc6000001000d */
[----:B------:R-:W-:Y:S01]  /*2ea10*/  STL.64 [R1+0x1018], R154 ;  /* 0x0010189a01007387 */ /* 0x000fe20000100a00 */
[----:B------:R-:W-:Y:S01]  /*2ea20*/  FFMA.FTZ R11, R2, 1.4426950216293334961, R11 ;  /* 0x3fb8aa3b020b7823 */ /* 0x000fe2000001000b */
[----:B------:R-:W-:Y:S01]  /*2ea30*/  FFMA.FTZ R10, R6, R10, 0.1716887056827545166 ;  /* 0x3e2fcf2a060a7423 */ /* 0x000fe2000001000a */
[----:B------:R-:W-:Y:S01]  /*2ea40*/  FFMA.FTZ R13, R9, R13, 0.1716887056827545166 ;  /* 0x3e2fcf2a090d7423 */ /* 0x000fe2000001000d */
[----:B------:R-:W-:Y:S01]  /*2ea50*/  STL.64 [R1+0x1010], R152 ;  /* 0x0010109801007387 */ /* 0x000fe20000100a00 */
[----:B------:R-:W-:Y:S01]  /*2ea60*/  FFMA.FTZ R14, R7, R14, 0.1716887056827545166 ;  /* 0x3e2fcf2a070e7423 */ /* 0x000fe2000001000e */
[----:B------:R-:W0:Y:S02]  /*2ea70*/  LDC.64 R2, c[0x0][0x228] ;  /* 0x00008a00ff027b82 */ /* 0x000e240000000a00 */
[----:B------:R-:W-:Y:S04]  /*2ea80*/  STL.64 [R1+0x1008], R150 ;  /* 0x0010089601007387 */ /* 0x000fe80000100a00 */
[----:B------:R-:W-:Y:S01]  /*2ea90*/  STL.64 [R1+0x1000], R148 ;  /* 0x0010009401007387 */ /* 0x000fe20000100a00 */
[----:B----4-:R-:W-:Y:S01]  /*2eaa0*/  FADD R17, R18, R11 ;  /* 0x0000000b12117221 */ /* 0x010fe20000000000 */
[----:B------:R-:W-:Y:S01]  /*2eab0*/  FFMA.FTZ R10, R6, R10, -0.17900948226451873779 ;  /* 0xbe374e43060a7423 */ /* 0x000fe2000001000a */
[----:B------:R-:W-:Y:S01]  /*2eac0*/  FFMA.FTZ R13, R9, R13, -0.17900948226451873779 ;  /* 0xbe374e43090d7423 */ /* 0x000fe2000001000d */
[----:B------:R-:W-:Y:S01]  /*2ead0*/  STL.64 [R1+0xff8], R146 ;  /* 0x000ff89201007387 */ /* 0x000fe20000100a00 */
[----:B------:R-:W-:Y:S01]  /*2eae0*/  FFMA.FTZ R14, R7, R14, -0.17900948226451873779 ;  /* 0xbe374e43070e7423 */ /* 0x000fe2000001000e */
[----:B------:R-:W-:Y:S01]  /*2eaf0*/  ISETP.GE.U32.AND P1, PT, R237, 0x7f800000, PT ;  /* 0x7f800000ed00780c */ /* 0x000fe20003f26070 */
[----:B------:R-:W4:Y:S01]  /*2eb00*/  LDC R11, c[0x0][0x278] ;  /* 0x00009e00ff0b7b82 */ /* 0x000f220000000800 */
[----:B------:R-:W-:Y:S04]  /*2eb10*/  STL.64 [R1+0xff0], R144 ;  /* 0x000ff09001007387 */ /* 0x000fe80000100a00 */
[----:B------:R-:W-:Y:S01]  /*2eb20*/  STL.64 [R1+0xfe8], R142 ;  /* 0x000fe88e01007387 */ /* 0x000fe20000100a00 */
[----:B------:R-:W-:-:S02]  /*2eb30*/  ISETP.GE.U32.AND P4, PT, R238, 0x7f800000, PT ;  /* 0x7f800000ee00780c */ /* 0x000fc40003f86070 */
[----:B------:R-:W4:Y:S01]  /*2eb40*/  LDC R233, c[0x0][0x278] ;  /* 0x00009e00ffe97b82 */ /* 0x000f220000000800 */
[----:B------:R-:W-:Y:S04]  /*2eb50*/  STL.64 [R1+0xfe0], R140 ;  /* 0x000fe08c01007387 */ /* 0x000fe80000100a00 */
[----:B------:R-:W-:Y:S01]  /*2eb60*/  STL.64 [R1+0xfd8], R138 ;  /* 0x000fd88a01007387 */ /* 0x000fe20000100a00 */
[----:B------:R-:W-:Y:S02]  /*2eb70*/  FSETP.NEU.AND P0, PT, R240, RZ, PT ;  /* 0x000000fff000720b */ /* 0x000fe40003f0d000 */
[----:B------:R-:W-:Y:S01]  /*2eb80*/  FSETP.NEU.AND P3, PT, R241, RZ, PT ;  /* 0x000000fff100720b */ /* 0x000fe20003f6d000 */
[----:B------:R-:W1:Y:S01]  /*2eb90*/  S2R R18, SR_CTAID.X ;  /* 0x0000000000127919 */ /* 0x000e620000002500 */
[----:B------:R-:W-:Y:S01]  /*2eba0*/  FFMA.FTZ R10, R6, R10, 0.20512372255325317383 ;  /* 0x3e520bf4060a7423 */ /* 0x000fe2000001000a */
[----:B------:R-:W-:Y:S01]  /*2ebb0*/  FFMA.FTZ R13, R9, R13, 0.20512372255325317383 ;  /* 0x3e520bf4090d7423 */ /* 0x000fe2000001000d */
[----:B------:R-:W4:Y:S01]  /*2ebc0*/  LDC R243, c[0x0][0x278] ;  /* 0x00009e00fff37b82 */ /* 0x000f220000000800 */
[----:B------:R-:W-:Y:S04]  /*2ebd0*/  STL.64 [R1+0xfd0], R136 ;  /* 0x000fd08801007387 */ /* 0x000fe80000100a00 */
[----:B------:R-:W-:Y:S01]  /*2ebe0*/  STL.64 [R1+0xfc8], R134 ;  /* 0x000fc88601007387 */ /* 0x000fe20000100a00 */
[----:B------:R-:W-:-:S02]  /*2ebf0*/  FFMA.FTZ R14, R7, R14, 0.20512372255325317383 ;  /* 0x3e520bf4070e7423 */ /* 0x000fc4000001000e */
[----:B------:R-:W4:Y:S01]  /*2ec00*/  LDC R242, c[0x0][0x278] ;  /* 0x00009e00fff27b82 */ /* 0x000f220000000800 */
[----:B------:R-:W-:Y:S04]  /*2ec10*/  STL.64 [R1+0xfc0], R132 ;  /* 0x000fc08401007387 */ /* 0x000fe80000100a00 */
[----:B------:R-:W-:Y:S03]  /*2ec20*/  STL.64 [R1+0xfb8], R130 ;  /* 0x000fb88201007387 */ /* 0x000fe60000100a00 */
[----:B------:R-:W4:Y:S01]  /*2ec30*/  LDC R244, c[0x0][0x278] ;  /* 0x00009e00fff47b82 */ /* 0x000f220000000800 */
[----:B------:R-:W-:Y:S01]  /*2ec40*/  STL.64 [R1+0xfb0], R128 ;  /* 0x000fb08001007387 */ /* 0x000fe20000100a00 */
[----:B------:R-:W3:Y:S01]  /*2ec50*/  S2R R19, SR_CTAID.Y ;  /* 0x0000000000137919 */ /* 0x000ee20000002600 */
[----:B------:R-:W-:Y:S01]  /*2ec60*/  FFMA.FTZ R10, R6, R10, -0.24046532809734344482 ;  /* 0xbe763c8b060a7423 */ /* 0x000fe2000001000a */
[----:B------:R-:W-:Y:S01]  /*2ec70*/  FFMA.FTZ R13, R9, R13, -0.24046532809734344482 ;  /* 0xbe763c8b090d7423 */ /* 0x000fe2000001000d */
[----:B------:R-:W-:Y:S01]  /*2ec80*/  FFMA.FTZ R14, R7, R14, -0.24046532809734344482 ;  /* 0xbe763c8b070e7423 */ /* 0x000fe2000001000e */
[----:B------:R-:W-:Y:S02]  /*2ec90*/  STL.64 [R1+0xfa8], R126 ;  /* 0x000fa87e01007387 */ /* 0x000fe40000100a00 */
[----:B--2---:R-:W2:Y:S02]  /*2eca0*/  LDC R175, c[0x0][0x278] ;  /* 0x00009e00ffaf7b82 */ /* 0x004ea40000000800 */
[----:B------:R-:W-:Y:S04]  /*2ecb0*/  STL.64 [R1+0xfa0], R124 ;  /* 0x000fa07c01007387 */ /* 0x000fe80000100a00 */
[----:B------:R-:W-:Y:S01]  /*2ecc0*/  STL.64 [R1+0xf98], R122 ;  /* 0x000f987a01007387 */ /* 0x000fe20000100a00 */
[----:B-1----:R-:W-:Y:S01]  /*2ecd0*/  LEA R18, R18, R248, 0x8 ;  /* 0x000000f812127211 */ /* 0x002fe200078e40ff */
[C---:B------:R-:W-:Y:S01]  /*2ece0*/  FFMA.FTZ R10, R6.reuse, R10, 0.28857114911079406738 ;  /* 0x3e93bf99060a7423 */ /* 0x040fe2000001000a */
[----:B------:R-:W-:Y:S01]  /*2ecf0*/  FFMA.FTZ R13, R9, R13, 0.28857114911079406738 ;  /* 0x3e93bf99090d7423 */ /* 0x000fe2000001000d */
[----:B------:R-:W-:Y:S01]  /*2ed00*/  STL.64 [R1+0xf90], R120 ;  /* 0x000f907801007387 */ /* 0x000fe20000100a00 */
[----:B------:R-:W-:Y:S01]  /*2ed10*/  FFMA.FTZ R14, R7, R14, 0.28857114911079406738 ;  /* 0x3e93bf99070e7423 */ /* 0x000fe2000001000e */
[----:B------:R-:W1:Y:S02]  /*2ed20*/  LDC R251, c[0x0][0x278] ;  /* 0x00009e00fffb7b82 */ /* 0x000e640000000800 */
[----:B------:R-:W-:Y:S04]  /*2ed30*/  STL.64 [R1+0xf88], R118 ;  /* 0x000f887601007387 */ /* 0x000fe80000100a00 */
[----:B------:R-:W-:Y:S02]  /*2ed40*/  STL.64 [R1+0xf80], R116 ;  /* 0x000f807401007387 */ /* 0x000fe40000100a00 */
[----:B------:R-:W1:Y:S02]  /*2ed50*/  LDC R173, c[0x0][0x278] ;  /* 0x00009e00ffad7b82 */ /* 0x000e640000000800 */
[----:B------:R-:W-:Y:S04]  /*2ed60*/  STL.64 [R1+0xf78], R114 ;  /* 0x000f787201007387 */ /* 0x000fe80000100a00 */
[----:B------:R-:W-:Y:S01]  /*2ed70*/  STL.64 [R1+0xf70], R112 ;  /* 0x000f707001007387 */ /* 0x000fe20000100a00 */
[----:B------:R-:W-:Y:S01]  /*2ed80*/  FFMA.FTZ R10, R6, R10, -0.36067417263984680176 ;  /* 0xbeb8aa49060a7423 */ /* 0x000fe2000001000a */
[----:B------:R-:W-:Y:S01]  /*2ed90*/  FFMA.FTZ R13, R9, R13, -0.36067417263984680176 ;  /* 0xbeb8aa49090d7423 */ /* 0x000fe2000001000d */
[----:B------:R-:W-:Y:S01]  /*2eda0*/  FFMA.FTZ R14, R7, R14, -0.36067417263984680176 ;  /* 0xbeb8aa49070e7423 */ /* 0x000fe2000001000e */
[----:B------:R-:W-:Y:S01]  /*2edb0*/  STL.64 [R1+0xf68], R110 ;  /* 0x000f686e01007387 */ /* 0x000fe20000100a00 */
[----:B---3--:R-:W-:-:S02]  /*2edc0*/  IMAD R4, R19, R4, RZ ;  /* 0x0000000413047224 */ /* 0x008fc400078e02ff */
[----:B------:R-:W-:Y:S01]  /*2edd0*/  FFMA.FTZ R10, R6, R10, 0.48089820146560668945 ;  /* 0x3ef6384a060a7423 */ /* 0x000fe2000001000a */
[----:B------:R-:W-:Y:S01]  /*2ede0*/  FFMA.FTZ R13, R9, R13, 0.48089820146560668945 ;  /* 0x3ef6384a090d7423 */ /* 0x000fe2000001000d */
[----:B------:R-:W-:Y:S01]  /*2edf0*/  STL.64 [R1+0xf60], R108 ;  /* 0x000f606c01007387 */ /* 0x000fe20000100a00 */
[----:B------:R-:W-:Y:S01]  /*2ee00*/  FFMA.FTZ R14, R7, R14, 0.48089820146560668945 ;  /* 0x3ef6384a070e7423 */ /* 0x000fe2000001000e */
[----:B------:R-:W-:Y:S01]  /*2ee10*/  IMAD R5, R18, R5, RZ ;  /* 0x0000000512057224 */ /* 0x000fe200078e02ff */
[----:B------:R-:W3:Y:S01]  /*2ee20*/  LDC R19, c[0x0][0x278] ;  /* 0x00009e00ff137b82 */ /* 0x000ee20000000800 */
[----:B------:R-:W-:Y:S04]  /*2ee30*/  STL.64 [R1+0xf58], R106 ;  /* 0x000f586a01007387 */ /* 0x000fe80000100a00 */
[----:B------:R-:W-:Y:S01]  /*2ee40*/  STL.64 [R1+0xf50], R24 ;  /* 0x000f501801007387 */ /* 0x000fe20000100a00 */
[C---:B------:R-:W-:Y:S01]  /*2ee50*/  FFMA.FTZ R10, R6.reuse, R10, -0.72134751081466674805 ;  /* 0xbf38aa3b060a7423 */ /* 0x040fe2000001000a */
[----:B------:R-:W-:Y:S01]  /*2ee60*/  FFMA.FTZ R13, R9, R13, -0.72134751081466674805 ;  /* 0xbf38aa3b090d7423 */ /* 0x000fe2000001000d */
[----:B------:R-:W-:Y:S01]  /*2ee70*/  FFMA.FTZ R14, R7, R14, -0.72134751081466674805 ;  /* 0xbf38aa3b070e7423 */ /* 0x000fe2000001000e */
[----:B------:R-:W-:Y:S01]  /*2ee80*/  STL.64 [R1+0xf48], R102 ;  /* 0x000f486601007387 */ /* 0x000fe20000100a00 */
[----:B------:R-:W1:Y:S03]  /*2ee90*/  LDC R18, c[0x0][0x278] ;  /* 0x00009e00ff127b82 */ /* 0x000e660000000800 */
[----:B------:R-:W-:Y:S04]  /*2eea0*/  STL.64 [R1+0xf40], R100 ;  /* 0x000f406401007387 */ /* 0x000fe80000100a00 */
[----:B------:R-:W-:Y:S01]  /*2eeb0*/  STL.64 [R1+0xf38], R98 ;  /* 0x000f386201007387 */ /* 0x000fe20000100a00 */
[----:B------:R-:W3:Y:S03]  /*2eec0*/  LDC R245, c[0x0][0x278] ;  /* 0x00009e00fff57b82 */ /* 0x000ee60000000800 */
[----:B------:R-:W-:Y:S04]  /*2eed0*/  STL.64 [R1+0xf30], R96 ;  /* 0x000f306001007387 */ /* 0x000fe80000100a00 */
[----:B------:R-:W-:Y:S01]  /*2eee0*/  STL.64 [R1+0xf28], R94 ;  /* 0x000f285e01007387 */ /* 0x000fe20000100a00 */
[C---:B------:R-:W-:Y:S01]  /*2eef0*/  FMUL R10, R6.reuse, R10 ;  /* 0x0000000a060a7220 */ /* 0x040fe20000400000 */
[----:B------:R-:W-:Y:S01]  /*2ef00*/  FMUL R13, R9, R13 ;  /* 0x0000000d090d7220 */ /* 0x000fe20000400000 */
[----:B------:R-:W-:Y:S01]  /*2ef10*/  FMUL R14, R7, R14 ;  /* 0x0000000e070e7220 */ /* 0x000fe20000400000 */
[----:B------:R-:W-:Y:S01]  /*2ef20*/  STL.64 [R1+0xf20], R92 ;  /* 0x000f205c01007387 */ /* 0x000fe20000100a00 */
[----:B------:R-:W0:Y:S03]  /*2ef30*/  LDC R247, c[0x0][0x278] ;  /* 0x00009e00fff77b82 */ /* 0x000e260000000800 */
        /* <DEDUP_REMOVED lines=9> */
[----:B-----5:R-:W5:Y:S03]  /*2efd0*/  LDC R157, c[0x0][0x278] ;  /* 0x00009e00ff9d7b82 */ /* 0x020f660000000800 */
[----:B------:R-:W-:Y:S04]  /*2efe0*/  STL.64 [R1+0xef0], R80 ;  /* 0x000ef05001007387 */ /* 0x000fe80000100a00 */
[----:B------:R-:W-:Y:S04]  /*2eff0*/  STL.64 [R1+0xee8], R78 ;  /* 0x000ee84e01007387 */ /* 0x000fe80000100a00 */
[----:B------:R4:W-:Y:S01]  /*2f000*/  STSM.16.M88.4 [R252], R20 ;  /* 0x00000014fc007844 */ /* 0x0009e20000000200 */
[----:B------:R-:W-:Y:S01]  /*2f010*/  FFMA.FTZ R10, R6, 1.4426950216293334961, R10 ;  /* 0x3fb8aa3b060a7823 */ /* 0x000fe2000001000a */
[----:B------:R-:W-:Y:S01]  /*2f020*/  FFMA.FTZ R13, R9, 1.4426950216293334961, R13 ;  /* 0x3fb8aa3b090d7823 */ /* 0x000fe2000001000d */
[----:B------:R-:W-:Y:S01]  /*2f030*/  FFMA.FTZ R14, R7, 1.4426950216293334961, R14 ;  /* 0x3fb8aa3b070e7823 */ /* 0x000fe2000001000e */
[----:B------:R-:W-:Y:S01]  /*2f040*/  STL.64 [R1+0xee0], R76 ;  /* 0x000ee04c01007387 */ /* 0x000fe20000100a00 */
[----:B0-----:R-:W-:Y:S01]  /*2f050*/  IMAD R158, R247, 0x13c, RZ ;  /* 0x0000013cf79e7824 */ /* 0x001fe200078e02ff */
[----:B------:R-:W-:Y:S01]  /*2f060*/  @P5 MOV R9, 0x7f800000 ;  /* 0x7f80000000095802 */ /* 0x000fe20000000f00 */
[----:B------:R-:W-:Y:S01]  /*2f070*/  FADD R15, R15, R10 ;  /* 0x0000000a0f0f7221 */ /* 0x000fe20000000000 */
[----:B------:R-:W-:Y:S01]  /*2f080*/  STL.64 [R1+0xed8], R74 ;  /* 0x000ed84a01007387 */ /* 0x000fe20000100a00 */
[C---:B------:R-:W-:Y:S01]  /*2f090*/  SHF.L.U32 R7, R4.reuse, 0x1, RZ ;  /* 0x0000000104077819 */ /* 0x040fe200000006ff */
[----:B------:R-:W-:Y:S01]  /*2f0a0*/  FADD R14, R249, R14 ;  /* 0x0000000ef90e7221 */ /* 0x000fe20000000000 */
[----:B------:R-:W-:Y:S01]  /*2f0b0*/  @P2 MOV R6, 0x7f800000 ;  /* 0x7f80000000062802 */ /* 0x000fe20000000f00 */
[----:B------:R-:W-:Y:S01]  /*2f0c0*/  STL.64 [R1+0xed0], R72 ;  /* 0x000ed04801007387 */ /* 0x000fe20000100a00 */
[----:B------:R-:W-:Y:S01]  /*2f0d0*/  SHF.L.U32 R10, R5, 0x1, RZ ;  /* 0x00000001050a7819 */ /* 0x000fe200000006ff */
[----:B------:R-:W-:-:S04]  /*2f0e0*/  IMAD.HI R4, R4, 0x2, RZ ;  /* 0x0000000204047827 */ /* 0x000fc800078e02ff */
[----:B------:R-:W-:Y:S01]  /*2f0f0*/  FADD R13, R250, R13 ;  /* 0x0000000dfa0d7221 */ /* 0x000fe20000000000 */
[----:B------:R-:W-:Y:S01]  /*2f100*/  STL.64 [R1+0xec8], R70 ;  /* 0x000ec84601007387 */ /* 0x000fe20000100a00 */
[----:B----4-:R-:W0:Y:S03]  /*2f110*/  LDC R20, c[0x0][0x278] ;  /* 0x00009e00ff147b82 */ /* 0x010e260000000800 */
[----:B------:R4:W-:Y:S04]  /*2f120*/  STL.64 [R1+0xec0], R68 ;  /* 0x000ec04401007387 */ /* 0x0009e80000100a00 */
[----:B------:R-:W-:Y:S01]  /*2f130*/  STL.64 [R1+0xeb8], R66 ;  /* 0x000eb84201007387 */ /* 0x000fe20000100a00 */
[----:B------:R-:W-:Y:S01]  /*2f140*/  @P5 FFMA.FTZ R14, R241, R9, +INF ;  /* 0x7f800000f10e5423 */ /* 0x000fe20000010009 */
[----:B------:R-:W-:Y:S01]  /*2f150*/  @P2 FFMA.FTZ R17, R240, R6, +INF ;  /* 0x7f800000f0112423 */ /* 0x000fe20000010006 */
[----:B------:R-:W5:Y:S01]  /*2f160*/  LDC R21, c[0x0][0x278] ;  /* 0x00009e00ff157b82 */ /* 0x000f620000000800 */
[----:B------:R-:W-:Y:S04]  /*2f170*/  STL.64 [R1+0xeb0], R64 ;  /* 0x000eb04001007387 */ /* 0x000fe80000100a00 */
[----:B------:R-:W-:Y:S01]  /*2f180*/  STL.64 [R1+0xea8], R62 ;  /* 0x000ea83e01007387 */ /* 0x000fe20000100a00 */
[----:B------:R-:W-:Y:S01]  /*2f190*/  IMAD.HI R5, R5, 0x2, RZ ;  /* 0x0000000205057827 */ /* 0x000fe200078e02ff */
[----:B------:R-:W-:Y:S01]  /*2f1a0*/  IADD3 R2, P5, P6, R10, R2, R7 ;  /* 0x000000020a027210 */ /* 0x000fe20007ebe007 */
[----:B------:R-:W2:Y:S01]  /*2f1b0*/  LDC R9, c[0x0][0x278] ;  /* 0x00009e00ff097b82 */ /* 0x000ea20000000800 */
[----:B------:R-:W-:Y:S04]  /*2f1c0*/  STL.64 [R1+0xea0], R60 ;  /* 0x000ea03c01007387 */ /* 0x000fe80000100a00 */
[----:B------:R-:W-:Y:S01]  /*2f1d0*/  STL.64 [R1+0xe98], R58 ;  /* 0x000e983a01007387 */ /* 0x000fe20000100a00 */
[----:B------:R-:W-:-:S02]  /*2f1e0*/  @P1 MOV R6, 0x7f800000 ;  /* 0x7f80000000061802 */ /* 0x000fc40000000f00 */
[----:B------:R-:W5:Y:S01]  /*2f1f0*/  LDC R10, c[0x0][0x278] ;  /* 0x00009e00ff0a7b82 */ /* 0x000f620000000800 */
[----:B------:R-:W-:Y:S04]  /*2f200*/  STL.64 [R1+0xe90], R56 ;  /* 0x000e903801007387 */ /* 0x000fe80000100a00 */
[----:B------:R-:W-:Y:S03]  /*2f210*/  STL.64 [R1+0xe88], R54 ;  /* 0x000e883601007387 */ /* 0x000fe60000100a00 */
[----:B------:R-:W1:Y:S01]  /*2f220*/  LDC R22, c[0x0][0x278] ;  /* 0x00009e00ff167b82 */ /* 0x000e620000000800 */
[----:B------:R-:W-:Y:S04]  /*2f230*/  STL.64 [R1+0xe80], R52 ;  /* 0x000e803401007387 */ /* 0x000fe80000100a00 */
[----:B------:R-:W-:Y:S01]  /*2f240*/  STL.64 [R1+0xe78], R50 ;  /* 0x000e783201007387 */ /* 0x000fe20000100a00 */
[----:B------:R-:W-:-:S02]  /*2f250*/  IADD3.X R3, R5, R3, R4, P5, P6 ;  /* 0x0000000305037210 */ /* 0x000fc40002fec404 */
[----:B------:R-:W3:Y:S01]  /*2f260*/  LDC R4, c[0x0][0x278] ;  /* 0x00009e00ff047b82 */ /* 0x000ee20000000800 */
[----:B------:R-:W-:Y:S04]  /*2f270*/  STL.64 [R1+0xe70], R48 ;  /* 0x000e703001007387 */ /* 0x000fe80000100a00 */
[----:B------:R-:W-:Y:S01]  /*2f280*/  STL.64 [R1+0xe68], R46 ;  /* 0x000e682e01007387 */ /* 0x000fe20000100a00 */
[----:B------:R-:W-:Y:S01]  /*2f290*/  @P4 MOV R7, 0x7f800000 ;  /* 0x7f80000000074802 */ /* 0x000fe20000000f00 */
[----:B------:R-:W-:Y:S01]  /*2f2a0*/  @P1 FFMA.FTZ R15, R237, R6, +INF ;  /* 0x7f800000ed0f1423 */ /* 0x000fe20000010006 */
[----:B------:R-:W0:Y:S01]  /*2f2b0*/  LDC R5, c[0x0][0x278] ;  /* 0x00009e00ff057b82 */ /* 0x000e220000000800 */
[----:B------:R-:W-:Y:S04]  /*2f2c0*/  STL.64 [R1+0xe60], R44 ;  /* 0x000e602c01007387 */ /* 0x000fe80000100a00 */
[----:B------:R-:W-:Y:S01]  /*2f2d0*/  STL.64 [R1+0xe58], R42 ;  /* 0x000e582a01007387 */ /* 0x000fe20000100a00 */
[----:B------:R-:W-:-:S02]  /*2f2e0*/  @P4 FFMA.FTZ R13, R238, R7, +INF ;  /* 0x7f800000ee0d4423 */ /* 0x000fc40000010007 */
[----:B------:R-:W5:Y:S01]  /*2f2f0*/  LDC R7, c[0x0][0x278] ;  /* 0x00009e00ff077b82 */ /* 0x000f620000000800 */
[----:B------:R-:W-:Y:S04]  /*2f300*/  STL.64 [R1+0xe50], R40 ;  /* 0x000e502801007387 */ /* 0x000fe80000100a00 */
[----:B------:R-:W-:Y:S03]  /*2f310*/  STL.64 [R1+0xe48], R38 ;  /* 0x000e482601007387 */ /* 0x000fe60000100a00 */
[----:B------:R-:W1:Y:S01]  /*2f320*/  LDC R6, c[0x0][0x278] ;  /* 0x00009e00ff067b82 */ /* 0x000e620000000800 */
[----:B------:R-:W-:Y:S04]  /*2f330*/  STL.64 [R1+0xe40], R36 ;  /* 0x000e402401007387 */ /* 0x000fe80000100a00 */
[----:B------:R-:W-:Y:S01]  /*2f340*/  STL.64 [R1+0xe38], R34 ;  /* 0x000e382201007387 */ /* 0x000fe20000100a00 */
[----:B---3--:R-:W-:-:S02]  /*2f350*/  SHF.L.U32 R4, R4, 0x1, RZ ;  /* 0x0000000104047819 */ /* 0x008fc400000006ff */
[-C--:B------:R-:W-:Y:S01]  /*2f360*/  LEA RZ, P5, R11, R2.reuse, 0x8 ;  /* 0x000000020bff7211 */ /* 0x080fe200078a40ff */
[----:B------:R-:W-:Y:S01]  /*2f370*/  STL.64 [R1+0xe30], R32 ;  /* 0x000e302001007387 */ /* 0x000fe20000100a00 */
[----:B------:R-:W3:Y:S03]  /*2f380*/  LDC R11, c[0x0][0x278] ;  /* 0x00009e00ff0b7b82 */ /* 0x000ee60000000800 */
[----:B------:R-:W-:Y:S04]  /*2f390*/  STL.64 [R1+0xe28], R28 ;  /* 0x000e281c01007387 */ /* 0x000fe80000100a00 */
[----:B------:R-:W-:Y:S01]  /*2f3a0*/  STL.64 [R1+0xe20], R26 ;  /* 0x000e201a01007387 */ /* 0x000fe20000100a00 */
[----:B------:R-:W3:Y:S03]  /*2f3b0*/  LDC R23, c[0x0][0x278] ;  /* 0x00009e00ff177b82 */ /* 0x000ee60000000800 */
[----:B------:R-:W-:Y:S04]  /*2f3c0*/  STL.64 [R1+0xe18], R30 ;  /* 0x000e181e01007387 */ /* 0x000fe80000100a00 */
[----:B------:R2:W-:Y:S01]  /*2f3d0*/  STL [R1+0x984], R17 ;  /* 0x0009841101007387 */ /* 0x0005e20000100800 */
[-C--:B----4-:R-:W-:Y:S01]  /*2f3e0*/  IADD3 R68, P6, R4, R2.reuse, RZ ;  /* 0x0000000204447210 */ /* 0x090fe20007fde0ff */
[----:B------:R-:W4:Y:S02]  /*2f3f0*/  LDC R240, c[0x0][0x278] ;  /* 0x00009e00fff07b82 */ /* 0x000f240000000800 */
[----:B------:R0:W-:Y:S04]  /*2f400*/  STL [R1+0x980], R14 ;  /* 0x0009800e01007387 */ /* 0x0001e80000100800 */
[----:B------:R-:W-:Y:S02]  /*2f410*/  STL [R1+0x97c], R15 ;  /* 0x00097c0f01007387 */ /* 0x000fe40000100800 */
[----:B--2---:R-:W2:Y:S02]  /*2f420*/  LDC R17, c[0x0][0x278] ;  /* 0x00009e00ff117b82 */ /* 0x004ea40000000800 */
[----:B------:R5:W-:Y:S06]  /*2f430*/  STL [R1+0x978], R13 ;  /* 0x0009780d01007387 */ /* 0x000bec0000100800 */
[----:B0-----:R-:W0:Y:S08]  /*2f440*/  LDC R14, c[0x0][0x278] ;  /* 0x00009e00ff0e7b82 */ /* 0x001e300000000800 */
[----:B-----5:R-:W5:Y:S08]  /*2f450*/  LDC R13, c[0x0][0x278] ;  /* 0x00009e00ff0d7b82 */ /* 0x020f700000000800 */
[----:B------:R-:W3:Y:S01]  /*2f460*/  LDC R15, c[0x0][0x278] ;  /* 0x00009e00ff0f7b82 */ /* 0x000ee20000000800 */
[----:B------:R-:W-:-:S02]  /*2f470*/  LEA R66, P4, R9, R2, 0x2 ;  /* 0x0000000209427211 */ /* 0x000fc400078810ff */
[----:B0-----:R-:W-:-:S05]  /*2f480*/  LEA.HI.X.SX32 R69, R14, R3, 0x1, P6 ;  /* 0x000000030e457211 */ /* 0x001fca00030f0eff */
[----:B------:R-:W0:Y:S01]  /*2f490*/  LDC R241, c[0x0][0x278] ;  /* 0x00009e00fff17b82 */ /* 0x000e220000000800 */
[----:B------:R-:W-:Y:S01]  /*2f4a0*/  SHF.L.U32 R5, R5, 0x2, RZ ;  /* 0x0000000205057819 */ /* 0x000fe200000006ff */
[----:B------:R5:W-:Y:S01]  /*2f4b0*/  STL.64 [R1+0x438], R68 ;  /* 0x0004384401007387 */ /* 0x000be20000100a00 */
[-C--:B------:R-:W-:Y:S02]  /*2f4c0*/  LEA.HI.X.SX32 R67, R4, R3.reuse, 0x1, P4 ;  /* 0x0000000304437211 */ /* 0x080fe400020f0eff */
[----:B------:R-:W-:Y:S01]  /*2f4d0*/  SHF.L.U32 R7, R7, 0x4, RZ ;  /* 0x0000000407077819 */ /* 0x000fe200000006ff */
[----:B------:R-:W-:Y:S01]  /*2f4e0*/  IMAD R250, R175, 0x2e, RZ ;  /* 0x0000002eaffa7824 */ /* 0x000fe200078e02ff */
[----:B-1----:R-:W-:Y:S01]  /*2f4f0*/  SHF.L.U32 R6, R6, 0x3, RZ ;  /* 0x0000000306067819 */ /* 0x002fe200000006ff */
[----:B------:R-:W1:Y:S01]  /*2f500*/  LDC R247, c[0x0][0x278] ;  /* 0x00009e00fff77b82 */ /* 0x000e620000000800 */
[----:B-----5:R-:W-:Y:S01]  /*2f510*/  LEA R68, P6, R13, R2, 0x3 ;  /* 0x000000020d447211 */ /* 0x020fe200078c18ff */
[----:B------:R2:W-:Y:S01]  /*2f520*/  STL.64 [R1+0x430], R66 ;  /* 0x0004304201007387 */ /* 0x0005e20000100a00 */
[----:B---3--:R-:W-:Y:S01]  /*2f530*/  SHF.L.U32 R9, R15, 0x7, RZ ;  /* 0x000000070f097819 */ /* 0x008fe200000006ff */
[----:B------:R-:W-:Y:S01]  /*2f540*/  IMAD R4, R22, 0x204, RZ ;  /* 0x0000020416047824 */ /* 0x000fe200078e02ff */
[----:B------:R-:W-:-:S03]  /*2f550*/  LEA.HI.X.SX32 R69, R5, R3, 0x1, P6 ;  /* 0x0000000305457211 */ /* 0x000fc600030f0eff */
[----:B------:R-:W3:Y:S01]  /*2f560*/  LDC R13, c[0x0][0x278] ;  /* 0x00009e00ff0d7b82 */ /* 0x000ee20000000800 */
[----:B------:R-:W-:-:S04]  /*2f570*/  LEA R14, P6, R18, R2, 0x5 ;  /* 0x00000002120e7211 */ /* 0x000fc800078c28ff */
[-C--:B------:R-:W-:Y:S02]  /*2f580*/  LEA.HI.X.SX32 R15, R7, R3.reuse, 0x1, P6 ;  /* 0x00000003070f7211 */ /* 0x080fe400030f0eff */
[-C--:B--2---:R-:W-:Y:S01]  /*2f590*/  LEA R66, P4, R17, R2.reuse, 0x4 ;  /* 0x0000000211427211 */ /* 0x084fe200078820ff */
[----:B------:R-:W-:Y:S01]  /*2f5a0*/  STL.64 [R1+0x420], R68 ;  /* 0x0004204401007387 */ /* 0x000fe20000100a00 */
[----:B------:R-:W-:Y:S01]  /*2f5b0*/  SHF.L.U32 R11, R11, 0x5, RZ ;  /* 0x000000050b0b7819 */ /* 0x000fe200000006ff */
[----:B------:R-:W-:Y:S01]  /*2f5c0*/  IMAD R5, R19, 0x202, RZ ;  /* 0x0000020213057824 */ /* 0x000fe200078e02ff */
[----:B------:R-:W-:Y:S01]  /*2f5d0*/  LEA.HI.X.SX32 R67, R6, R3, 0x1, P4 ;  /* 0x0000000306437211 */ /* 0x000fe200020f0eff */
[----:B------:R2:W-:Y:S01]  /*2f5e0*/  STL.64 [R1+0x3c0], R14 ;  /* 0x0003c00e01007387 */ /* 0x0005e20000100a00 */
[----:B------:R-:W-:Y:S01]  /*2f5f0*/  LEA R18, P4, R20, R2, 0x6 ;  /* 0x0000000214127211 */ /* 0x000fe200078830ff */
[----:B------:R-:W5:Y:S01]  /*2f600*/  LDC R17, c[0x0][0x278] ;  /* 0x00009e00ff117b82 */ /* 0x000f620000000800 */
[----:B------:R-:W-:-:S02]  /*2f610*/  SHF.L.U32 R10, R10, 0x6, RZ ;  /* 0x000000060a0a7819 */ /* 0x000fc400000006ff */
[----:B------:R-:W-:Y:S02]  /*2f620*/  FSETP.NEU.AND P2, PT, R237, RZ, PT ;  /* 0x000000ffed00720b */ /* 0x000fe40003f4d000 */
[-C--:B------:R-:W-:Y:S02]  /*2f630*/  LEA.HI.X.SX32 R19, R11, R3.reuse, 0x1, P4 ;  /* 0x000000030b137211 */ /* 0x080fe400020f0eff */
[-C--:B------:R-:W-:Y:S01]  /*2f640*/  LEA.HI.X.SX32 R7, R9, R3.reuse, 0x1, P5 ;  /* 0x0000000309077211 */ /* 0x080fe200028f0eff */
[----:B------:R-:W4:Y:S01]  /*2f650*/  LDC R237, c[0x0][0x278] ;  /* 0x00009e00ffed7b82 */ /* 0x000f220000000800 */
[-C--:B--2---:R-:W-:Y:S02]  /*2f660*/  LEA R14, P6, R21, R2.reuse, 0x7 ;  /* 0x00000002150e7211 */ /* 0x084fe400078c38ff */
[-C--:B------:R-:W-:Y:S02]  /*2f670*/  IADD3 RZ, P5, R4, R2.reuse, RZ ;  /* 0x0000000204ff7210 */ /* 0x080fe40007fbe0ff */
[----:B------:R-:W-:Y:S01]  /*2f680*/  LEA.HI.X.SX32 R15, R10, R3, 0x1, P6 ;  /* 0x000000030a0f7211 */ /* 0x000fe200030f0eff */
[----:B------:R-:W-:Y:S01]  /*2f690*/  IMAD R4, R225, 0x102, RZ ;  /* 0x00000102e1047824 */ /* 0x000fe200078e02ff */
[-C--:B------:R-:W-:Y:S01]  /*2f6a0*/  IADD3 RZ, P6, R5, R2.reuse, RZ ;  /* 0x0000000205ff7210 */ /* 0x080fe20007fde0ff */
[----:B------:R-:W-:Y:S01]  /*2f6b0*/  STL.64 [R1+0x400], R66 ;  /* 0x0004004201007387 */ /* 0x000fe20000100a00 */
[----:B------:R-:W-:Y:S01]  /*2f6c0*/  LEA RZ, P4, R23, R2, 0x9 ;  /* 0x0000000217ff7211 */ /* 0x000fe200078848ff */
[----:B------:R-:W2:Y:S01]  /*2f6d0*/  LDC R11, c[0x0][0x278] ;  /* 0x00009e00ff0b7b82 */ /* 0x000ea20000000800 */
[----:B------:R-:W-:Y:S01]  /*2f6e0*/  SHF.L.U32 R5, R104, 0x8, RZ ;  /* 0x0000000868057819 */ /* 0x000fe200000006ff */
[----:B------:R0:W-:Y:S01]  /*2f6f0*/  STL.64 [R1+0x340], R18 ;  /* 0x0003401201007387 */ /* 0x0001e20000100a00 */
[----:B------:R-:W-:-:S02]  /*2f700*/  LEA R6, R105, R105, 0x8 ;  /* 0x0000006969067211 */ /* 0x000fc400078e40ff */
[----:B------:R-:W-:Y:S01]  /*2f710*/  LEA.HI.X.SX32 R61, R5, R3, 0x1, P4 ;  /* 0x00000003053d7211 */ /* 0x000fe200020f0eff */
[----:B------:R1:W-:Y:S01]  /*2f720*/  STL.64 [R1+0x240], R14 ;  /* 0x0002400e01007387 */ /* 0x0003e20000100a00 */
[----:B------:R-:W-:Y:S01]  /*2f730*/  LEA R10, R229, R229, 0x7 ;  /* 0x000000e5e50a7211 */ /* 0x000fe200078e38ff */
[----:B------:R-:W5:Y:S01]  /*2f740*/  LDC R22, c[0x0][0x278] ;  /* 0x00009e00ff167b82 */ /* 0x000f620000000800 */
[----:B------:R-:W-:Y:S02]  /*2f750*/  IADD3 R20, P4, R4, R2, RZ ;  /* 0x0000000204147210 */ /* 0x000fe40007f9e0ff */
[-C--:B------:R-:W-:Y:S02]  /*2f760*/  LEA.HI.X.SX32 R23, R6, R3.reuse, 0x1, P6 ;  /* 0x0000000306177211 */ /* 0x080fe400030f0eff */
[----:B------:R-:W-:-:S03]  /*2f770*/  LEA.HI.X.SX32 R21, R10, R3, 0x1, P4 ;  /* 0x000000030a157211 */ /* 0x000fc600020f0eff */
[----:B0-----:R-:W0:Y:S01]  /*2f780*/  LDC R18, c[0x0][0x278] ;  /* 0x00009e00ff127b82 */ /* 0x001e220000000800 */
[----:B------:R4:W-:Y:S07]  /*2f790*/  STL [R1+0x8f4], R7 ;  /* 0x0008f40701007387 */ /* 0x0009ee0000100800 */
[----:B-1----:R-:W1:Y:S01]  /*2f7a0*/  LDC R15, c[0x0][0x278] ;  /* 0x00009e00ff0f7b82 */ /* 0x002e620000000800 */
[----:B------:R-:W-:Y:S07]  /*2f7b0*/  STL [R1+0x54c], R61 ;  /* 0x00054c3d01007387 */ /* 0x000fee0000100800 */
[----:B------:R-:W3:Y:S01]  /*2f7c0*/  LDC R14, c[0x0][0x278] ;  /* 0x00009e00ff0e7b82 */ /* 0x000ee20000000800 */
[----:B------:R-:W-:Y:S07]  /*2f7d0*/  STL [R1+0x544], R23 ;  /* 0x0005441701007387 */ /* 0x000fee0000100800 */
[----:B------:R-:W5:Y:S01]  /*2f7e0*/  LDC R19, c[0x0][0x278] ;  /* 0x00009e00ff137b82 */ /* 0x000f620000000800 */
[----:B------:R2:W-:Y:S01]  /*2f7f0*/  STL.64 [R1+0x8e8], R20 ;  /* 0x0008e81401007387 */ /* 0x0005e20000100a00 */
[----:B----4-:R-:W-:-:S02]  /*2f800*/  IMAD R7, R237, 0x208, RZ ;  /* 0x00000208ed077824 */ /* 0x010fc400078e02ff */
[----:B------:R-:W-:-:S04]  /*2f810*/  IMAD R9, R233, 0x206, RZ ;  /* 0x00000206e9097824 */ /* 0x000fc800078e02ff */
[----:B------:R-:W4:Y:S08]  /*2f820*/  LDC R105, c[0x0][0x278] ;  /* 0x00009e00ff697b82 */ /* 0x000f300000000800 */
[----:B--2---:R-:W2:Y:S01]  /*2f830*/  LDC R20, c[0x0][0x278] ;  /* 0x00009e00ff147b82 */ /* 0x004ea20000000800 */
[----:B------:R-:W-:-:S07]  /*2f840*/  IADD3 RZ, P4, R7, R2, RZ ;  /* 0x0000000207ff7210 */ /* 0x000fce0007f9e0ff */
[----:B------:R-:W4:Y:S01]  /*2f850*/  LDC R21, c[0x0][0x278] ;  /* 0x00009e00ff157b82 */ /* 0x000f220000000800 */
[----:B------:R-:W-:Y:S01]  /*2f860*/  IMAD R7, R11, 0x103, RZ ;  /* 0x000001030b077824 */ /* 0x000fe200078e02ff */
[----:B------:R-:W-:Y:S01]  /*2f870*/  IADD3 RZ, P6, R9, R2, RZ ;  /* 0x0000000209ff7210 */ /* 0x000fe20007fde0ff */
[----:B-1----:R-:W-:-:S05]  /*2f880*/  IMAD R5, R15, 0x104, RZ ;  /* 0x000001040f057824 */ /* 0x002fca00078e02ff */
[----:B------:R-:W1:Y:S01]  /*2f890*/  LDC R23, c[0x0][0x278] ;  /* 0x00009e00ff177b82 */ /* 0x000e620000000800 */
[----:B---3--:R-:W-:Y:S01]  /*2f8a0*/  IMAD R6, R14, 0x82, RZ ;  /* 0x000000820e067824 */ /* 0x008fe200078e02ff */
[----:B------:R-:W-:-:S06]  /*2f8b0*/  LEA.HI.X.SX32 R15, R4, R3, 0x1, P5 ;  /* 0x00000003040f7211 */ /* 0x000fcc00028f0eff */
[----:B------:R-:W3:Y:S01]  /*2f8c0*/  LDC R225, c[0x0][0x278] ;  /* 0x00009e00ffe17b82 */ /* 0x000ee20000000800 */
[----:B------:R-:W-:Y:S01]  /*2f8d0*/  LEA.HI.X.SX32 R65, R7, R3, 0x1, P6 ;  /* 0x0000000307417211 */ /* 0x000fe200030f0eff */
[----:B0-----:R-:W-:-:S06]  /*2f8e0*/  IMAD R9, R18, 0x20c, RZ ;  /* 0x0000020c12097824 */ /* 0x001fcc00078e02ff */
[----:B------:R-:W0:Y:S01]  /*2f8f0*/  LDC R229, c[0x0][0x278] ;  /* 0x00009e00ffe57b82 */ /* 0x000e220000000800 */
[----:B------:R-:W-:Y:S01]  /*2f900*/  IADD3 R14, P6, R5, R2, RZ ;  /* 0x00000002050e7210 */ /* 0x000fe20007fde0ff */
[----:B-----5:R-:W-:Y:S01]  /*2f910*/  IMAD R4, R19, 0x20e, RZ ;  /* 0x0000020e13047824 */ /* 0x020fe200078e02ff */
[----:B------:R-:W-:-:S05]  /*2f920*/  LEA R11, R13, R13, 0x6 ;  /* 0x0000000d0d0b7211 */ /* 0x000fca00078e30ff */
[----:B------:R-:W5:Y:S01]  /*2f930*/  LDC R104, c[0x0][0x278] ;  /* 0x00009e00ff687b82 */ /* 0x000f620000000800 */
[----:B------:R-:W-:Y:S01]  /*2f940*/  IMAD R10, R17, 0x20a, RZ ;  /* 0x0000020a110a7824 */ /* 0x000fe200078e02ff */
[----:B------:R-:W-:Y:S01]  /*2f950*/  IADD3 R60, P5, R6, R2, RZ ;  /* 0x00000002063c7210 */ /* 0x000fe20007fbe0ff */
[----:B------:R2:W-:Y:S05]  /*2f960*/  STL [R1+0x53c], R15 ;  /* 0x00053c0f01007387 */ /* 0x0005ea0000100800 */
[----:B------:R-:W5:Y:S01]  /*2f970*/  LDC R233, c[0x0][0x278] ;  /* 0x00009e00ffe97b82 */ /* 0x000f620000000800 */
[-C--:B------:R-:W-:Y:S02]  /*2f980*/  LEA.HI.X.SX32 R7, R5, R3.reuse, 0x1, P4 ;  /* 0x0000000305077211 */ /* 0x080fe400020f0eff */
[----:B------:R-:W-:-:S02]  /*2f990*/  LEA.HI.X.SX32 R61, R11, R3, 0x1, P5 ;  /* 0x000000030b3d7211 */ /* 0x000fc400028f0eff */
[----:B--2---:R-:W-:-:S03]  /*2f9a0*/  LEA.HI.X.SX32 R15, R6, R3, 0x1, P6 ;  /* 0x00000003060f7211 */ /* 0x004fc600030f0eff */
[----:B------:R-:W2:Y:S01]  /*2f9b0*/  LDC R237, c[0x0][0x278] ;  /* 0x00009e00ffed7b82 */ /* 0x000ea20000000800 */
[-C--:B------:R-:W-:Y:S01]  /*2f9c0*/  IADD3 RZ, P6, R9, R2.reuse, RZ ;  /* 0x0000000209ff7210 */ /* 0x080fe20007fde0ff */
[----:B------:R-:W-:Y:S01]  /*2f9d0*/  IMAD R9, R20, 0x105, RZ ;  /* 0x0000010514097824 */ /* 0x000fe200078e02ff */
[-C--:B------:R-:W-:Y:S01]  /*2f9e0*/  IADD3 RZ, P4, R4, R2.reuse, RZ ;  /* 0x0000000204ff7210 */ /* 0x080fe20007f9e0ff */
[----:B------:R-:W-:Y:S01]  /*2f9f0*/  IMAD R4, R22, 0x106, RZ ;  /* 0x0000010616047824 */ /* 0x000fe200078e02ff */
[----:B------:R-:W-:-:S03]  /*2fa00*/  IADD3 RZ, P5, R10, R2, RZ ;  /* 0x000000020aff7210 */ /* 0x000fc60007fbe0ff */
[----:B------:R-:W2:Y:S01]  /*2fa10*/  LDC R19, c[0x0][0x278] ;  /* 0x00009e00ff137b82 */ /* 0x000ea20000000800 */
[----:B------:R-:W-:Y:S01]  /*2fa20*/  STL [R1+0x534], R65 ;  /* 0x0005344101007387 */ /* 0x000fe20000100800 */
[----:B----4-:R-:W-:Y:S01]  /*2fa30*/  IMAD R10, R21, 0x83, RZ ;  /* 0x00000083150a7824 */ /* 0x010fe200078e02ff */
[----:B------:R-:W-:Y:S02]  /*2fa40*/  LEA.HI.X.SX32 R63, R9, R3, 0x1, P5 ;  /* 0x00000003093f7211 */ /* 0x000fe400028f0eff */
[----:B------:R4:W-:Y:S01]  /*2fa50*/  STL.64 [R1+0x238], R60 ;  /* 0x0002383c01007387 */ /* 0x0009e20000100a00 */
[----:B-1----:R-:W-:Y:S02]  /*2fa60*/  IMAD R11, R23, 0x107, RZ ;  /* 0x00000107170b7824 */ /* 0x002fe400078e02ff */
[----:B---3--:R-:W-:Y:S01]  /*2fa70*/  IMAD R6, R225, 0x84, RZ ;  /* 0x00000084e1067824 */ /* 0x008fe200078e02ff */
[----:B------:R-:W-:Y:S01]  /*2fa80*/  STL.64 [R1+0x8e0], R14 ;  /* 0x0008e00e01007387 */ /* 0x000fe20000100a00 */
[----:B0-----:R-:W-:Y:S01]  /*2fa90*/  IMAD R5, R229, 0x108, RZ ;  /* 0x00000108e5057824 */ /* 0x001fe200078e02ff */
[----:B------:R-:W-:Y:S01]  /*2faa0*/  FSETP.NEU.AND P1, PT, R238, RZ, PT ;  /* 0x000000ffee00720b */ /* 0x000fe20003f2d000 */
[----:B------:R-:W0:Y:S01]  /*2fab0*/  LDC R17, c[0x0][0x278] ;  /* 0x00009e00ff117b82 */ /* 0x000e220000000800 */
[----:B------:R1:W-:Y:S01]  /*2fac0*/  STL [R1+0x52c], R7 ;  /* 0x00052c0701007387 */ /* 0x0003e20000100800 */
[----:B----4-:R-:W-:-:S02]  /*2fad0*/  IADD3 R60, P5, R4, R2, RZ ;  /* 0x00000002043c7210 */ /* 0x010fc40007fbe0ff */
[----:B------:R-:W-:-:S04]  /*2fae0*/  LEA.HI.X.SX32 R21, R4, R3, 0x1, P6 ;  /* 0x0000000304157211 */ /* 0x000fc800030f0eff */
[----:B------:R-:W3:Y:S01]  /*2faf0*/  LDC R238, c[0x0][0x278] ;  /* 0x00009e00ffee7b82 */ /* 0x000ee20000000800 */
[-C--:B------:R-:W-:Y:S01]  /*2fb00*/  LEA.HI.X.SX32 R61, R10, R3.reuse, 0x1, P5 ;  /* 0x000000030a3d7211 */ /* 0x080fe200028f0eff */
[----:B-1----:R-:W-:Y:S01]  /*2fb10*/  IMAD R7, R105, 0x42, RZ ;  /* 0x0000004269077824 */ /* 0x002fe200078e02ff */
[----:B------:R1:W-:Y:S01]  /*2fb20*/  STL [R1+0x524], R63 ;  /* 0x0005243f01007387 */ /* 0x0003e20000100800 */
[----:B-----5:R-:W-:Y:S01]  /*2fb30*/  LEA R15, R104, R104, 0x5 ;  /* 0x00000068680f7211 */ /* 0x020fe200078e28ff */
[----:B------:R-:W-:Y:S01]  /*2fb40*/  IMAD R14, R233, 0x210, RZ ;  /* 0x00000210e90e7824 */ /* 0x000fe200078e02ff */
[-C--:B------:R-:W-:Y:S01]  /*2fb50*/  LEA.HI.X.SX32 R11, R11, R3.reuse, 0x1, P4 ;  /* 0x000000030b0b7211 */ /* 0x080fe200020f0eff */
[----:B------:R4:W-:Y:S01]  /*2fb60*/  STL.64 [R1+0x8d8], R60 ;  /* 0x0008d83c01007387 */ /* 0x0009e20000100a00 */
[-C--:B------:R-:W-:Y:S01]  /*2fb70*/  IADD3 R62, P5, R7, R2.reuse, RZ ;  /* 0x00000002073e7210 */ /* 0x080fe20007fbe0ff */
[----:B--2---:R-:W-:Y:S01]  /*2fb80*/  IMAD R13, R237, 0x212, RZ ;  /* 0x00000212ed0d7824 */ /* 0x004fe200078e02ff */
[-C--:B------:R-:W-:Y:S01]  /*2fb90*/  IADD3 R20, P4, R5, R2.reuse, RZ ;  /* 0x0000000205147210 */ /* 0x080fe20007f9e0ff */
[----:B------:R2:W-:Y:S01]  /*2fba0*/  STL [R1+0x51c], R21 ;  /* 0x00051c1501007387 */ /* 0x0005e20000100800 */
[----:B------:R-:W-:Y:S01]  /*2fbb0*/  IMAD R4, R240, 0x10a, RZ ;  /* 0x0000010af0047824 */ /* 0x000fe200078e02ff */
[----:B-1----:R-:W-:Y:S01]  /*2fbc0*/  LEA.HI.X.SX32 R63, R15, R3, 0x1, P5 ;  /* 0x000000030f3f7211 */ /* 0x002fe200028f0eff */
[----:B------:R-:W-:Y:S01]  /*2fbd0*/  IMAD R10, R241, 0x85, RZ ;  /* 0x00000085f10a7824 */ /* 0x000fe200078e02ff */
[----:B------:R-:W1:Y:S01]  /*2fbe0*/  LDC R22, c[0x0][0x278] ;  /* 0x00009e00ff167b82 */ /* 0x000e620000000800 */
[----:B----4-:R-:W-:-:S02]  /*2fbf0*/  IADD3 R60, P6, R6, R2, RZ ;  /* 0x00000002063c7210 */ /* 0x010fc40007fde0ff */
[-C--:B--2---:R-:W-:Y:S02]  /*2fc00*/  LEA.HI.X.SX32 R21, R6, R3.reuse, 0x1, P4 ;  /* 0x0000000306157211 */ /* 0x084fe400020f0eff */
[-C--:B------:R-:W-:Y:S01]  /*2fc10*/  LEA.HI.X.SX32 R61, R7, R3.reuse, 0x1, P6 ;  /* 0x00000003073d7211 */ /* 0x080fe200030f0eff */
[----:B------:R2:W-:Y:S01]  /*2fc20*/  STL [R1+0x514], R11 ;  /* 0x0005140b01007387 */ /* 0x0005e20000100800 */
[-C--:B------:R-:W-:Y:S01]  /*2fc30*/  IADD3 RZ, P5, R14, R2.reuse, RZ ;  /* 0x000000020eff7210 */ /* 0x080fe20007fbe0ff */
[----:B------:R-:W-:Y:S01]  /*2fc40*/  IMAD R6, R19, 0x109, RZ ;  /* 0x0000010913067824 */ /* 0x000fe200078e02ff */
[----:B------:R-:W-:Y:S01]  /*2fc50*/  IADD3 RZ, P6, R13, R2, RZ ;  /* 0x000000020dff7210 */ /* 0x000fe20007fde0ff */
[----:B------:R-:W-:Y:S01]  /*2fc60*/  STL.64 [R1+0x338], R62 ;  /* 0x0003383e01007387 */ /* 0x000fe20000100a00 */
[----:B------:R-:W4:Y:S01]  /*2fc70*/  LDC R14, c[0x0][0x278] ;  /* 0x00009e00ff0e7b82 */ /* 0x000f220000000800 */
[-C--:B------:R-:W-:Y:S02]  /*2fc80*/  LEA.HI.X.SX32 R57, R5, R3.reuse, 0x1, P5 ;  /* 0x0000000305397211 */ /* 0x080fe400028f0eff */
[----:B------:R-:W-:Y:S04]  /*2fc90*/  STL.64 [R1+0x230], R60 ;  /* 0x0002303c01007387 */ /* 0x000fe80000100a00 */
[----:B------:R5:W-:Y:S01]  /*2fca0*/  STL.64 [R1+0x8d0], R20 ;  /* 0x0008d01401007387 */ /* 0x000be20000100a00 */
[----:B--2---:R-:W2:Y:S01]  /*2fcb0*/  LDC R11, c[0x0][0x278] ;  /* 0x00009e00ff0b7b82 */ /* 0x004ea20000000800 */
[----:B------:R-:W-:-:S02]  /*2fcc0*/  LEA.HI.X.SX32 R23, R6, R3, 0x1, P6 ;  /* 0x0000000306177211 */ /* 0x000fc400030f0eff */
[----:B------:R-:W-:Y:S05]  /*2fcd0*/  STL [R1+0x50c], R57 ;  /* 0x00050c3901007387 */ /* 0x000fea0000100800 */
[----:B------:R-:W0:Y:S01]  /*2fce0*/  LDC R15, c[0x0][0x278] ;  /* 0x00009e00ff0f7b82 */ /* 0x000e220000000800 */
[----:B-----5:R-:W-:-:S04]  /*2fcf0*/  IADD3 R20, P5, R4, R2, RZ ;  /* 0x0000000204147210 */ /* 0x020fc80007fbe0ff */
[----:B------:R-:W-:-:S03]  /*2fd00*/  LEA.HI.X.SX32 R21, R10, R3, 0x1, P5 ;  /* 0x000000030a157211 */ /* 0x000fc600028f0eff */
[----:B------:R-:W5:Y:S01]  /*2fd10*/  LDC R13, c[0x0][0x278] ;  /* 0x00009e00ff0d7b82 */ /* 0x000f620000000800 */
[----:B------:R-:W-:Y:S07]  /*2fd20*/  STL [R1+0x504], R23 ;  /* 0x0005041701007387 */ /* 0x000fee0000100800 */
[----:B------:R-:W1:Y:S01]  /*2fd30*/  LDC R19, c[0x0][0x278] ;  /* 0x00009e00ff137b82 */ /* 0x000e620000000800 */
[----:B------:R4:W-:Y:S01]  /*2fd40*/  STL.64 [R1+0x8c8], R20 ;  /* 0x0008c81401007387 */ /* 0x0009e20000100a00 */
[----:B---3--:R-:W-:-:S06]  /*2fd50*/  IMAD R9, R238, 0x214, RZ ;  /* 0x00000214ee097824 */ /* 0x008fcc00078e02ff */
[----:B------:R-:W3:Y:S08]  /*2fd60*/  LDC R18, c[0x0][0x278] ;  /* 0x00009e00ff127b82 */ /* 0x000ef00000000800 */
[----:B----4-:R-:W4:Y:S01]  /*2fd70*/  LDC R20, c[0x0][0x278] ;  /* 0x00009e00ff147b82 */ /* 0x010f220000000800 */
[----:B------:R-:W-:-:S07]  /*2fd80*/  IMAD R7, R243, 0x218, RZ ;  /* 0x00000218f3077824 */ /* 0x000fce00078e02ff */
[----:B------:R-:W3:Y:S01]  /*2fd90*/  LDC R21, c[0x0][0x278] ;  /* 0x00009e00ff157b82 */ /* 0x000ee20000000800 */
[----:B------:R-:W-:Y:S01]  /*2fda0*/  IADD3 RZ, P4, R9, R2, RZ ;  /* 0x0000000209ff7210 */ /* 0x000fe20007f9e0ff */
[----:B------:R-:W-:Y:S02]  /*2fdb0*/  IMAD R9, R242, 0x216, RZ ;  /* 0x00000216f2097824 */ /* 0x000fe400078e02ff */
[----:B------:R-:W-:-:S04]  /*2fdc0*/  IMAD R6, R14, 0x86, RZ ;  /* 0x000000860e067824 */ /* 0x000fc800078e02ff */
[----:B------:R-:W3:Y:S01]  /*2fdd0*/  LDC R105, c[0x0][0x278] ;  /* 0x00009e00ff697b82 */ /* 0x000ee20000000800 */
[----:B------:R-:W-:Y:S01]  /*2fde0*/  IADD3 RZ, P5, R7, R2, RZ ;  /* 0x0000000207ff7210 */ /* 0x000fe20007fbe0ff */
[----:B--2---:R-:W-:Y:S02]  /*2fdf0*/  IMAD R7, R11, 0x10b, RZ ;  /* 0x0000010b0b077824 */ /* 0x004fe400078e02ff */
[----:B0-----:R-:W-:Y:S01]  /*2fe00*/  IMAD R5, R15, 0x10c, RZ ;  /* 0x0000010c0f057824 */ /* 0x001fe200078e02ff */
[----:B------:R-:W-:-:S03]  /*2fe10*/  LEA.HI.X.SX32 R15, R4, R3, 0x1, P4 ;  /* 0x00000003040f7211 */ /* 0x000fc600020f0eff */
[----:B------:R-:W0:Y:S01]  /*2fe20*/  LDC R23, c[0x0][0x278] ;  /* 0x00009e00ff177b82 */ /* 0x000e220000000800 */
[----:B-----5:R-:W-:Y:S01]  /*2fe30*/  IMAD R11, R13, 0x43, RZ ;  /* 0x000000430d0b7824 */ /* 0x020fe200078e02ff */
[-C--:B------:R-:W-:Y:S01]  /*2fe40*/  IADD3 RZ, P6, R9, R2.reuse, RZ ;  /* 0x0000000209ff7210 */ /* 0x080fe20007fde0ff */
[----:B------:R-:W-:Y:S01]  /*2fe50*/  IMAD R10, R17, 0x21a, RZ ;  /* 0x0000021a110a7824 */ /* 0x000fe200078e02ff */
[----:B------:R-:W-:Y:S01]  /*2fe60*/  IADD3 R56, P4, R6, R2, RZ ;  /* 0x0000000206387210 */ /* 0x000fe20007f9e0ff */
[----:B-1----:R-:W-:-:S03]  /*2fe70*/  IMAD R4, R19, 0x21e, RZ ;  /* 0x0000021e13047824 */ /* 0x002fc600078e02ff */
[----:B------:R-:W1:Y:S01]  /*2fe80*/  LDC R104, c[0x0][0x278] ;  /* 0x00009e00ff687b82 */ /* 0x000e620000000800 */
[-C--:B------:R-:W-:Y:S02]  /*2fe90*/  LEA.HI.X.SX32 R59, R7, R3.reuse, 0x1, P6 ;  /* 0x00000003073b7211 */ /* 0x080fe400030f0eff */
[----:B------:R-:W-:-:S05]  /*2fea0*/  LEA.HI.X.SX32 R57, R11, R3, 0x1, P4 ;  /* 0x000000030b397211 */ /* 0x000fca00020f0eff */
[----:B------:R-:W2:Y:S01]  /*2feb0*/  LDC R225, c[0x0][0x278] ;  /* 0x00009e00ffe17b82 */ /* 0x000ea20000000800 */
[----:B------:R-:W-:Y:S01]  /*2fec0*/  IADD3 RZ, P4, R10, R2, RZ ;  /* 0x000000020aff7210 */ /* 0x000fe20007f9e0ff */
[----:B----4-:R-:W-:Y:S01]  /*2fed0*/  IMAD R10, R20, 0x10d, RZ ;  /* 0x0000010d140a7824 */ /* 0x010fe200078e02ff */
[----:B------:R-:W-:-:S05]  /*2fee0*/  LEA.HI.X.SX32 R7, R5, R3, 0x1, P5 ;  /* 0x0000000305077211 */ /* 0x000fca00028f0eff */
[----:B------:R-:W4:Y:S01]  /*2fef0*/  LDC R229, c[0x0][0x278] ;  /* 0x00009e00ffe57b82 */ /* 0x000f220000000800 */
[----:B------:R-:W-:Y:S01]  /*2ff00*/  IADD3 RZ, P5, R4, R2, RZ ;  /* 0x0000000204ff7210 */ /* 0x000fe20007fbe0ff */
[----:B------:R-:W-:-:S06]  /*2ff10*/  IMAD R4, R22, 0x10e, RZ ;  /* 0x0000010e16047824 */ /* 0x000fcc00078e02ff */
[----:B------:R-:W5:Y:S01]  /*2ff20*/  LDC R233, c[0x0][0x278] ;  /* 0x00009e00ffe97b82 */ /* 0x000f620000000800 */
[----:B------:R-:W-:Y:S01]  /*2ff30*/  IADD3 R14, P6, R5, R2, RZ ;  /* 0x00000002050e7210 */ /* 0x000fe20007fde0ff */
[----:B---3--:R-:W-:Y:S01]  /*2ff40*/  IMAD R9, R18, 0x21c, RZ ;  /* 0x0000021c12097824 */ /* 0x008fe200078e02ff */
[----:B------:R-:W-:Y:S01]  /*2ff50*/  LEA.HI.X.SX32 R53, R10, R3, 0x1, P4 ;  /* 0x000000030a357211 */ /* 0x000fe200020f0eff */
[----:B------:R-:W-:-:S04]  /*2ff60*/  IMAD R11, R21, 0x87, RZ ;  /* 0x00000087150b7824 */ /* 0x000fc800078e02ff */
[----:B------:R-:W3:Y:S01]  /*2ff70*/  LDC R237, c[0x0][0x278] ;  /* 0x00009e00ffed7b82 */ /* 0x000ee20000000800 */
[----:B------:R0:W-:Y:S01]  /*2ff80*/  STL [R1+0x4fc], R15 ;  /* 0x0004fc0f01007387 */ /* 0x0001e20000100800 */
[----:B------:R-:W-:-:S06]  /*2ff90*/  IADD3 R20, P4, R4, R2, RZ ;  /* 0x0000000204147210 */ /* 0x000fcc0007f9e0ff */
[----:B------:R-:W3:Y:S01]  /*2ffa0*/  LDC R238, c[0x0][0x278] ;  /* 0x00009e00ffee7b82 */ /* 0x000ee20000000800 */
[----:B0-----:R-:W-:-:S07]  /*2ffb0*/  LEA.HI.X.SX32 R15, R6, R3, 0x1, P6 ;  /* 0x00000003060f7211 */ /* 0x001fce00030f0eff */
[----:B------:R-:W0:Y:S01]  /*2ffc0*/  LDC R240, c[0x0][0x278] ;  /* 0x00009e00fff07b82 */ /* 0x000e220000000800 */
[----:B------:R-:W-:Y:S01]  /*2ffd0*/  STL [R1+0x4f4], R59 ;  /* 0x0004f43b01007387 */ /* 0x000fe20000100800 */
[----:B------:R-:W-:Y:S01]  /*2ffe0*/  IADD3 RZ, P6, R9, R2, RZ ;  /* 0x0000000209ff7210 */ /* 0x000fe20007fde0ff */
[----:B------:R-:W-:Y:S01]  /*2fff0*/  IMAD R9, R105, 0x22, RZ ;  /* 0x0000002269097824 */ /* 0x000fe200078e02ff */
[----:B------:R-:W-:-:S04]  /*30000*/  LEA.HI.X.SX32 R21, R11, R3, 0x1, P4 ;  /* 0x000000030b157211 */ /* 0x000fc800020f0eff */
[----:B------:R-:W0:Y:S01]  /*30010*/  LDC R241, c[0x0][0x278] ;  /* 0x00009e00fff17b82 */ /* 0x000e220000000800 */
[----:B------:R-:W-:Y:S01]  /*30020*/  STL.64 [R1+0x228], R56 ;  /* 0x0002283801007387 */ /* 0x000fe20000100a00 */
[----:B------:R-:W-:-:S03]  /*30030*/  IMAD R13, R23, 0x10f, RZ ;  /* 0x0000010f170d7824 */ /* 0x000fc600078e02ff */
[----:B------:R1:W-:Y:S03]  /*30040*/  STL.64 [R1+0x8c0], R14 ;  /* 0x0008c00e01007387 */ /* 0x0003e60000100a00 */
[----:B------:R-:W0:Y:S01]  /*30050*/  LDC R19, c[0x0][0x278] ;  /* 0x00009e00ff137b82 */ /* 0x000e220000000800 */
[----:B------:R2:W-:Y:S04]  /*30060*/  STL [R1+0x4ec], R7 ;  /* 0x0004ec0701007387 */ /* 0x0005e80000100800 */
[----:B------:R-:W-:Y:S03]  /*30070*/  STL [R1+0x4e4], R53 ;  /* 0x0004e43501007387 */ /* 0x000fe60000100800 */
[----:B------:R-:W0:Y:S01]  /*30080*/  LDC R242, c[0x0][0x278] ;  /* 0x00009e00fff27b82 */ /* 0x000e220000000800 */
[----:B------:R3:W-:Y:S01]  /*30090*/  STL.64 [R1+0x8b8], R20 ;  /* 0x0008b81401007387 */ /* 0x0007e20000100a00 */
[----:B-1----:R-:W-:Y:S01]  /*300a0*/  LEA R14, R104, R104, 0x4 ;  /* 0x00000068680e7211 */ /* 0x002fe200078e20ff */
[----:B--2---:R-:W-:Y:S01]  /*300b0*/  IMAD R7, R225, 0x44, RZ ;  /* 0x00000044e1077824 */ /* 0x004fe200078e02ff */
[-C--:B------:R-:W-:Y:S01]  /*300c0*/  LEA.HI.X.SX32 R51, R4, R3.reuse, 0x1, P6 ;  /* 0x0000000304337211 */ /* 0x080fe200030f0eff */
[----:B----4-:R-:W-:Y:S01]  /*300d0*/  IMAD R6, R229, 0x88, RZ ;  /* 0x00000088e5067824 */ /* 0x010fe200078e02ff */
[-C--:B------:R-:W-:Y:S01]  /*300e0*/  LEA.HI.X.SX32 R55, R13, R3.reuse, 0x1, P5 ;  /* 0x000000030d377211 */ /* 0x080fe200028f0eff */
[----:B-----5:R-:W-:Y:S01]  /*300f0*/  IMAD R5, R233, 0x110, RZ ;  /* 0x00000110e9057824 */ /* 0x020fe200078e02ff */
[----:B------:R-:W1:Y:S01]  /*30100*/  LDC R243, c[0x0][0x278] ;  /* 0x00009e00fff37b82 */ /* 0x000e620000000800 */
[-C--:B---3--:R-:W-:Y:S01]  /*30110*/  IADD3 R20, P4, R9, R2.reuse, RZ ;  /* 0x0000000209147210 */ /* 0x088fe20007f9e0ff */
[----:B------:R2:W-:Y:S01]  /*30120*/  STL [R1+0x4dc], R51 ;  /* 0x0004dc3301007387 */ /* 0x0005e20000100800 */
[-C--:B------:R-:W-:Y:S01]  /*30130*/  IADD3 R52, P6, R7, R2.reuse, RZ ;  /* 0x0000000207347210 */ /* 0x080fe20007fde0ff */
[----:B------:R-:W-:Y:S01]  /*30140*/  IMAD R17, R237, 0x220, RZ ;  /* 0x00000220ed117824 */ /* 0x000fe200078e02ff */
[-C--:B------:R-:W-:Y:S01]  /*30150*/  LEA.HI.X.SX32 R21, R14, R3.reuse, 0x1, P4 ;  /* 0x000000030e157211 */ /* 0x080fe200020f0eff */
[----:B------:R-:W-:Y:S01]  /*30160*/  STL [R1+0x474], R55 ;  /* 0x0004743701007387 */ /* 0x000fe20000100800 */
[-C--:B------:R-:W-:Y:S01]  /*30170*/  IADD3 R50, P5, R6, R2.reuse, RZ ;  /* 0x0000000206327210 */ /* 0x080fe20007fbe0ff */
[----:B------:R-:W-:Y:S01]  /*30180*/  IMAD R15, R238, 0x222, RZ ;  /* 0x00000222ee0f7824 */ /* 0x000fe200078e02ff */
[-C--:B------:R-:W-:Y:S01]  /*30190*/  LEA.HI.X.SX32 R53, R9, R3.reuse, 0x1, P6 ;  /* 0x0000000309357211 */ /* 0x080fe200030f0eff */
[----:B------:R3:W-:Y:S01]  /*301a0*/  STL.64 [R1+0x3b8], R20 ;  /* 0x0003b81401007387 */ /* 0x0007e20000100a00 */
[----:B0-----:R-:W-:Y:S01]  /*301b0*/  IMAD R10, R240, 0x224, RZ ;  /* 0x00000224f00a7824 */ /* 0x001fe200078e02ff */
[----:B--2---:R-:W-:Y:S01]  /*301c0*/  LEA.HI.X.SX32 R51, R7, R3, 0x1, P5 ;  /* 0x0000000307337211 */ /* 0x004fe200028f0eff */
[----:B------:R-:W-:Y:S01]  /*301d0*/  IMAD R4, R241, 0x112, RZ ;  /* 0x00000112f1047824 */ /* 0x000fe200078e02ff */
[-C--:B------:R-:W-:Y:S01]  /*301e0*/  IADD3 RZ, P6, R17, R2.reuse, RZ ;  /* 0x0000000211ff7210 */ /* 0x080fe20007fde0ff */
[----:B------:R-:W-:Y:S01]  /*301f0*/  STL.64 [R1+0x330], R52 ;  /* 0x0003303401007387 */ /* 0x000fe20000100a00 */
[----:B------:R-:W0:Y:S01]  /*30200*/  LDC R11, c[0x0][0x278] ;  /* 0x00009e00ff0b7b82 */ /* 0x000e220000000800 */
[----:B---3--:R-:W-:-:S02]  /*30210*/  IADD3 R20, P4, R5, R2, RZ ;  /* 0x0000000205147210 */ /* 0x008fc40007f9e0ff */
[----:B------:R-:W-:-:S05]  /*30220*/  IADD3 RZ, P5, R15, R2, RZ ;  /* 0x000000020fff7210 */ /* 0x000fca0007fbe0ff */
[----:B------:R-:W2:Y:S01]  /*30230*/  LDC R14, c[0x0][0x278] ;  /* 0x00009e00ff0e7b82 */ /* 0x000ea20000000800 */
[-C--:B------:R-:W-:Y:S01]  /*30240*/  LEA.HI.X.SX32 R21, R6, R3.reuse, 0x1, P4 ;  /* 0x0000000306157211 */ /* 0x080fe200020f0eff */
[----:B------:R-:W-:Y:S01]  /*30250*/  STL.64 [R1+0x220], R50 ;  /* 0x0002203201007387 */ /* 0x000fe20000100a00 */
[-C--:B------:R-:W-:Y:S01]  /*30260*/  IADD3 RZ, P4, R10, R2.reuse, RZ ;  /* 0x000000020aff7210 */ /* 0x080fe20007f9e0ff */
[----:B------:R-:W-:Y:S01]  /*30270*/  IMAD R6, R19, 0x111, RZ ;  /* 0x0000011113067824 */ /* 0x000fe200078e02ff */
[-C--:B------:R-:W-:Y:S01]  /*30280*/  LEA.HI.X.SX32 R45, R5, R3.reuse, 0x1, P6 ;  /* 0x00000003052d7211 */ /* 0x080fe200030f0eff */
[----:B------:R3:W-:Y:S01]  /*30290*/  STL.64 [R1+0x8b0], R20 ;  /* 0x0008b01401007387 */ /* 0x0007e20000100a00 */
[----:B------:R-:W-:Y:S01]  /*302a0*/  IMAD R10, R242, 0x89, RZ ;  /* 0x00000089f20a7824 */ /* 0x000fe200078e02ff */
[----:B------:R-:W4:Y:S01]  /*302b0*/  LDC R15, c[0x0][0x278] ;  /* 0x00009e00ff0f7b82 */ /* 0x000f220000000800 */
[----:B------:R-:W-:Y:S01]  /*302c0*/  LEA.HI.X.SX32 R23, R6, R3, 0x1, P5 ;  /* 0x0000000306177211 */ /* 0x000fe200028f0eff */
[----:B------:R-:W-:Y:S06]  /*302d0*/  STL [R1+0x46c], R45 ;  /* 0x00046c2d01007387 */ /* 0x000fec0000100800 */
[----:B------:R-:W5:Y:S01]  /*302e0*/  LDC R18, c[0x0][0x278] ;  /* 0x00009e00ff127b82 */ /* 0x000f620000000800 */
[----:B---3--:R-:W-:-:S04]  /*302f0*/  IADD3 R20, P6, R4, R2, RZ ;  /* 0x0000000204147210 */ /* 0x008fc80007fde0ff */
[----:B------:R-:W-:-:S03]  /*30300*/  LEA.HI.X.SX32 R21, R10, R3, 0x1, P6 ;  /* 0x000000030a157211 */ /* 0x000fc600030f0eff */
[----:B------:R-:W3:Y:S01]  /*30310*/  LDC R13, c[0x0][0x278] ;  /* 0x00009e00ff0d7b82 */ /* 0x000ee20000000800 */
[----:B------:R-:W-:Y:S07]  /*30320*/  STL [R1+0x464], R23 ;  /* 0x0004641701007387 */ /* 0x000fee0000100800 */
[----:B------:R-:W3:Y:S01]  /*30330*/  LDC R19, c[0x0][0x278] ;  /* 0x00009e00ff137b82 */ /* 0x000ee20000000800 */
[----:B------:R1:W-:Y:S07]  /*30340*/  STL.64 [R1+0x8a8], R20 ;  /* 0x0008a81401007387 */ /* 0x0003ee0000100a00 */
[----:B------:R-:W3:Y:S01]  /*30350*/  LDC R17, c[0x0][0x278] ;  /* 0x00009e00ff117b82 */ /* 0x000ee20000000800 */
[----:B------:R-:W-:-:S07]  /*30360*/  IMAD R7, R244, 0x228, RZ ;  /* 0x00000228f4077824 */ /* 0x000fce00078e02ff */
[----:B-1----:R-:W1:Y:S01]  /*30370*/  LDC R20, c[0x0][0x278] ;  /* 0x00009e00ff147b82 */ /* 0x002e620000000800 */
[----:B------:R-:W-:-:S07]  /*30380*/  IMAD R9, R243, 0x226, RZ ;  /* 0x00000226f3097824 */ /* 0x000fce00078e02ff */
[----:B------:R-:W1:Y:S01]  /*30390*/  LDC R22, c[0x0][0x278] ;  /* 0x00009e00ff167b82 */ /* 0x000e620000000800 */
[----:B------:R-:W-:-:S07]  /*303a0*/  IADD3 RZ, P6, R7, R2, RZ ;  /* 0x0000000207ff7210 */ /* 0x000fce0007fde0ff */
[----:B------:R-:W1:Y:S01]  /*303b0*/  LDC R21, c[0x0][0x278] ;  /* 0x00009e00ff157b82 */ /* 0x000e620000000800 */
[----:B0-----:R-:W-:Y:S01]  /*303c0*/  IMAD R7, R11, 0x113, RZ ;  /* 0x000001130b077824 */ /* 0x001fe200078e02ff */
[----:B------:R-:W-:Y:S01]  /*303d0*/  IADD3 RZ, P5, R9, R2, RZ ;  /* 0x0000000209ff7210 */ /* 0x000fe20007fbe0ff */
[----:B----4-:R-:W-:-:S05]  /*303e0*/  IMAD R5, R15, 0x114, RZ ;  /* 0x000001140f057824 */ /* 0x010fca00078e02ff */
[----:B------:R-:W0:Y:S01]  /*303f0*/  LDC R23, c[0x0][0x278] ;  /* 0x00009e00ff177b82 */ /* 0x000e220000000800 */
[----:B--2---:R-:W-:Y:S01]  /*30400*/  IMAD R6, R14, 0x8a, RZ ;  /* 0x0000008a0e067824 */ /* 0x004fe200078e02ff */
[----:B------:R-:W-:-:S06]  /*30410*/  LEA.HI.X.SX32 R15, R4, R3, 0x1, P4 ;  /* 0x00000003040f7211 */ /* 0x000fcc00020f0eff */
[----:B------:R-:W2:Y:S01]  /*30420*/  LDC R225, c[0x0][0x278] ;  /* 0x00009e00ffe17b82 */ /* 0x000ea20000000800 */
[----:B------:R-:W-:Y:S01]  /*30430*/  LEA.HI.X.SX32 R49, R7, R3, 0x1, P5 ;  /* 0x0000000307317211 */ /* 0x000fe200028f0eff */
[----:B-----5:R-:W-:Y:S01]  /*30440*/  IMAD R9, R18, 0x22c, RZ ;  /* 0x0000022c12097824 */ /* 0x020fe200078e02ff */
[----:B------:R-:W-:Y:S01]  /*30450*/  IADD3 R14, P5, R5, R2, RZ ;  /* 0x00000002050e7210 */ /* 0x000fe20007fbe0ff */
[----:B---3--:R-:W-:-:S04]  /*30460*/  IMAD R11, R13, 0x45, RZ ;  /* 0x000000450d0b7824 */ /* 0x008fc800078e02ff */
[----:B------:R-:W3:Y:S01]  /*30470*/  LDC R105, c[0x0][0x278] ;  /* 0x00009e00ff697b82 */ /* 0x000ee20000000800 */
[----:B------:R-:W-:Y:S01]  /*30480*/  IMAD R4, R19, 0x22e, RZ ;  /* 0x0000022e13047824 */ /* 0x000fe200078e02ff */
[----:B------:R-:W-:Y:S01]  /*30490*/  IADD3 R44, P4, R6, R2, RZ ;  /* 0x00000002062c7210 */ /* 0x000fe20007f9e0ff */
[----:B------:R-:W-:-:S05]  /*304a0*/  IMAD R10, R17, 0x22a, RZ ;  /* 0x0000022a110a7824 */ /* 0x000fca00078e02ff */
[----:B------:R-:W4:Y:S01]  /*304b0*/  LDC R237, c[0x0][0x278] ;  /* 0x00009e00ffed7b82 */ /* 0x000f220000000800 */
[----:B------:R5:W-:Y:S01]  /*304c0*/  STL [R1+0x45c], R15 ;  /* 0x00045c0f01007387 */ /* 0x000be20000100800 */
[----:B------:R-:W-:-:S06]  /*304d0*/  LEA.HI.X.SX32 R7, R5, R3, 0x1, P6 ;  /* 0x0000000305077211 */ /* 0x000fcc00030f0eff */
[----:B------:R-:W3:Y:S01]  /*304e0*/  LDC R104, c[0x0][0x278] ;  /* 0x00009e00ff687b82 */ /* 0x000ee20000000800 */
[-C--:B------:R-:W-:Y:S02]  /*304f0*/  LEA.HI.X.SX32 R45, R11, R3.reuse, 0x1, P4 ;  /* 0x000000030b2d7211 */ /* 0x080fe400020f0eff */
[----:B-----5:R-:W-:Y:S02]  /*30500*/  LEA.HI.X.SX32 R15, R6, R3, 0x1, P5 ;  /* 0x00000003060f7211 */ /* 0x020fe400028f0eff */
[----:B------:R-:W-:-:S03]  /*30510*/  IADD3 RZ, P5, R9, R2, RZ ;  /* 0x0000000209ff7210 */ /* 0x000fc60007fbe0ff */
[----:B------:R-:W5:Y:S01]  /*30520*/  LDC R233, c[0x0][0x278] ;  /* 0x00009e00ffe97b82 */ /* 0x000f620000000800 */
[-C--:B------:R-:W-:Y:S01]  /*30530*/  IADD3 RZ, P6, R4, R2.reuse, RZ ;  /* 0x0000000204ff7210 */ /* 0x080fe20007fde0ff */
[----:B-1----:R-:W-:Y:S01]  /*30540*/  IMAD R9, R20, 0x115, RZ ;  /* 0x0000011514097824 */ /* 0x002fe200078e02ff */
[----:B------:R-:W-:Y:S01]  /*30550*/  IADD3 RZ, P4, R10, R2, RZ ;  /* 0x000000020aff7210 */ /* 0x000fe20007f9e0ff */
[----:B------:R-:W-:-:S04]  /*30560*/  IMAD R4, R22, 0x116, RZ ;  /* 0x0000011616047824 */ /* 0x000fc800078e02ff */
[----:B------:R-:W1:Y:S01]  /*30570*/  LDC R229, c[0x0][0x278] ;  /* 0x00009e00ffe57b82 */ /* 0x000e620000000800 */
[----:B------:R-:W-:Y:S01]  /*30580*/  STL [R1+0x454], R49 ;  /* 0x0004543101007387 */ /* 0x000fe20000100800 */
[----:B------:R-:W-:Y:S01]  /*30590*/  IMAD R10, R21, 0x8b, RZ ;  /* 0x0000008b150a7824 */ /* 0x000fe200078e02ff */
[----:B------:R-:W-:Y:S02]  /*305a0*/  LEA.HI.X.SX32 R47, R9, R3, 0x1, P4 ;  /* 0x00000003092f7211 */ /* 0x000fe400020f0eff */
[----:B------:R2:W-:Y:S03]  /*305b0*/  STL.64 [R1+0x218], R44 ;  /* 0x0002182c01007387 */ /* 0x0005e60000100a00 */
[----:B------:R-:W1:Y:S01]  /*305c0*/  LDC R18, c[0x0][0x278] ;  /* 0x00009e00ff127b82 */ /* 0x000e620000000800 */
[----:B0-----:R-:W-:Y:S01]  /*305d0*/  IMAD R11, R23, 0x117, RZ ;  /* 0x00000117170b7824 */ /* 0x001fe200078e02ff */
[----:B------:R-:W-:Y:S01]  /*305e0*/  STL.64 [R1+0x8a0], R14 ;  /* 0x0008a00e01007387 */ /* 0x000fe20000100a00 */
[----:B--2---:R-:W-:-:S05]  /*305f0*/  IMAD R6, R225, 0x8c, RZ ;  /* 0x0000008ce1067824 */ /* 0x004fca00078e02ff */
[----:B------:R-:W0:Y:S01]  /*30600*/  LDC R17, c[0x0][0x278] ;  /* 0x00009e00ff117b82 */ /* 0x000e220000000800 */
[----:B------:R-:W-:Y:S01]  /*30610*/  IADD3 R44, P4, R4, R2, RZ ;  /* 0x00000002042c7210 */ /* 0x000fe20007f9e0ff */
[----:B------:R3:W-:Y:S03]  /*30620*/  STL [R1+0x44c], R7 ;  /* 0x00044c0701007387 */ /* 0x0007e60000100800 */
[----:B------:R-:W-:-:S03]  /*30630*/  LEA.HI.X.SX32 R45, R10, R3, 0x1, P4 ;  /* 0x000000030a2d7211 */ /* 0x000fc600020f0eff */
[----:B------:R-:W2:Y:S01]  /*30640*/  LDC R19, c[0x0][0x278] ;  /* 0x00009e00ff137b82 */ /* 0x000ea20000000800 */
[----:B------:R-:W-:Y:S01]  /*30650*/  STL [R1+0x444], R47 ;  /* 0x0004442f01007387 */ /* 0x000fe20000100800 */
[-C--:B------:R-:W-:Y:S01]  /*30660*/  LEA.HI.X.SX32 R43, R4, R3.reuse, 0x1, P5 ;  /* 0x00000003042b7211 */ /* 0x080fe200028f0eff */
[----:B----4-:R-:W-:Y:S01]  /*30670*/  IMAD R13, R237, 0x232, RZ ;  /* 0x00000232ed0d7824 */ /* 0x010fe200078e02ff */
[----:B------:R-:W-:-:S04]  /*30680*/  LEA.HI.X.SX32 R11, R11, R3, 0x1, P6 ;  /* 0x000000030b0b7211 */ /* 0x000fc800030f0eff */
[----:B------:R-:W4:Y:S01]  /*30690*/  LDC R238, c[0x0][0x278] ;  /* 0x00009e00ffee7b82 */ /* 0x000f220000000800 */
[----:B---3--:R-:W-:Y:S01]  /*306a0*/  IMAD R7, R105, 0x46, RZ ;  /* 0x0000004669077824 */ /* 0x008fe200078e02ff */
[----:B------:R3:W-:Y:S01]  /*306b0*/  STL.64 [R1+0x898], R44 ;  /* 0x0008982c01007387 */ /* 0x0007e20000100a00 */
[----:B------:R-:W-:-:S05]  /*306c0*/  IMAD R15, R104, 0x23, RZ ;  /* 0x00000023680f7824 */ /* 0x000fca00078e02ff */
[----:B------:R-:W4:Y:S01]  /*306d0*/  LDC R240, c[0x0][0x278] ;  /* 0x00009e00fff07b82 */ /* 0x000f220000000800 */
[----:B------:R-:W-:Y:S01]  /*306e0*/  STL [R1+0xbc], R43 ;  /* 0x0000bc2b01007387 */ /* 0x000fe20000100800 */
[----:B-----5:R-:W-:Y:S01]  /*306f0*/  IMAD R14, R233, 0x230, RZ ;  /* 0x00000230e90e7824 */ /* 0x020fe200078e02ff */
[----:B---3--:R-:W-:-:S05]  /*30700*/  IADD3 R44, P5, R6, R2, RZ ;  /* 0x00000002062c7210 */ /* 0x008fca0007fbe0ff */
[----:B------:R-:W3:Y:S01]  /*30710*/  LDC R242, c[0x0][0x278] ;  /* 0x00009e00fff27b82 */ /* 0x000ee20000000800 */
[CC--:B------:R-:W-:Y:S01]  /*30720*/  IADD3 R46, P4, R7.reuse, R2.reuse, RZ ;  /* 0x00000002072e7210 */ /* 0x0c0fe20007f9e0ff */
[----:B------:R5:W-:Y:S01]  /*30730*/  STL [R1+0xb4], R11 ;  /* 0x0000b40b01007387 */ /* 0x000be20000100800 */
[----:B------:R-:W-:Y:S01]  /*30740*/  LEA.HI.X.SX32 R45, R7, R3, 0x1, P5 ;  /* 0x00000003072d7211 */ /* 0x000fe200028f0eff */
[----:B-1----:R-:W-:Y:S01]  /*30750*/  IMAD R5, R229, 0x118, RZ ;  /* 0x00000118e5057824 */ /* 0x002fe200078e02ff */
[----:B------:R-:W-:-:S03]  /*30760*/  IADD3 RZ, P5, R13, R2, RZ ;  /* 0x000000020dff7210 */ /* 0x000fc60007fbe0ff */
[----:B------:R-:W1:Y:S01]  /*30770*/  LDC R241, c[0x0][0x278] ;  /* 0x00009e00fff17b82 */ /* 0x000e620000000800 */
[----:B------:R-:W-:Y:S02]  /*30780*/  LEA.HI.X.SX32 R47, R15, R3, 0x1, P4 ;  /* 0x000000030f2f7211 */ /* 0x000fe400020f0eff */
[----:B------:R-:W-:-:S05]  /*30790*/  IADD3 RZ, P4, R14, R2, RZ ;  /* 0x000000020eff7210 */ /* 0x000fca0007f9e0ff */
[----:B-----5:R-:W5:Y:S01]  /*307a0*/  LDC R11, c[0x0][0x278] ;  /* 0x00009e00ff0b7b82 */ /* 0x020f620000000800 */
[----:B------:R-:W-:Y:S01]  /*307b0*/  IADD3 R42, P6, R5, R2, RZ ;  /* 0x00000002052a7210 */ /* 0x000fe20007fde0ff */
[----:B------:R-:W-:-:S06]  /*307c0*/  IMAD R4, R18, 0x11a, RZ ;  /* 0x0000011a12047824 */ /* 0x000fcc00078e02ff */
[----:B------:R-:W1:Y:S01]  /*307d0*/  LDC R13, c[0x0][0x278] ;  /* 0x00009e00ff0d7b82 */ /* 0x000e620000000800 */
[----:B------:R-:W-:Y:S01]  /*307e0*/  LEA.HI.X.SX32 R43, R6, R3, 0x1, P6 ;  /* 0x00000003062b7211 */ /* 0x000fe200030f0eff */
[----:B0-----:R-:W-:-:S06]  /*307f0*/  IMAD R6, R17, 0x119, RZ ;  /* 0x0000011911067824 */ /* 0x001fcc00078e02ff */
[----:B------:R-:W0:Y:S01]  /*30800*/  LDC R14, c[0x0][0x278] ;  /* 0x00009e00ff0e7b82 */ /* 0x000e220000000800 */
[----:B--2---:R-:W-:Y:S01]  /*30810*/  IMAD R10, R19, 0x8d, RZ ;  /* 0x0000008d130a7824 */ /* 0x004fe200078e02ff */
[----:B------:R-:W-:Y:S02]  /*30820*/  LEA.HI.X.SX32 R23, R5, R3, 0x1, P4 ;  /* 0x0000000305177211 */ /* 0x000fe400020f0eff */
[----:B------:R-:W-:-:S04]  /*30830*/  IADD3 R18, P4, R4, R2, RZ ;  /* 0x0000000204127210 */ /* 0x000fc80007f9e0ff */
[----:B------:R-:W2:Y:S01]  /*30840*/  LDC R15, c[0x0][0x278] ;  /* 0x00009e00ff0f7b82 */ /* 0x000ea20000000800 */
[----:B----4-:R-:W-:Y:S01]  /*30850*/  IMAD R9, R238, 0x234, RZ ;  /* 0x00000234ee097824 */ /* 0x010fe200078e02ff */
[-C--:B------:R-:W-:Y:S01]  /*30860*/  LEA.HI.X.SX32 R21, R6, R3.reuse, 0x1, P5 ;  /* 0x0000000306157211 */ /* 0x080fe200028f0eff */
[----:B------:R-:W-:Y:S01]  /*30870*/  STL.64 [R1+0x328], R46 ;  /* 0x0003282e01007387 */ /* 0x000fe20000100a00 */
[----:B------:R-:W-:Y:S01]  /*30880*/  LEA.HI.X.SX32 R19, R10, R3, 0x1, P4 ;  /* 0x000000030a137211 */ /* 0x000fe200020f0eff */
[----:B------:R-:W-:Y:S02]  /*30890*/  IMAD R7, R240, 0x236, RZ ;  /* 0x00000236f0077824 */ /* 0x000fe400078e02ff */
[----:B------:R-:W-:Y:S01]  /*308a0*/  STL.64 [R1+0x210], R44 ;  /* 0x0002102c01007387 */ /* 0x000fe20000100a00 */
[-C--:B------:R-:W-:Y:S01]  /*308b0*/  IADD3 RZ, P6, R9, R2.reuse, RZ ;  /* 0x0000000209ff7210 */ /* 0x080fe20007fde0ff */
[----:B---3--:R-:W-:Y:S01]  /*308c0*/  IMAD R5, R242, 0x23a, RZ ;  /* 0x0000023af2057824 */ /* 0x008fe200078e02ff */
[----:B------:R-:W3:Y:S01]  /*308d0*/  LDC R10, c[0x0][0x278] ;  /* 0x00009e00ff0a7b82 */ /* 0x000ee20000000800 */
[----:B------:R-:W-:Y:S01]  /*308e0*/  STL.64 [R1+0x890], R42 ;  /* 0x0008902a01007387 */ /* 0x000fe20000100a00 */
[----:B------:R-:W-:-:S03]  /*308f0*/  IADD3 RZ, P5, R7, R2, RZ ;  /* 0x0000000207ff7210 */ /* 0x000fc60007fbe0ff */
[----:B------:R-:W-:Y:S01]  /*30900*/  STL [R1+0xac], R23 ;  /* 0x0000ac1701007387 */ /* 0x000fe20000100800 */
[----:B------:R-:W-:Y:S01]  /*30910*/  LEA.HI.X.SX32 R7, R4, R3, 0x1, P6 ;  /* 0x0000000304077211 */ /* 0x000fe200030f0eff */
[----:B-----5:R-:W-:Y:S01]  /*30920*/  IMAD R6, R11, 0x11b, RZ ;  /* 0x0000011b0b067824 */ /* 0x020fe200078e02ff */
[----:B------:R-:W4:Y:S01]  /*30930*/  LDC R17, c[0x0][0x278] ;  /* 0x00009e00ff117b82 */ /* 0x000f220000000800 */
[----:B------:R-:W-:Y:S01]  /*30940*/  STL [R1+0xa4], R21 ;  /* 0x0000a41501007387 */ /* 0x000fe20000100800 */
[----:B------:R-:W-:-:S03]  /*30950*/  IADD3 RZ, P6, R5, R2, RZ ;  /* 0x0000000205ff7210 */ /* 0x000fc60007fde0ff */
[----:B------:R5:W-:Y:S01]  /*30960*/  STL.64 [R1+0x888], R18 ;  /* 0x0008881201007387 */ /* 0x000be20000100a00 */
[----:B-1----:R-:W-:Y:S02]  /*30970*/  IMAD R9, R241, 0x238, RZ ;  /* 0x00000238f1097824 */ /* 0x002fe400078e02ff */
[----:B------:R-:W-:Y:S01]  /*30980*/  IMAD R5, R13, 0x8e, RZ ;  /* 0x0000008e0d057824 */ /* 0x000fe200078e02ff */
[----:B------:R-:W1:Y:S01]  /*30990*/  LDC R20, c[0x0][0x278] ;  /* 0x00009e00ff147b82 */ /* 0x000e620000000800 */
[----:B------:R0:W-:Y:S07]  /*309a0*/  STL [R1+0x9c], R7 ;  /* 0x00009c0701007387 */ /* 0x0001ee0000100800 */
[----:B-----5:R-:W5:Y:S01]  /*309b0*/  LDC R19, c[0x0][0x278] ;  /* 0x00009e00ff137b82 */ /* 0x020f620000000800 */
[----:B------:R-:W-:Y:S01]  /*309c0*/  LEA.HI.X.SX32 R41, R6, R3, 0x1, P5 ;  /* 0x0000000306297211 */ /* 0x000fe200028f0eff */
[----:B0-----:R-:W-:Y:S01]  /*309d0*/  IMAD R7, R14, 0x47, RZ ;  /* 0x000000470e077824 */ /* 0x001fe200078e02ff */
[----:B------:R-:W-:-:S05]  /*309e0*/  IADD3 RZ, P4, R9, R2, RZ ;  /* 0x0000000209ff7210 */ /* 0x000fca0007f9e0ff */
[----:B------:R-:W0:Y:S01]  /*309f0*/  LDC R18, c[0x0][0x278] ;  /* 0x00009e00ff127b82 */ /* 0x000e220000000800 */
[----:B------:R-:W-:Y:S01]  /*30a00*/  IADD3 R14, P5, R5, R2, RZ ;  /* 0x00000002050e7210 */ /* 0x000fe20007fbe0ff */
[----:B--2---:R-:W-:-:S06]  /*30a10*/  IMAD R4, R15, 0x11c, RZ ;  /* 0x0000011c0f047824 */ /* 0x004fcc00078e02ff */
[----:B------:R-:W2:Y:S01]  /*30a20*/  LDC R21, c[0x0][0x278] ;  /* 0x00009e00ff157b82 */ /* 0x000ea20000000800 */
[----:B------:R-:W-:-:S07]  /*30a30*/  LEA.HI.X.SX32 R15, R7, R3, 0x1, P5 ;  /* 0x00000003070f7211 */ /* 0x000fce00028f0eff */
[----:B------:R-:W1:Y:S01]  /*30a40*/  LDC R9, c[0x0][0x278] ;  /* 0x00009e00ff097b82 */ /* 0x000e620000000800 */
[----:B------:R-:W-:Y:S07]  /*30a50*/  STL [R1+0x94], R41 ;  /* 0x0000942901007387 */ /* 0x000fee0000100800 */
[----:B------:R-:W1:Y:S01]  /*30a60*/  LDC R23, c[0x0][0x278] ;  /* 0x00009e00ff177b82 */ /* 0x000e620000000800 */
[----:B------:R3:W-:Y:S07]  /*30a70*/  STL.64 [R1+0x208], R14 ;  /* 0x0002080e01007387 */ /* 0x0007ee0000100a00 */
[----:B------:R-:W1:Y:S01]  /*30a80*/  LDC R22, c[0x0][0x278] ;  /* 0x00009e00ff167b82 */ /* 0x000e620000000800 */
[----:B---3--:R-:W-:-:S07]  /*30a90*/  IADD3 R14, P5, R4, R2, RZ ;  /* 0x00000002040e7210 */ /* 0x008fce0007fbe0ff */
[----:B------:R-:W3:Y:S01]  /*30aa0*/  LDC R105, c[0x0][0x278] ;  /* 0x00009e00ff697b82 */ /* 0x000ee20000000800 */
[-C--:B------:R-:W-:Y:S01]  /*30ab0*/  LEA.HI.X.SX32 R15, R5, R3.reuse, 0x1, P5 ;  /* 0x00000003050f7211 */ /* 0x080fe200028f0eff */
[----:B------:R-:W-:Y:S01]  /*30ac0*/  IMAD R11, R10, 0x11d, RZ ;  /* 0x0000011d0a0b7824 */ /* 0x000fe200078e02ff */
[----:B------:R-:W-:-:S05]  /*30ad0*/  LEA.HI.X.SX32 R5, R4, R3, 0x1, P4 ;  /* 0x0000000304057211 */ /* 0x000fca00020f0eff */
[----:B------:R-:W3:Y:S01]  /*30ae0*/  LDC R225, c[0x0][0x278] ;  /* 0x00009e00ffe17b82 */ /* 0x000ee20000000800 */
[----:B-----5:R-:W-:-:S07]  /*30af0*/  IMAD R4, R19, 0x11e, RZ ;  /* 0x0000011e13047824 */ /* 0x020fce00078e02ff */
[----:B------:R-:W5:Y:S01]  /*30b00*/  LDC R104, c[0x0][0x278] ;  /* 0x00009e00ff687b82 */ /* 0x000f620000000800 */
[----:B----4-:R-:W-:Y:S01]  /*30b10*/  IMAD R6, R17, 0x23c, RZ ;  /* 0x0000023c11067824 */ /* 0x010fe200078e02ff */
[----:B------:R1:W-:Y:S01]  /*30b20*/  STL.64 [R1+0x880], R14 ;  /* 0x0008800e01007387 */ /* 0x0003e20000100a00 */
[----:B0-----:R-:W-:Y:S01]  /*30b30*/  IMAD R13, R18, 0x8f, RZ ;  /* 0x0000008f120d7824 */ /* 0x001fe200078e02ff */
[----:B------:R-:W-:-:S04]  /*30b40*/  LEA.HI.X.SX32 R37, R11, R3, 0x1, P6 ;  /* 0x000000030b257211 */ /* 0x000fc800030f0eff */
[----:B------:R-:W0:Y:S01]  /*30b50*/  LDC R233, c[0x0][0x278] ;  /* 0x00009e00ffe97b82 */ /* 0x000e220000000800 */
[-C--:B------:R-:W-:Y:S01]  /*30b60*/  IADD3 RZ, P5, R6, R2.reuse, RZ ;  /* 0x0000000206ff7210 */ /* 0x080fe20007fbe0ff */
[----:B--2---:R-:W-:Y:S02]  /*30b70*/  IMAD R6, R21, 0x120, RZ ;  /* 0x0000012015067824 */ /* 0x004fe400078e02ff */
[----:B-1----:R-:W-:Y:S01]  /*30b80*/  IMAD R14, R20, 0x11f, RZ ;  /* 0x0000011f140e7824 */ /* 0x002fe200078e02ff */
[----:B------:R-:W-:-:S03]  /*30b90*/  IADD3 R20, P6, R4, R2, RZ ;  /* 0x0000000204147210 */ /* 0x000fc60007fde0ff */
[----:B------:R-:W1:Y:S01]  /*30ba0*/  LDC R229, c[0x0][0x278] ;  /* 0x00009e00ffe57b82 */ /* 0x000e620000000800 */
[----:B------:R-:W-:Y:S01]  /*30bb0*/  IMAD R7, R9, 0x23e, RZ ;  /* 0x0000023e09077824 */ /* 0x000fe200078e02ff */
[----:B------:R2:W-:Y:S01]  /*30bc0*/  STL [R1+0x8c], R5 ;  /* 0x00008c0501007387 */ /* 0x0005e20000100800 */
[----:B------:R-:W-:-:S05]  /*30bd0*/  LEA.HI.X.SX32 R21, R13, R3, 0x1, P6 ;  /* 0x000000030d157211 */ /* 0x000fca00030f0eff */
[----:B------:R-:W4:Y:S01]  /*30be0*/  LDC R17, c[0x0][0x278] ;  /* 0x00009e00ff117b82 */ /* 0x000f220000000800 */
[----:B------:R-:W-:Y:S01]  /*30bf0*/  STL [R1+0x84], R37 ;  /* 0x0000842501007387 */ /* 0x000fe20000100800 */
[----:B--2---:R-:W-:-:S06]  /*30c00*/  IMAD R5, R23, 0x12, RZ ;  /* 0x0000001217057824 */ /* 0x004fcc00078e02ff */
[----:B------:R-:W2:Y:S01]  /*30c10*/  LDC R238, c[0x0][0x278] ;  /* 0x00009e00ffee7b82 */ /* 0x000ea20000000800 */
[----:B------:R-:W-:Y:S01]  /*30c20*/  IADD3 RZ, P4, R7, R2, RZ ;  /* 0x0000000207ff7210 */ /* 0x000fe20007f9e0ff */
[----:B------:R5:W-:Y:S01]  /*30c30*/  STL.64 [R1+0x878], R20 ;  /* 0x0008781401007387 */ /* 0x000be20000100a00 */
[----:B------:R-:W-:-:S05]  /*30c40*/  LEA R15, R22, R22, 0x3 ;  /* 0x00000016160f7211 */ /* 0x000fca00078e18ff */
[----:B------:R-:W2:Y:S01]  /*30c50*/  LDC R237, c[0x0][0x278] ;  /* 0x00009e00ffed7b82 */ /* 0x000ea20000000800 */
[----:B---3--:R-:W-:Y:S01]  /*30c60*/  IMAD R10, R105, 0x24, RZ ;  /* 0x00000024690a7824 */ /* 0x008fe200078e02ff */
[----:B------:R-:W-:-:S06]  /*30c70*/  LEA.HI.X.SX32 R33, R4, R3, 0x1, P5 ;  /* 0x0000000304217211 */ /* 0x000fcc00028f0eff */
[----:B------:R-:W3:Y:S01]  /*30c80*/  LDC R240, c[0x0][0x278] ;  /* 0x00009e00fff07b82 */ /* 0x000ee20000000800 */
[-C--:B-----5:R-:W-:Y:S01]  /*30c90*/  IADD3 R20, P6, R5, R2.reuse, RZ ;  /* 0x0000000205147210 */ /* 0x0a0fe20007fde0ff */
[----:B------:R-:W-:Y:S01]  /*30ca0*/  IMAD R9, R225, 0x48, RZ ;  /* 0x00000048e1097824 */ /* 0x000fe200078e02ff */
[-C--:B------:R-:W-:Y:S01]  /*30cb0*/  LEA.HI.X.SX32 R39, R14, R3.reuse, 0x1, P4 ;  /* 0x000000030e277211 */ /* 0x080fe200020f0eff */
[----:B------:R-:W-:Y:S01]  /*30cc0*/  IMAD R7, R104, 0x90, RZ ;  /* 0x0000009068077824 */ /* 0x000fe200078e02ff */
[-C--:B------:R-:W-:Y:S01]  /*30cd0*/  LEA.HI.X.SX32 R21, R15, R3.reuse, 0x1, P6 ;  /* 0x000000030f157211 */ /* 0x080fe200030f0eff */
[----:B------:R5:W-:Y:S01]  /*30ce0*/  STL [R1+0x7c], R33 ;  /* 0x00007c2101007387 */ /* 0x000be20000100800 */
[-C--:B------:R-:W-:Y:S01]  /*30cf0*/  IADD3 R36, P5, R10, R2.reuse, RZ ;  /* 0x000000020a247210 */ /* 0x080fe20007fbe0ff */
[----:B0-----:R-:W-:Y:S01]  /*30d00*/  IMAD R18, R233, 0x240, RZ ;  /* 0x00000240e9127824 */ /* 0x001fe200078e02ff */
[-C--:B------:R-:W-:Y:S01]  /*30d10*/  IADD3 R32, P4, R9, R2.reuse, RZ ;  /* 0x0000000209207210 */ /* 0x080fe20007f9e0ff */
[----:B------:R-:W-:Y:S01]  /*30d20*/  STL [R1+0x74], R39 ;  /* 0x0000742701007387 */ /* 0x000fe20000100800 */
[-C--:B------:R-:W-:Y:S01]  /*30d30*/  LEA.HI.X.SX32 R37, R5, R3.reuse, 0x1, P5 ;  /* 0x0000000305257211 */ /* 0x080fe200028f0eff */
[----:B------:R-:W0:Y:S02]  /*30d40*/  LDC R242, c[0x0][0x278] ;  /* 0x00009e00fff27b82 */ /* 0x000e240000000800 */
[----:B------:R4:W-:Y:S01]  /*30d50*/  STL.64 [R1+0x3f8], R20 ;  /* 0x0003f81401007387 */ /* 0x0009e20000100a00 */
[-C--:B------:R-:W-:Y:S01]  /*30d60*/  IADD3 R14, P5, R6, R2.reuse, RZ ;  /* 0x00000002060e7210 */ /* 0x080fe20007fbe0ff */
[----:B-1----:R-:W-:Y:S01]  /*30d70*/  IMAD R11, R229, 0x244, RZ ;  /* 0x00000244e50b7824 */ /* 0x002fe200078e02ff */
[-C--:B-----5:R-:W-:Y:S01]  /*30d80*/  LEA.HI.X.SX32 R33, R10, R3.reuse, 0x1, P4 ;  /* 0x000000030a217211 */ /* 0x0a0fe200020f0eff */
[----:B----4-:R-:W-:Y:S01]  /*30d90*/  IMAD R17, R17, 0x242, RZ ;  /* 0x0000024211117824 */ /* 0x010fe200078e02ff */
[C---:B------:R-:W-:Y:S01]  /*30da0*/  LEA.HI.X.SX32 R15, R7.reuse, R3, 0x1, P5 ;  /* 0x00000003070f7211 */ /* 0x040fe200028f0eff */
[----:B------:R-:W1:Y:S01]  /*30db0*/  LDC R241, c[0x0][0x278] ;  /* 0x00009e00fff17b82 */ /* 0x000e620000000800 */
[----:B------:R-:W-:Y:S01]  /*30dc0*/  IADD3 R20, P6, R7, R2, RZ ;  /* 0x0000000207147210 */ /* 0x000fe20007fde0ff */
[----:B------:R-:W-:Y:S01]  /*30dd0*/  STL.64 [R1+0x3b0], R36 ;  /* 0x0003b02401007387 */ /* 0x000fe20000100a00 */
[----:B--2---:R-:W-:-:S05]  /*30de0*/  IMAD R4, R238, 0x122, RZ ;  /* 0x00000122ee047824 */ /* 0x004fca00078e02ff */
[----:B------:R-:W2:Y:S01]  /*30df0*/  LDC R13, c[0x0][0x278] ;  /* 0x00009e00ff0d7b82 */ /* 0x000ea20000000800 */
[-C--:B------:R-:W-:Y:S01]  /*30e00*/  LEA.HI.X.SX32 R21, R9, R3.reuse, 0x1, P6 ;  /* 0x0000000309157211 */ /* 0x080fe200030f0eff */
[----:B------:R-:W-:Y:S01]  /*30e10*/  STL.64 [R1+0x320], R32 ;  /* 0x0003202001007387 */ /* 0x000fe20000100a00 */
[-C--:B------:R-:W-:Y:S01]  /*30e20*/  IADD3 RZ, P4, R18, R2.reuse, RZ ;  /* 0x0000000212ff7210 */ /* 0x080fe20007f9e0ff */
[----:B------:R-:W-:Y:S01]  /*30e30*/  IMAD R5, R237, 0x121, RZ ;  /* 0x00000121ed057824 */ /* 0x000fe200078e02ff */
[-C--:B------:R-:W-:Y:S01]  /*30e40*/  IADD3 RZ, P5, R11, R2.reuse, RZ ;  /* 0x000000020bff7210 */ /* 0x080fe20007fbe0ff */
[----:B------:R4:W-:Y:S01]  /*30e50*/  STL.64 [R1+0x200], R20 ;  /* 0x0002001401007387 */ /* 0x0009e20000100a00 */
[----:B------:R-:W-:Y:S01]  /*30e60*/  IADD3 RZ, P6, R17, R2, RZ ;  /* 0x0000000211ff7210 */ /* 0x000fe20007fde0ff */
[----:B------:R-:W5:Y:S01]  /*30e70*/  LDC R11, c[0x0][0x278] ;  /* 0x00009e00ff0b7b82 */ /* 0x000f620000000800 */
[----:B---3--:R-:W-:Y:S01]  /*30e80*/  IMAD R10, R240, 0x91, RZ ;  /* 0x00000091f00a7824 */ /* 0x008fe200078e02ff */
[----:B------:R3:W-:Y:S01]  /*30e90*/  STL.64 [R1+0x870], R14 ;  /* 0x0008700e01007387 */ /* 0x0007e20000100a00 */
[----:B------:R-:W-:-:S02]  /*30ea0*/  LEA.HI.X.SX32 R25, R6, R3, 0x1, P4 ;  /* 0x0000000306197211 */ /* 0x000fc400020f0eff */
[----:B------:R-:W-:-:S03]  /*30eb0*/  LEA.HI.X.SX32 R23, R5, R3, 0x1, P6 ;  /* 0x0000000305177211 */ /* 0x000fc600030f0eff */
[----:B------:R-:W2:Y:S01]  /*30ec0*/  LDC R18, c[0x0][0x278] ;  /* 0x00009e00ff127b82 */ /* 0x000ea20000000800 */
[----:B----4-:R-:W-:-:S07]  /*30ed0*/  IADD3 R20, P4, R4, R2, RZ ;  /* 0x0000000204147210 */ /* 0x010fce0007f9e0ff */
[----:B---3--:R-:W3:Y:S01]  /*30ee0*/  LDC R15, c[0x0][0x278] ;  /* 0x00009e00ff0f7b82 */ /* 0x008ee20000000800 */
[----:B------:R-:W-:Y:S01]  /*30ef0*/  LEA.HI.X.SX32 R21, R10, R3, 0x1, P4 ;  /* 0x000000030a157211 */ /* 0x000fe200020f0eff */
[----:B------:R-:W-:Y:S06]  /*30f00*/  STL [R1+0x6c], R25 ;  /* 0x00006c1901007387 */ /* 0x000fec0000100800 */
[----:B------:R-:W4:Y:S01]  /*30f10*/  LDC R14, c[0x0][0x278] ;  /* 0x00009e00ff0e7b82 */ /* 0x000f220000000800 */
[----:B------:R-:W-:Y:S07]  /*30f20*/  STL [R1+0x64], R23 ;  /* 0x0000641701007387 */ /* 0x000fee0000100800 */
[----:B------:R-:W2:Y:S01]  /*30f30*/  LDC R19, c[0x0][0x278] ;  /* 0x00009e00ff137b82 */ /* 0x000ea20000000800 */
[----:B------:R1:W-:Y:S07]  /*30f40*/  STL.64 [R1+0x868], R20 ;  /* 0x0008681401007387 */ /* 0x0003ee0000100a00 */
[----:B------:R-:W2:Y:S01]  /*30f50*/  LDC R17, c[0x0][0x278] ;  /* 0x00009e00ff117b82 */ /* 0x000ea20000000800 */
[----:B0-----:R-:W-:-:S07]  /*30f60*/  IMAD R7, R242, 0x248, RZ ;  /* 0x00000248f2077824 */ /* 0x001fce00078e02ff */
[----:B-1----:R-:W0:Y:S01]  /*30f70*/  LDC R20, c[0x0][0x278] ;  /* 0x00009e00ff147b82 */ /* 0x002e220000000800 */
[----:B------:R-:W-:-:S07]  /*30f80*/  IMAD R9, R241, 0x246, RZ ;  /* 0x00000246f1097824 */ /* 0x000fce00078e02ff */
[----:B------:R-:W1:Y:S01]  /*30f90*/  LDC R22, c[0x0][0x278] ;  /* 0x00009e00ff167b82 */ /* 0x000e620000000800 */
[----:B------:R-:W-:-:S07]  /*30fa0*/  IADD3 RZ, P4, R7, R2, RZ ;  /* 0x0000000207ff7210 */ /* 0x000fce0007f9e0ff */
[----:B------:R-:W0:Y:S01]  /*30fb0*/  LDC R23, c[0x0][0x278] ;  /* 0x00009e00ff177b82 */ /* 0x000e220000000800 */
[----:B-----5:R-:W-:-:S07]  /*30fc0*/  IMAD R7, R11, 0x123, RZ ;  /* 0x000001230b077824 */ /* 0x020fce00078e02ff */
[----:B------:R-:W5:Y:S01]  /*30fd0*/  LDC R21, c[0x0][0x278] ;  /* 0x00009e00ff157b82 */ /* 0x000f620000000800 */
[-C--:B------:R-:W-:Y:S01]  /*30fe0*/  IADD3 RZ, P6, R9, R2.reuse, RZ ;  /* 0x0000000209ff7210 */ /* 0x080fe20007fde0ff */
[----:B---3--:R-:W-:Y:S01]  /*30ff0*/  IMAD R5, R15, 0x124, RZ ;  /* 0x000001240f057824 */ /* 0x008fe200078e02ff */
[-C--:B------:R-:W-:Y:S01]  /*31000*/  LEA.HI.X.SX32 R15, R4, R3.reuse, 0x1, P5 ;  /* 0x00000003040f7211 */ /* 0x080fe200028f0eff */
[----:B----4-:R-:W-:Y:S01]  /*31010*/  IMAD R6, R14, 0x92, RZ ;  /* 0x000000920e067824 */ /* 0x010fe200078e02ff */
[-C--:B------:R-:W-:Y:S01]  /*31020*/  LEA.HI.X.SX32 R27, R7, R3.reuse, 0x1, P6 ;  /* 0x00000003071b7211 */ /* 0x080fe200030f0eff */
[----:B--2---:R-:W-:Y:S01]  /*31030*/  IMAD R9, R18, 0x24c, RZ ;  /* 0x0000024c12097824 */ /* 0x004fe200078e02ff */
[-C--:B------:R-:W-:Y:S01]  /*31040*/  IADD3 R14, P6, R5, R2.reuse, RZ ;  /* 0x00000002050e7210 */ /* 0x080fe20007fde0ff */
[----:B------:R-:W-:Y:S01]  /*31050*/  IMAD R11, R13, 0x49, RZ ;  /* 0x000000490d0b7824 */ /* 0x000fe200078e02ff */
[----:B------:R-:W2:Y:S01]  /*31060*/  LDC R225, c[0x0][0x278] ;  /* 0x00009e00ffe17b82 */ /* 0x000ea20000000800 */
[----:B------:R-:W-:Y:S01]  /*31070*/  IMAD R4, R19, 0x24e, RZ ;  /* 0x0000024e13047824 */ /* 0x000fe200078e02ff */
[----:B------:R-:W-:Y:S01]  /*31080*/  IADD3 R24, P5, R6, R2, RZ ;  /* 0x0000000206187210 */ /* 0x000fe20007fbe0ff */
[----:B------:R-:W-:Y:S01]  /*31090*/  IMAD R10, R17, 0x24a, RZ ;  /* 0x0000024a110a7824 */ /* 0x000fe200078e02ff */
[----:B------:R3:W-:Y:S01]  /*310a0*/  STL [R1+0x5c], R15 ;  /* 0x00005c0f01007387 */ /* 0x0007e20000100800 */
[----:B------:R-:W-:-:S02]  /*310b0*/  LEA.HI.X.SX32 R7, R5, R3, 0x1, P4 ;  /* 0x0000000305077211 */ /* 0x000fc400020f0eff */
[-C--:B------:R-:W-:Y:S01]  /*310c0*/  LEA.HI.X.SX32 R25, R11, R3.reuse, 0x1, P5 ;  /* 0x000000030b197211 */ /* 0x080fe200028f0eff */
[----:B------:R-:W4:Y:S01]  /*310d0*/  LDC R105, c[0x0][0x278] ;  /* 0x00009e00ff697b82 */ /* 0x000f220000000800 */
[-C--:B------:R-:W-:Y:S01]  /*310e0*/  IADD3 RZ, P4, R4, R2.reuse, RZ ;  /* 0x0000000204ff7210 */ /* 0x080fe20007f9e0ff */
[----:B-1----:R-:W-:Y:S01]  /*310f0*/  IMAD R4, R22, 0x126, RZ ;  /* 0x0000012616047824 */ /* 0x002fe200078e02ff */
[-C--:B------:R-:W-:Y:S02]  /*31100*/  IADD3 RZ, P5, R10, R2.reuse, RZ ;  /* 0x000000020aff7210 */ /* 0x080fe40007fbe0ff */
[----:B---3--:R-:W-:Y:S02]  /*31110*/  LEA.HI.X.SX32 R15, R6, R3, 0x1, P6 ;  /* 0x00000003060f7211 */ /* 0x008fe400030f0eff */
[----:B------:R-:W-:Y:S01]  /*31120*/  IADD3 RZ, P6, R9, R2, RZ ;  /* 0x0000000209ff7210 */ /* 0x000fe20007fde0ff */
[----:B------:R-:W1:Y:S01]  /*31130*/  LDC R229, c[0x0][0x278] ;  /* 0x00009e00ffe57b82 */ /* 0x000e620000000800 */
[----:B0-----:R-:W-:-:S02]  /*31140*/  IMAD R9, R20, 0x125, RZ ;  /* 0x0000012514097824 */ /* 0x001fc400078e02ff */
[----:B------:R-:W-:Y:S02]  /*31150*/  IMAD R11, R23, 0x127, RZ ;  /* 0x00000127170b7824 */ /* 0x000fe400078e02ff */
[----:B-----5:R-:W-:Y:S01]  /*31160*/  IMAD R10, R21, 0x93, RZ ;  /* 0x00000093150a7824 */ /* 0x020fe200078e02ff */
[-C--:B------:R-:W-:Y:S02]  /*31170*/  LEA.HI.X.SX32 R23, R9, R3.reuse, 0x1, P5 ;  /* 0x0000000309177211 */ /* 0x080fe400028f0eff */
[----:B------:R-:W0:Y:S01]  /*31180*/  LDC R237, c[0x0][0x278] ;  /* 0x00009e00ffed7b82 */ /* 0x000e220000000800 */
[C---:B------:R-:W-:Y:S01]  /*31190*/  IADD3 R20, P5, R4.reuse, R2, RZ ;  /* 0x0000000204147210 */ /* 0x040fe20007fbe0ff */
[----:B------:R-:W-:Y:S01]  /*311a0*/  STL [R1+0x54], R27 ;  /* 0x0000541b01007387 */ /* 0x000fe20000100800 */
[----:B------:R-:W-:-:S05]  /*311b0*/  LEA.HI.X.SX32 R19, R4, R3, 0x1, P6 ;  /* 0x0000000304137211 */ /* 0x000fca00030f0eff */
[----:B------:R-:W3:Y:S01]  /*311c0*/  LDC R104, c[0x0][0x278] ;  /* 0x00009e00ff687b82 */ /* 0x000ee20000000800 */
[-C--:B------:R-:W-:Y:S01]  /*311d0*/  LEA.HI.X.SX32 R21, R10, R3.reuse, 0x1, P5 ;  /* 0x000000030a157211 */ /* 0x080fe200028f0eff */
[----:B------:R-:W-:Y:S01]  /*311e0*/  STL.64 [R1+0x1f8], R24 ;  /* 0x0001f81801007387 */ /* 0x000fe20000100a00 */
[----:B------:R-:W-:-:S03]  /*311f0*/  LEA.HI.X.SX32 R11, R11, R3, 0x1, P4 ;  /* 0x000000030b0b7211 */ /* 0x000fc600020f0eff */
[----:B------:R-:W-:Y:S02]  /*31200*/  STL.64 [R1+0x860], R14 ;  /* 0x0008600e01007387 */ /* 0x000fe40000100a00 */
[----:B------:R-:W5:Y:S02]  /*31210*/  LDC R233, c[0x0][0x278] ;  /* 0x00009e00ffe97b82 */ /* 0x000f640000000800 */
[----:B------:R4:W-:Y:S04]  /*31220*/  STL [R1+0x4c], R7 ;  /* 0x00004c0701007387 */ /* 0x0009e80000100800 */
[----:B------:R-:W-:Y:S02]  /*31230*/  STL [R1+0x44], R23 ;  /* 0x0000441701007387 */ /* 0x000fe40000100800 */
[----:B------:R-:W5:Y:S02]  /*31240*/  LDC R4, c[0x0][0x278] ;  /* 0x00009e00ff047b82 */ /* 0x000f640000000800 */
[----:B------:R0:W-:Y:S04]  /*31250*/  STL.64 [R1+0x858], R20 ;  /* 0x0008581401007387 */ /* 0x0001e80000100a00 */
[----:B------:R-:W-:Y:S01]  /*31260*/  STL [R1+0x3c], R19 ;  /* 0x00003c1301007387 */ /* 0x000fe20000100800 */
[----:B--2---:R-:W-:Y:S01]  /*31270*/  IMAD R6, R225, 0x94, RZ ;  /* 0x00000094e1067824 */ /* 0x004fe200078e02ff */
[----:B------:R-:W2:Y:S02]  /*31280*/  LDC R10, c[0x0][0x278] ;  /* 0x00009e00ff0a7b82 */ /* 0x000ea40000000800 */
[----:B------:R0:W-:Y:S01]  /*31290*/  STL [R1+0x34], R11 ;  /* 0x0000340b01007387 */ /* 0x0001e20000100800 */
[----:B----4-:R-:W-:-:S02]  /*312a0*/  IMAD R7, R105, 0x4a, RZ ;  /* 0x0000004a69077824 */ /* 0x010fc400078e02ff */
[----:B-1----:R-:W-:Y:S02]  /*312b0*/  IMAD R5, R229, 0x128, RZ ;  /* 0x00000128e5057824 */ /* 0x002fe400078e02ff */
[----:B0-----:R-:W-:Y:S01]  /*312c0*/  IMAD R13, R237, 0x252, RZ ;  /* 0x00000252ed0d7824 */ /* 0x001fe200078e02ff */
[----:B------:R-:W0:Y:S01]  /*312d0*/  LDC R238, c[0x0][0x278] ;  /* 0x00009e00ffee7b82 */ /* 0x000e220000000800 */
[----:B------:R-:W-:-:S07]  /*312e0*/  IADD3 R20, P6, R6, R2, RZ ;  /* 0x0000000206147210 */ /* 0x000fce0007fde0ff */
[----:B------:R-:W1:Y:S01]  /*312f0*/  LDC R11, c[0x0][0x278] ;  /* 0x00009e00ff0b7b82 */ /* 0x000e620000000800 */
[-C--:B------:R-:W-:Y:S01]  /*31300*/  IADD3 R22, P5, R7, R2.reuse, RZ ;  /* 0x0000000207167210 */ /* 0x080fe20007fbe0ff */
[----:B---3--:R-:W-:Y:S01]  /*31310*/  IMAD R15, R104, 0x25, RZ ;  /* 0x00000025680f7824 */ /* 0x008fe200078e02ff */
[----:B------:R-:W-:Y:S02]  /*31320*/  IADD3 R18, P4, R5, R2, RZ ;  /* 0x0000000205127210 */ /* 0x000fe40007f9e0ff */
[----:B------:R-:W-:-:S03]  /*31330*/  LEA.HI.X.SX32 R21, R7, R3, 0x1, P6 ;  /* 0x0000000307157211 */ /* 0x000fc600030f0eff */
[----:B------:R-:W3:Y:S01]  /*31340*/  LDC R7, c[0x0][0x278] ;  /* 0x00009e00ff077b82 */ /* 0x000ee20000000800 */
[-C--:B------:R-:W-:Y:S01]  /*31350*/  LEA.HI.X.SX32 R19, R6, R3.reuse, 0x1, P4 ;  /* 0x0000000306137211 */ /* 0x080fe200020f0eff */
[----:B-----5:R-:W-:Y:S01]  /*31360*/  IMAD R14, R233, 0x250, RZ ;  /* 0x00000250e90e7824 */ /* 0x020fe200078e02ff */
[----:B------:R-:W-:Y:S02]  /*31370*/  IADD3 RZ, P6, R13, R2, RZ ;  /* 0x000000020dff7210 */ /* 0x000fe40007fde0ff */
[----:B------:R-:W-:-:S03]  /*31380*/  LEA.HI.X.SX32 R23, R15, R3, 0x1, P5 ;  /* 0x000000030f177211 */ /* 0x000fc600028f0eff */
[----:B------:R-:W4:Y:S01]  /*31390*/  LDC R6, c[0x0][0x278] ;  /* 0x00009e00ff067b82 */ /* 0x000f220000000800 */
[----:B------:R-:W-:Y:S01]  /*313a0*/  IADD3 RZ, P5, R14, R2, RZ ;  /* 0x000000020eff7210 */ /* 0x000fe20007fbe0ff */
[----:B------:R-:W-:-:S06]  /*313b0*/  IMAD R171, R4, 0x129, RZ ;  /* 0x0000012904ab7824 */ /* 0x000fcc00078e02ff */
[----:B------:R-:W5:Y:S01]  /*313c0*/  LDC R13, c[0x0][0x278] ;  /* 0x00009e00ff0d7b82 */ /* 0x000f620000000800 */
[----:B-1----:R-:W-:-:S07]  /*313d0*/  IMAD R4, R11, 0x96, RZ ;  /* 0x000000960b047824 */ /* 0x002fce00078e02ff */
[----:B------:R-:W1:Y:S01]  /*313e0*/  LDC R15, c[0x0][0x278] ;  /* 0x00009e00ff0f7b82 */ /* 0x000e620000000800 */
[-C--:B------:R-:W-:Y:S01]  /*313f0*/  LEA.HI.X.SX32 R175, R5, R3.reuse, 0x1, P5 ;  /* 0x0000000305af7211 */ /* 0x080fe200028f0eff */
[----:B------:R-:W-:Y:S01]  /*31400*/  STL.64 [R1+0x318], R22 ;  /* 0x0003181601007387 */ /* 0x000fe20000100a00 */
[-C--:B------:R-:W-:Y:S01]  /*31410*/  LEA.HI.X.SX32 R171, R171, R3.reuse, 0x1, P6 ;  /* 0x00000003abab7211 */ /* 0x080fe200030f0eff */
[----:B--2---:R-:W-:Y:S01]  /*31420*/  IMAD R169, R10, 0x4b, RZ ;  /* 0x0000004b0aa97824 */ /* 0x004fe200078e02ff */
[-C--:B------:R-:W-:Y:S01]  /*31430*/  IADD3 R170, P6, R4, R2.reuse, RZ ;  /* 0x0000000204aa7210 */ /* 0x080fe20007fde0ff */
[----:B------:R-:W-:Y:S01]  /*31440*/  STL.64 [R1+0x1f0], R20 ;  /* 0x0001f01401007387 */ /* 0x000fe20000100a00 */
[----:B---3--:R-:W-:Y:S01]  /*31450*/  IMAD R172, R7, 0x12a, RZ ;  /* 0x0000012a07ac7824 */ /* 0x008fe200078e02ff */
[----:B------:R-:W2:Y:S02]  /*31460*/  LDC R17, c[0x0][0x278] ;  /* 0x00009e00ff117b82 */ /* 0x000ea40000000800 */
[----:B------:R3:W-:Y:S04]  /*31470*/  STL.64 [R1+0x850], R18 ;  /* 0x0008501201007387 */ /* 0x0007e80000100a00 */
[----:B------:R0:W-:Y:S01]  /*31480*/  STL [R1+0x2c], R175 ;  /* 0x00002caf01007387 */ /* 0x0001e20000100800 */
[----:B----4-:R-:W-:Y:S01]  /*31490*/  IMAD R167, R6, 0x95, RZ ;  /* 0x0000009506a77824 */ /* 0x010fe200078e02ff */
[----:B------:R-:W4:Y:S08]  /*314a0*/  LDC R105, c[0x0][0x278] ;  /* 0x00009e00ff697b82 */ /* 0x000f300000000800 */
[----:B---3--:R-:W3:Y:S01]  /*314b0*/  LDC R18, c[0x0][0x278] ;  /* 0x00009e00ff127b82 */ /* 0x008ee20000000800 */
[----:B0-----:R-:W4:Y:S04]  /*314c0*/  LDL.LU.64 R174, [R1+0x1068] ;  /* 0x0010680001ae7983 */ /* 0x001f280000300a00 */
[----:B------:R0:W-:Y:S01]  /*314d0*/  STL [R1+0x24], R171 ;  /* 0x000024ab01007387 */ /* 0x0001e20000100800 */
[----:B-----5:R-:W-:Y:S01]  /*314e0*/  IMAD R166, R13, 0x12c, RZ ;  /* 0x0000012c0da67824 */ /* 0x020fe200078e02ff */
[----:B------:R-:W-:Y:S01]  /*314f0*/  IADD3 R172, P5, R172, R2, RZ ;  /* 0x00000002acac7210 */ /* 0x000fe20007fbe0ff */
[----:B------:R-:W5:Y:S01]  /*31500*/  LDC R20, c[0x0][0x278] ;  /* 0x00009e00ff147b82 */ /* 0x000f620000000800 */
[----:B0-----:R-:W-:Y:S01]  /*31510*/  LEA.HI.X.SX32 R171, R169, R3, 0x1, P6 ;  /* 0x00000003a9ab7211 */ /* 0x001fe200030f0eff */
[----:B-1----:R-:W-:-:S06]  /*31520*/  IMAD R168, R15, 0x12e, RZ ;  /* 0x0000012e0fa87824 */ /* 0x002fcc00078e02ff */
[----:B------:R-:W0:Y:S01]  /*31530*/  LDC R169, c[0x0][0x278] ;  /* 0x00009e00ffa97b82 */ /* 0x000e220000000800 */
[----:B------:R-:W-:Y:S02]  /*31540*/  IMAD R15, R251, 0xa, RZ ;  /* 0x0000000afb0f7824 */ /* 0x000fe400078e02ff */
[----:B------:R-:W-:Y:S01]  /*31550*/  IMAD R251, R173, 0x30, RZ ;  /* 0x00000030adfb7824 */ /* 0x000fe200078e02ff */
[-C--:B------:R-:W-:Y:S02]  /*31560*/  LEA.HI.X.SX32 R173, R167, R3.reuse, 0x1, P5 ;  /* 0x00000003a7ad7211 */ /* 0x080fe400028f0eff */
[-C--:B------:R-:W-:Y:S02]  /*31570*/  IADD3 R166, P5, R166, R2.reuse, RZ ;  /* 0x00000002a6a67210 */ /* 0x080fe40007fbe0ff */
[----:B------:R-:W1:Y:S02]  /*31580*/  LDC R19, c[0x0][0x278] ;  /* 0x00009e00ff137b82 */ /* 0x000e640000000800 */
[----:B------:R-:W-:Y:S01]  /*31590*/  LEA.HI.X.SX32 R167, R4, R3, 0x1, P5 ;  /* 0x0000000304a77211 */ /* 0x000fe200028f0eff */
[----:B---3--:R-:W-:Y:S01]  /*315a0*/  IMAD R6, R18, 0x26, RZ ;  /* 0x0000002612067824 */ /* 0x008fe200078e02ff */
[----:B------:R3:W-:Y:S04]  /*315b0*/  STL.64 [R1+0x848], R172 ;  /* 0x000848ac01007387 */ /* 0x0007e80000100a00 */
[----:B------:R-:W1:Y:S01]  /*315c0*/  LDC R4, c[0x0][0x278] ;  /* 0x00009e00ff047b82 */ /* 0x000e620000000800 */
[----:B------:R-:W-:Y:S01]  /*315d0*/  IMAD R9, R238, 0x254, RZ ;  /* 0x00000254ee097824 */ /* 0x000fe200078e02ff */
[-C--:B------:R-:W-:Y:S01]  /*315e0*/  IADD3 R168, P6, R168, R2.reuse, RZ ;  /* 0x00000002a8a87210 */ /* 0x080fe20007fde0ff */
[----:B--2---:R-:W-:Y:S01]  /*315f0*/  IMAD R165, R17, 0x13, RZ ;  /* 0x0000001311a57824 */ /* 0x004fe200078e02ff */
[----:B---3--:R-:W2:Y:S01]  /*31600*/  LDL.LU.64 R172, [R1+0x1060] ;  /* 0x0010600001ac7983 */ /* 0x008ea20000300a00 */
[----:B0-----:R-:W-:Y:S01]  /*31610*/  IMAD R169, R169, 0x97, RZ ;  /* 0x00000097a9a97824 */ /* 0x001fe200078e02ff */
[----:B------:R-:W-:-:S02]  /*31620*/  IADD3 RZ, P4, R9, R2, RZ ;  /* 0x0000000209ff7210 */ /* 0x000fc40007f9e0ff */
[----:B------:R-:W0:Y:S01]  /*31630*/  LDC R21, c[0x0][0x278] ;  /* 0x00009e00ff157b82 */ /* 0x000e220000000800 */
[----:B------:R3:W-:Y:S01]  /*31640*/  STL.64 [R1+0x1e8], R170 ;  /* 0x0001e8aa01007387 */ /* 0x0007e20000100a00 */
[----:B------:R-:W-:Y:S01]  /*31650*/  LEA.HI.X.SX32 R169, R169, R3, 0x1, P6 ;  /* 0x00000003a9a97211 */ /* 0x000fe200030f0eff */
[----:B-----5:R-:W-:Y:S02]  /*31660*/  IMAD R9, R20, 0x98, RZ ;  /* 0x0000009814097824 */ /* 0x020fe400078e02ff */
[----:B-1----:R-:W-:-:S03]  /*31670*/  IMAD R7, R19, 0x4c, RZ ;  /* 0x0000004c13077824 */ /* 0x002fc600078e02ff */
[----:B------:R-:W1:Y:S01]  /*31680*/  LDC R104, c[0x0][0x278] ;  /* 0x00009e00ff687b82 */ /* 0x000e620000000800 */
[----:B---3--:R-:W3:Y:S01]  /*31690*/  LDL.LU.64 R170, [R1+0x1058] ;  /* 0x0010580001aa7983 */ /* 0x008ee20000300a00 */
[----:B------:R-:W-:-:S06]  /*316a0*/  IMAD R4, R4, 0x132, RZ ;  /* 0x0000013204047824 */ /* 0x000fcc00078e02ff */
[----:B------:R-:W5:Y:S01]  /*316b0*/  LDC R238, c[0x0][0x278] ;  /* 0x00009e00ffee7b82 */ /* 0x000f620000000800 */
[----:B------:R0:W-:Y:S04]  /*316c0*/  STL.64 [R1+0x840], R166 ;  /* 0x000840a601007387 */ /* 0x0001e80000100a00 */
[----:B------:R4:W-:Y:S01]  /*316d0*/  STL.64 [R1+0x838], R168 ;  /* 0x000838a801007387 */ /* 0x0009e20000100a00 */
[----:B0-----:R-:W-:Y:S02]  /*316e0*/  IMAD R164, R21, 0x130, RZ ;  /* 0x0000013015a47824 */ /* 0x001fe400078e02ff */
[----:B------:R-:W0:Y:S01]  /*316f0*/  LDC R233, c[0x0][0x278] ;  /* 0x00009e00ffe97b82 */ /* 0x000e220000000800 */
[----:B------:R-:W-:-:S04]  /*31700*/  IADD3 R166, P5, R6, R2, RZ ;  /* 0x0000000206a67210 */ /* 0x000fc80007fbe0ff */
[-C--:B------:R-:W-:Y:S01]  /*31710*/  LEA.HI.X.SX32 R167, R165, R3.reuse, 0x1, P5 ;  /* 0x00000003a5a77211 */ /* 0x080fe200028f0eff */
[----:B----4-:R-:W-:Y:S01]  /*31720*/  IMAD R10, R105, 0x9a, RZ ;  /* 0x0000009a690a7824 */ /* 0x010fe200078e02ff */
[----:B------:R-:W-:Y:S01]  /*31730*/  IADD3 R168, P6, R7, R2, RZ ;  /* 0x0000000207a87210 */ /* 0x000fe20007fde0ff */
[----:B-1----:R-:W-:Y:S01]  /*31740*/  IMAD R163, R104, 0x4d, RZ ;  /* 0x0000004d68a37824 */ /* 0x002fe200078e02ff */
[----:B------:R-:W1:Y:S01]  /*31750*/  LDC R240, c[0x0][0x278] ;  /* 0x00009e00fff07b82 */ /* 0x000e620000000800 */
[----:B------:R4:W-:Y:S01]  /*31760*/  STL.64 [R1+0x3a8], R166 ;  /* 0x0003a8a601007387 */ /* 0x0009e20000100a00 */
[----:B------:R-:W-:Y:S01]  /*31770*/  LEA.HI.X.SX32 R169, R6, R3, 0x1, P6 ;  /* 0x0000000306a97211 */ /* 0x000fe200030f0eff */
[----:B-----5:R-:W-:-:S05]  /*31780*/  IMAD R11, R238, 0x4e, RZ ;  /* 0x0000004eee0b7824 */ /* 0x020fca00078e02ff */
[----:B------:R-:W5:Y:S01]  /*31790*/  LDC R241, c[0x0][0x278] ;  /* 0x00009e00fff17b82 */ /* 0x000f620000000800 */
[-C--:B----4-:R-:W-:Y:S02]  /*317a0*/  IADD3 R166, P5, R9, R2.reuse, RZ ;  /* 0x0000000209a67210 */ /* 0x090fe40007fbe0ff */
[-C--:B------:R-:W-:Y:S01]  /*317b0*/  IADD3 R164, P6, R164, R2.reuse, RZ ;  /* 0x00000002a4a47210 */ /* 0x080fe20007fde0ff */
[----:B------:R4:W-:Y:S01]  /*317c0*/  STL.64 [R1+0x310], R168 ;  /* 0x000310a801007387 */ /* 0x0009e20000100a00 */
[----:B------:R-:W-:Y:S01]  /*317d0*/  LEA.HI.X.SX32 R167, R7, R3, 0x1, P5 ;  /* 0x0000000307a77211 */ /* 0x000fe200028f0eff */
[----:B0-----:R-:W-:Y:S02]  /*317e0*/  IMAD R162, R233, 0x136, RZ ;  /* 0x00000136e9a27824 */ /* 0x001fe400078e02ff */
[----:B------:R-:W0:Y:S01]  /*317f0*/  LDC R7, c[0x0][0x278] ;  /* 0x00009e00ff077b82 */ /* 0x000e220000000800 */
[----:B------:R-:W-:-:S07]  /*31800*/  IADD3 R6, P5, R4, R2, RZ ;  /* 0x0000000204067210 */ /* 0x000fce0007fbe0ff */
[----:B------:R-:W1:Y:S01]  /*31810*/  LDC R4, c[0x0][0x278] ;  /* 0x00009e00ff047b82 */ /* 0x000e620000000800 */
[----:B------:R-:W-:Y:S01]  /*31820*/  LEA.HI.X.SX32 R165, R9, R3, 0x1, P6 ;  /* 0x0000000309a57211 */ /* 0x000fe200030f0eff */
[----:B----4-:R-:W4:Y:S04]  /*31830*/  LDL.LU.64 R168, [R1+0x1050] ;  /* 0x0010500001a87983 */ /* 0x010f280000300a00 */
[----:B------:R5:W-:Y:S02]  /*31840*/  STL.64 [R1+0x1e0], R166 ;  /* 0x0001e0a601007387 */ /* 0x000be40000100a00 */
[----:B------:R-:W1:Y:S01]  /*31850*/  LDC R9, c[0x0][0x278] ;  /* 0x00009e00ff097b82 */ /* 0x000e620000000800 */
[----:B0-----:R-:W-:-:S07]  /*31860*/  IMAD R7, R7, 0x99, RZ ;  /* 0x0000009907077824 */ /* 0x001fce00078e02ff */
[----:B------:R-:W0:Y:S01]  /*31870*/  LDC R243, c[0x0][0x278] ;  /* 0x00009e00fff37b82 */ /* 0x000e220000000800 */
[----:B-----5:R-:W5:Y:S01]  /*31880*/  LDL.LU.64 R166, [R1+0x1048] ;  /* 0x0010480001a67983 */ /* 0x020f620000300a00 */
[----:B------:R-:W-:Y:S01]  /*31890*/  LEA.HI.X.SX32 R7, R7, R3, 0x1, P5 ;  /* 0x0000000307077211 */ /* 0x000fe200028f0eff */
[----:B-1----:R-:W-:Y:S02]  /*318a0*/  IMAD R4, R4, 0x134, RZ ;  /* 0x0000013404047824 */ /* 0x002fe400078e02ff */
[----:B------:R-:W-:Y:S01]  /*318b0*/  STL.64 [R1+0x830], R164 ;  /* 0x000830a401007387 */ /* 0x000fe20000100a00 */
[----:B------:R-:W-:Y:S02]  /*318c0*/  IMAD R13, R240, 0x9c, RZ ;  /* 0x0000009cf00d7824 */ /* 0x000fe400078e02ff */
[----:B------:R-:W1:Y:S01]  /*318d0*/  LDC R242, c[0x0][0x278] ;  /* 0x00009e00fff27b82 */ /* 0x000e620000000800 */
[----:B------:R0:W-:Y:S01]  /*318e0*/  STL.64 [R1+0x828], R6 ;  /* 0x0008280601007387 */ /* 0x0001e20000100a00 */
[----:B------:R-:W-:-:S02]  /*318f0*/  IMAD R9, R9, 0x9b, RZ ;  /* 0x0000009b09097824 */ /* 0x000fc400078e02ff */
[----:B------:R-:W-:-:S04]  /*31900*/  IMAD R161, R241, 0x138, RZ ;  /* 0x00000138f1a17824 */ /* 0x000fc800078e02ff */
[----:B------:R-:W1:Y:S01]  /*31910*/  LDC R17, c[0x0][0x278] ;  /* 0x00009e00ff117b82 */ /* 0x000e620000000800 */
[----:B0-----:R-:W-:-:S07]  /*31920*/  IADD3 R6, P5, R4, R2, RZ ;  /* 0x0000000204067210 */ /* 0x001fce0007fbe0ff */
[----:B------:R-:W0:Y:S01]  /*31930*/  LDC R4, c[0x0][0x278] ;  /* 0x00009e00ff047b82 */ /* 0x000e220000000800 */
[CC--:B------:R-:W-:Y:S02]  /*31940*/  IADD3 R164, P6, R10.reuse, R2.reuse, RZ ;  /* 0x000000020aa47210 */ /* 0x0c0fe40007fde0ff */
[-C--:B------:R-:W-:Y:S02]  /*31950*/  LEA.HI.X.SX32 R7, R10, R3.reuse, 0x1, P5 ;  /* 0x000000030a077211 */ /* 0x080fe400028f0eff */
[-C--:B------:R-:W-:Y:S01]  /*31960*/  LEA.HI.X.SX32 R165, R163, R3.reuse, 0x1, P6 ;  /* 0x00000003a3a57211 */ /* 0x080fe200030f0eff */
[----:B------:R-:W-:Y:S01]  /*31970*/  IMAD R14, R245, 0x9e, RZ ;  /* 0x0000009ef50e7824 */ /* 0x000fe200078e02ff */
[----:B------:R-:W-:Y:S01]  /*31980*/  IADD3 R162, P6, R162, R2, RZ ;  /* 0x00000002a2a27210 */ /* 0x000fe20007fde0ff */
[----:B------:R-:W-:Y:S01]  /*31990*/  IMAD R160, R243, 0x13a, RZ ;  /* 0x0000013af3a07824 */ /* 0x000fe200078e02ff */
[----:B------:R-:W1:Y:S01]  /*319a0*/  LDC R18, c[0x0][0x278] ;  /* 0x00009e00ff127b82 */ /* 0x000e620000000800 */
[----:B------:R0:W-:Y:S01]  /*319b0*/  STL.64 [R1+0x1d8], R164 ;  /* 0x0001d8a401007387 */ /* 0x0001e20000100a00 */
[----:B------:R-:W-:-:S06]  /*319c0*/  LEA.HI.X.SX32 R163, R9, R3, 0x1, P6 ;  /* 0x0000000309a37211 */ /* 0x000fcc00030f0eff */
[----:B------:R-:W2:Y:S01]  /*319d0*/  LDC R9, c[0x0][0x278] ;  /* 0x00009e00ff097b82 */ /* 0x000ea20000000800 */
[----:B0-----:R-:W5:Y:S01]  /*319e0*/  LDL.LU.64 R164, [R1+0x1040] ;  /* 0x0010400001a47983 */ /* 0x001f620000300a00 */
[----:B------:R-:W-:-:S06]  /*319f0*/  IMAD R4, R4, 0x27, RZ ;  /* 0x0000002704047824 */ /* 0x000fcc00078e02ff */
[----:B------:R-:W0:Y:S01]  /*31a00*/  LDC R19, c[0x0][0x278] ;  /* 0x00009e00ff137b82 */ /* 0x000e220000000800 */
[----:B------:R2:W-:Y:S01]  /*31a10*/  STL.64 [R1+0x820], R6 ;  /* 0x0008200601007387 */ /* 0x0005e20000100a00 */
[----:B-1----:R-:W-:Y:S02]  /*31a20*/  IMAD R159, R242, 0x9d, RZ ;  /* 0x0000009df29f7824 */ /* 0x002fe400078e02ff */
[----:B------:R-:W-:-:S04]  /*31a30*/  IMAD R17, R17, 0x14, RZ ;  /* 0x0000001411117824 */ /* 0x000fc800078e02ff */
[----:B------:R-:W1:Y:S01]  /*31a40*/  LDC R20, c[0x0][0x278] ;  /* 0x00009e00ff147b82 */ /* 0x000e620000000800 */
[-C--:B--2---:R-:W-:Y:S01]  /*31a50*/  IADD3 R6, P5, R11, R2.reuse, RZ ;  /* 0x000000020b067210 */ /* 0x084fe20007fbe0ff */
[----:B------:R2:W-:Y:S01]  /*31a60*/  STL.64 [R1+0x818], R162 ;  /* 0x000818a201007387 */ /* 0x0005e20000100a00 */
[----:B------:R-:W-:Y:S02]  /*31a70*/  IMAD R9, R9, 0x4f, RZ ;  /* 0x0000004f09097824 */ /* 0x000fe400078e02ff */
[----:B------:R-:W-:Y:S01]  /*31a80*/  LEA.HI.X.SX32 R7, R4, R3, 0x1, P5 ;  /* 0x0000000304077211 */ /* 0x000fe200028f0eff */
[----:B------:R-:W-:Y:S02]  /*31a90*/  IMAD R18, R18, 0x28, RZ ;  /* 0x0000002812127824 */ /* 0x000fe400078e02ff */
[----:B------:R-:W1:Y:S02]  /*31aa0*/  LDC R4, c[0x0][0x278] ;  /* 0x00009e00ff047b82 */ /* 0x000e640000000800 */
[----:B------:R0:W-:Y:S01]  /*31ab0*/  STL.64 [R1+0x308], R6 ;  /* 0x0003080601007387 */ /* 0x0001e20000100a00 */
[----:B--2---:R-:W-:Y:S01]  /*31ac0*/  IADD3 R162, P6, R13, R2, RZ ;  /* 0x000000020da27210 */ /* 0x004fe20007fde0ff */
[----:B0-----:R-:W-:-:S04]  /*31ad0*/  IMAD R19, R19, 0x50, RZ ;  /* 0x0000005013137824 */ /* 0x001fc800078e02ff */
[----:B------:R-:W0:Y:S01]  /*31ae0*/  LDC R21, c[0x0][0x278] ;  /* 0x00009e00ff157b82 */ /* 0x000e220000000800 */
[----:B------:R-:W-:Y:S02]  /*31af0*/  LEA.HI.X.SX32 R163, R11, R3, 0x1, P6 ;  /* 0x000000030ba37211 */ /* 0x000fe400030f0eff */
[----:B------:R-:W-:-:S03]  /*31b00*/  IADD3 R6, P5, R161, R2, RZ ;  /* 0x00000002a1067210 */ /* 0x000fc60007fbe0ff */
[----:B------:R2:W-:Y:S02]  /*31b10*/  STL.64 [R1+0x1d0], R162 ;  /* 0x0001d0a201007387 */ /* 0x0005e40000100a00 */
[----:B------:R-:W3:Y:S01]  /*31b20*/  LDC R22, c[0x0][0x278] ;  /* 0x00009e00ff167b82 */ /* 0x000ee20000000800 */
[----:B------:R-:W-:Y:S01]  /*31b30*/  LEA.HI.X.SX32 R7, R13, R3, 0x1, P5 ;  /* 0x000000030d077211 */ /* 0x000fe200028f0eff */
[----:B-1----:R-:W-:-:S06]  /*31b40*/  IMAD R10, R4, 0xbf, RZ ;  /* 0x000000bf040a7824 */ /* 0x002fcc00078e02ff */
[----:B------:R-:W1:Y:S01]  /*31b50*/  LDC R23, c[0x0][0x278] ;  /* 0x00009e00ff177b82 */ /* 0x000e620000000800 */
[----:B--2---:R-:W2:Y:S07]  /*31b60*/  LDL.LU.64 R162, [R1+0x1038] ;  /* 0x0010380001a27983 */ /* 0x004eae0000300a00 */
[----:B------:R-:W0:Y:S01]  /*31b70*/  LDC R4, c[0x0][0x278] ;  /* 0x00009e00ff047b82 */ /* 0x000e220000000800 */
[----:B------:R3:W-:Y:S07]  /*31b80*/  STL.64 [R1+0x810], R6 ;  /* 0x0008100601007387 */ /* 0x0007ee0000100a00 */
[----:B------:R-:W4:Y:S01]  /*31b90*/  LDC R104, c[0x0][0x278] ;  /* 0x00009e00ff687b82 */ /* 0x000f220000000800 */
[----:B---3--:R-:W-:-:S07]  /*31ba0*/  IADD3 R6, P5, R14, R2, RZ ;  /* 0x000000020e067210 */ /* 0x008fce0007fbe0ff */
[----:B------:R-:W3:Y:S01]  /*31bb0*/  LDC R105, c[0x0][0x278] ;  /* 0x00009e00ff697b82 */ /* 0x000ee20000000800 */
[----:B------:R-:W-:-:S07]  /*31bc0*/  LEA.HI.X.SX32 R7, R9, R3, 0x1, P5 ;  /* 0x0000000309077211 */ /* 0x000fce00028f0eff */
[----:B------:R-:W1:Y:S01]  /*31bd0*/  LDC R9, c[0x0][0x278] ;  /* 0x00009e00ff097b82 */ /* 0x000e620000000800 */
[----:B------:R-:W-:Y:S01]  /*31be0*/  IADD3 R160, P6, R160, R2, RZ ;  /* 0x00000002a0a07210 */ /* 0x000fe20007fde0ff */
[----:B0-----:R-:W-:-:S03]  /*31bf0*/  IMAD R4, R4, 0x13e, RZ ;  /* 0x0000013e04047824 */ /* 0x001fc600078e02ff */
[----:B------:R-:W-:-:S03]  /*31c00*/  LEA.HI.X.SX32 R161, R159, R3, 0x1, P6 ;  /* 0x000000039fa17211 */ /* 0x000fc600030f0eff */
[----:B------:R-:W0:Y:S02]  /*31c10*/  LDC R225, c[0x0][0x278] ;  /* 0x00009e00ffe17b82 */ /* 0x000e240000000800 */
[----:B------:R3:W-:Y:S01]  /*31c20*/  STL.64 [R1+0x808], R160 ;  /* 0x000808a001007387 */ /* 0x0007e20000100a00 */
[----:B------:R-:W-:-:S05]  /*31c30*/  IADD3 R158, P6, R158, R2, RZ ;  /* 0x000000029e9e7210 */ /* 0x000fca0007fde0ff */
[----:B------:R-:W0:Y:S01]  /*31c40*/  LDC R229, c[0x0][0x278] ;  /* 0x00009e00ffe57b82 */ /* 0x000e220000000800 */
[----:B---3--:R-:W3:Y:S07]  /*31c50*/  LDL.LU.64 R160, [R1+0x1030] ;  /* 0x0010300001a07983 */ /* 0x008eee0000300a00 */
[----:B------:R-:W5:Y:S01]  /*31c60*/  LDC R233, c[0x0][0x278] ;  /* 0x00009e00ffe97b82 */ /* 0x000f620000000800 */
[----:B------:R4:W-:Y:S01]  /*31c70*/  STL.64 [R1+0x1c8], R6 ;  /* 0x0001c80601007387 */ /* 0x0009e20000100a00 */
[----:B-1----:R-:W-:Y:S01]  /*31c80*/  IMAD R9, R9, 0x9f, RZ ;  /* 0x0000009f09097824 */ /* 0x002fe200078e02ff */
[----:B------:R-:W-:-:S05]  /*31c90*/  LEA.HI.X.SX32 R159, R14, R3, 0x1, P6 ;  /* 0x000000030e9f7211 */ /* 0x000fca00030f0eff */
[----:B------:R-:W1:Y:S01]  /*31ca0*/  LDC R237, c[0x0][0x278] ;  /* 0x00009e00ffed7b82 */ /* 0x000e620000000800 */
[----:B----4-:R-:W-:-:S07]  /*31cb0*/  IADD3 R6, P5, R4, R2, RZ ;  /* 0x0000000204067210 */ /* 0x010fce0007fbe0ff */
[----:B------:R-:W4:Y:S01]  /*31cc0*/  LDC R4, c[0x0][0x278] ;  /* 0x00009e00ff047b82 */ /* 0x000f220000000800 */
[----:B------:R-:W-:Y:S01]  /*31cd0*/  LEA.HI.X.SX32 R7, R9, R3, 0x1, P5 ;  /* 0x0000000309077211 */ /* 0x000fe200028f0eff */
[----:B------:R0:W-:Y:S04]  /*31ce0*/  STL.64 [R1+0x800], R158 ;  /* 0x0008009e01007387 */ /* 0x0001e80000100a00 */
[----:B------:R0:W-:Y:S02]  /*31cf0*/  STL.64 [R1+0x7f8], R6 ;  /* 0x0007f80601007387 */ /* 0x0001e40000100a00 */
[----:B------:R-:W1:Y:S01]  /*31d00*/  LDC R238, c[0x0][0x278] ;  /* 0x00009e00ffee7b82 */ /* 0x000e620000000800 */
[----:B0-----:R-:W-:-:S07]  /*31d10*/  IADD3 R158, P6, R15, R2, RZ ;  /* 0x000000020f9e7210 */ /* 0x001fce0007fde0ff */
[----:B------:R-:W0:Y:S01]  /*31d20*/  LDC R240, c[0x0][0x278] ;  /* 0x00009e00fff07b82 */ /* 0x000e220000000800 */
[----:B------:R-:W-:-:S04]  /*31d30*/  IADD3 R6, P5, R17, R2, RZ ;  /* 0x0000000211067210 */ /* 0x000fc80007fbe0ff */
[----:B------:R-:W-:-:S03]  /*31d40*/  LEA.HI.X.SX32 R7, R15, R3, 0x1, P5 ;  /* 0x000000030f077211 */ /* 0x000fc600028f0eff */
[----:B------:R-:W0:Y:S01]  /*31d50*/  LDC R241, c[0x0][0x278] ;  /* 0x00009e00fff17b82 */ /* 0x000e220000000800 */
[----:B------:R-:W-:Y:S02]  /*31d60*/  MOV R15, R5 ;  /* 0x00000005000f7202 */ /* 0x000fe40000000f00 */
[----:B----4-:R-:W-:-:S05]  /*31d70*/  LEA R4, R4, R4, 0x2 ;  /* 0x0000000404047211 */ /* 0x010fca00078e10ff */
[----:B------:R-:W4:Y:S01]  /*31d80*/  LDC R5, c[0x0][0x278] ;  /* 0x00009e00ff057b82 */ /* 0x000f220000000800 */
[----:B------:R-:W-:Y:S02]  /*31d90*/  LEA.HI.X.SX32 R159, R4, R3, 0x1, P6 ;  /* 0x00000003049f7211 */ /* 0x000fe400030f0eff */
[----:B------:R-:W-:-:S03]  /*31da0*/  IADD3 R4, P6, R18, R2, RZ ;  /* 0x0000000212047210 */ /* 0x000fc60007fde0ff */
[----:B------:R1:W-:Y:S01]  /*31db0*/  STL.64 [R1+0x418], R158 ;  /* 0x0004189e01007387 */ /* 0x0003e20000100a00 */
[----:B------:R-:W-:Y:S01]  /*31dc0*/  MOV R14, R4 ;  /* 0x00000004000e7202 */ /* 0x000fe20000000f00 */
[----:B------:R-:W-:Y:S01]  /*31dd0*/  IMAD R20, R20, 0xa0, RZ ;  /* 0x000000a014147824 */ /* 0x000fe200078e02ff */
[----:B------:R-:W-:Y:S01]  /*31de0*/  LEA.HI.X.SX32 R15, R17, R3, 0x1, P6 ;  /* 0x00000003110f7211 */ /* 0x000fe200030f0eff */
[----:B------:R-:W0:Y:S01]  /*31df0*/  LDC R242, c[0x0][0x278] ;  /* 0x00009e00fff27b82 */ /* 0x000e220000000800 */
[----:B-1----:R-:W3:Y:S07]  /*31e00*/  LDL.LU.64 R158, [R1+0x1028] ;  /* 0x00102800019e7983 */ /* 0x002eee0000300a00 */
[----:B------:R-:W1:Y:S01]  /*31e10*/  LDC R243, c[0x0][0x278] ;  /* 0x00009e00fff37b82 */ /* 0x000e620000000800 */
[----:B------:R5:W-:Y:S01]  /*31e20*/  STL [R1+0x3a0], R4 ;  /* 0x0003a00401007387 */ /* 0x000be20000100800 */
[----:B------:R-:W-:-:S06]  /*31e30*/  IADD3 R14, P6, R20, R2, RZ ;  /* 0x00000002140e7210 */ /* 0x000fcc0007fde0ff */
[----:B------:R-:W1:Y:S08]  /*31e40*/  LDC R244, c[0x0][0x278] ;  /* 0x00009e00fff47b82 */ /* 0x000e700000000800 */
[----:B-----5:R-:W5:Y:S01]  /*31e50*/  LDC R4, c[0x0][0x278] ;  /* 0x00009e00ff047b82 */ /* 0x020f620000000800 */
[----:B------:R0:W-:Y:S01]  /*31e60*/  STL.64 [R1+0x3f0], R6 ;  /* 0x0003f00601007387 */ /* 0x0001e20000100a00 */
[----:B----4-:R-:W-:-:S03]  /*31e70*/  IMAD R5, R5, 0x142, RZ ;  /* 0x0000014205057824 */ /* 0x010fc600078e02ff */
[----:B------:R4:W-:Y:S03]  /*31e80*/  STL [R1+0x3a4], R15 ;  /* 0x0003a40f01007387 */ /* 0x0009e60000100800 */
[----:B------:R-:W1:Y:S01]  /*31e90*/  LDC R245, c[0x0][0x278] ;  /* 0x00009e00fff57b82 */ /* 0x000e620000000800 */
[C---:B0-----:R-:W-:Y:S02]  /*31ea0*/  IADD3 R6, P5, R19.reuse, R2, RZ ;  /* 0x0000000213067210 */ /* 0x041fe40007fbe0ff */
[----:B----4-:R-:W-:-:S05]  /*31eb0*/  LEA.HI.X.SX32 R15, R19, R3, 0x1, P6 ;  /* 0x00000003130f7211 */ /* 0x010fca00030f0eff */
[----:B------:R-:W0:Y:S01]  /*31ec0*/  LDC R249, c[0x0][0x278] ;  /* 0x00009e00fff97b82 */ /* 0x000e220000000800 */
[----:B------:R-:W-:Y:S02]  /*31ed0*/  LEA.HI.X.SX32 R7, R18, R3, 0x1, P5 ;  /* 0x0000000312077211 */ /* 0x000fe400028f0eff */
[----:B------:R-:W-:-:S05]  /*31ee0*/  IADD3 R18, P6, R5, R2, RZ ;  /* 0x0000000205127210 */ /* 0x000fca0007fde0ff */
[----:B------:R-:W4:Y:S01]  /*31ef0*/  LDC R5, c[0x0][0x278] ;  /* 0x00009e00ff057b82 */ /* 0x000f220000000800 */
[----:B-----5:R-:W-:Y:S01]  /*31f00*/  IMAD R4, R4, 0x140, RZ ;  /* 0x0000014004047824 */ /* 0x020fe200078e02ff */
[----:B------:R5:W-:Y:S04]  /*31f10*/  STL.64 [R1+0x300], R6 ;  /* 0x0003000601007387 */ /* 0x000be80000100a00 */
[----:B------:R-:W-:Y:S01]  /*31f20*/  STL.64 [R1+0x1c0], R14 ;  /* 0x0001c00e01007387 */ /* 0x000fe20000100a00 */
[----:B------:R-:W-:Y:S01]  /*31f30*/  IMAD R247, R247, 0x1c, RZ ;  /* 0x0000001cf7f77824 */ /* 0x000fe200078e02ff */
[----:B------:R-:W2:Y:S01]  /*31f40*/  LDC R145, c[0x0][0x278] ;  /* 0x00009e00ff917b82 */ /* 0x000ea20000000800 */
[----:B-----5:R-:W-:Y:S01]  /*31f50*/  IADD3 R6, P5, R4, R2, RZ ;  /* 0x0000000204067210 */ /* 0x020fe20007fbe0ff */
[----:B------:R-:W-:-:S06]  /*31f60*/  IMAD R21, R21, 0xa2, RZ ;  /* 0x000000a215157824 */ /* 0x000fcc00078e02ff */
[----:B------:R-:W5:Y:S01]  /*31f70*/  LDC R4, c[0x0][0x278] ;  /* 0x00009e00ff047b82 */ /* 0x000f620000000800 */
[----:B------:R-:W-:-:S05]  /*31f80*/  LEA.HI.X.SX32 R7, R20, R3, 0x1, P5 ;  /* 0x0000000314077211 */ /* 0x000fca00028f0eff */
[----:B------:R4:W-:Y:S01]  /*31f90*/  STL.64 [R1+0x7f0], R6 ;  /* 0x0007f00601007387 */ /* 0x0009e20000100a00 */
[----:B------:R-:W-:Y:S01]  /*31fa0*/  IMAD R248, R248, 0x1e, RZ ;  /* 0x0000001ef8f87824 */ /* 0x000fe200078e02ff */
[----:B------:R-:W2:Y:S01]  /*31fb0*/  LDC R151, c[0x0][0x278] ;  /* 0x00009e00ff977b82 */ /* 0x000ea20000000800 */
[----:B------:R-:W-:-:S07]  /*31fc0*/  IMAD R157, R157, 0x3a, RZ ;  /* 0x0000003a9d9d7824 */ /* 0x000fce00078e02ff */
[----:B------:R-:W3:Y:S01]  /*31fd0*/  LDC R156, c[0x0][0x278] ;  /* 0x00009e00ff9c7b82 */ /* 0x000ee20000000800 */
[----:B----4-:R-:W-:-:S07]  /*31fe0*/  IMAD R7, R5, 0xa1, RZ ;  /* 0x000000a105077824 */ /* 0x010fce00078e02ff */
[----:B------:R-:W4:Y:S01]  /*31ff0*/  LDC R5, c[0x0][0x278] ;  /* 0x00009e00ff057b82 */ /* 0x000f220000000800 */
[----:B------:R-:W-:Y:S01]  /*32000*/  IADD3 R14, P5, R21, R2, RZ ;  /* 0x00000002150e7210 */ /* 0x000fe20007fbe0ff */
[----:B-----5:R-:W-:-:S06]  /*32010*/  IMAD R6, R4, 0x144, RZ ;  /* 0x0000014404067824 */ /* 0x020fcc00078e02ff */
[----:B------:R-:W5:Y:S08]  /*32020*/  LDC R4, c[0x0][0x278] ;  /* 0x00009e00ff047b82 */ /* 0x000f700000000800 */
[----:B------:R-:W2:Y:S01]  /*32030*/  LDC R147, c[0x0][0x278] ;  /* 0x00009e00ff937b82 */ /* 0x000ea20000000800 */
[----:B----4-:R-:W-:-:S07]  /*32040*/  IMAD R5, R5, 0x51, RZ ;  /* 0x0000005105057824 */ /* 0x010fce00078e02ff */
[----:B------:R-:W4:Y:S01]  /*32050*/  LDC R153, c[0x0][0x278] ;  /* 0x00009e00ff997b82 */ /* 0x000f220000000800 */
[----:B------:R-:W-:-:S07]  /*32060*/  LEA.HI.X.SX32 R15, R5, R3, 0x1, P5 ;  /* 0x00000003050f7211 */ /* 0x000fce00028f0eff */
[----:B------:R-:W1:Y:S01]  /*32070*/  LDC R5, c[0x0][0x278] ;  /* 0x00009e00ff057b82 */ /* 0x000e620000000800 */
[----:B------:R-:W-:Y:S01]  /*32080*/  LEA.HI.X.SX32 R19, R7, R3, 0x1, P6 ;  /* 0x0000000307137211 */ /* 0x000fe200030f0eff */
[----:B-----5:R-:W-:-:S04]  /*32090*/  IMAD R4, R4, 0x146, RZ ;  /* 0x0000014604047824 */ /* 0x020fc800078e02ff */
[----:B------:R-:W-:Y:S02]  /*320a0*/  STL.64 [R1+0x7e8], R18 ;  /* 0x0007e81201007387 */ /* 0x000fe40000100a00 */
[----:B------:R-:W5:Y:S08]  /*320b0*/  LDC R133, c[0x0][0x278] ;  /* 0x00009e00ff857b82 */ /* 0x000f700000000800 */
[----:B------:R-:W5:Y:S01]  /*320c0*/  LDC R152, c[0x0][0x278] ;  /* 0x00009e00ff987b82 */ /* 0x000f620000000800 */
[----:B-1----:R-:W-:-:S07]  /*320d0*/  IMAD R9, R5, 0xa3, RZ ;  /* 0x000000a305097824 */ /* 0x002fce00078e02ff */
[----:B------:R-:W1:Y:S08]  /*320e0*/  LDC R137, c[0x0][0x278] ;  /* 0x00009e00ff897b82 */ /* 0x000e700000000800 */
[----:B------:R-:W0:Y:S01]  /*320f0*/  LDC R5, c[0x0][0x278] ;  /* 0x00009e00ff057b82 */ /* 0x000e220000000800 */
[----:B------:R2:W-:Y:S07]  /*32100*/  STL.64 [R1+0x1b8], R14 ;  /* 0x0001b80e01007387 */ /* 0x0005ee0000100a00 */
[----:B------:R-:W1:Y:S01]  /*32110*/  LDC R129, c[0x0][0x278] ;  /* 0x00009e00ff817b82 */ /* 0x000e620000000800 */
[----:B--2---:R-:W-:-:S02]  /*32120*/  IADD3 R14, P5, R4, R2, RZ ;  /* 0x00000002040e7210 */ /* 0x004fc40007fbe0ff */
[----:B------:R-:W-:Y:S01]  /*32130*/  IADD3 R6, P6, R6, R2, RZ ;  /* 0x0000000206067210 */ /* 0x000fe20007fde0ff */
[----:B------:R-:W-:Y:S01]  /*32140*/  IMAD R22, R22, 0x52, RZ ;  /* 0x0000005216167824 */ /* 0x000fe200078e02ff */
[----:B------:R-:W-:Y:S01]  /*32150*/  LEA.HI.X.SX32 R15, R9, R3, 0x1, P5 ;  /* 0x00000003090f7211 */ /* 0x000fe200028f0eff */
[----:B------:R-:W-:Y:S02]  /*32160*/  IMAD R23, R23, 0xa4, RZ ;  /* 0x000000a417177824 */ /* 0x000fe400078e02ff */
[----:B------:R-:W2:Y:S01]  /*32170*/  LDC R4, c[0x0][0x278] ;  /* 0x00009e00ff047b82 */ /* 0x000ea20000000800 */
[----:B0-----:R-:W-:-:S07]  /*32180*/  IMAD R9, R5, 0x29, RZ ;  /* 0x0000002905097824 */ /* 0x001fce00078e02ff */
[----:B------:R-:W0:Y:S01]  /*32190*/  LDC R5, c[0x0][0x278] ;  /* 0x00009e00ff057b82 */ /* 0x000e220000000800 */
[----:B------:R-:W-:-:S05]  /*321a0*/  LEA.HI.X.SX32 R7, R21, R3, 0x1, P6 ;  /* 0x0000000315077211 */ /* 0x000fca00030f0eff */
[----:B------:R4:W-:Y:S02]  /*321b0*/  STL.64 [R1+0x7e0], R6 ;  /* 0x0007e00601007387 */ /* 0x0009e40000100a00 */
[----:B------:R-:W3:Y:S02]  /*321c0*/  LDC R121, c[0x0][0x278] ;  /* 0x00009e00ff797b82 */ /* 0x000ee40000000800 */
[----:B------:R5:W-:Y:S06]  /*321d0*/  STL.64 [R1+0x7d8], R14 ;  /* 0x0007d80e01007387 */ /* 0x000bec0000100a00 */
[----:B------:R-:W3:Y:S01]  /*321e0*/  LDC R125, c[0x0][0x278] ;  /* 0x00009e00ff7d7b82 */ /* 0x000ee20000000800 */
[----:B----4-:R-:W-:-:S02]  /*321f0*/  IADD3 R6, P6, R22, R2, RZ ;  /* 0x0000000216067210 */ /* 0x010fc40007fde0ff */
[-C--:B-----5:R-:W-:Y:S02]  /*32200*/  IADD3 R14, P5, R23, R2.reuse, RZ ;  /* 0x00000002170e7210 */ /* 0x0a0fe40007fbe0ff */
[-C--:B------:R-:W-:Y:S01]  /*32210*/  LEA.HI.X.SX32 R7, R9, R3.reuse, 0x1, P6 ;  /* 0x0000000309077211 */ /* 0x080fe200030f0eff */
[----:B0-----:R-:W-:Y:S01]  /*32220*/  IMAD R5, R5, 0x14a, RZ ;  /* 0x0000014a05057824 */ /* 0x001fe200078e02ff */
[----:B------:R-:W-:Y:S01]  /*32230*/  LEA.HI.X.SX32 R15, R22, R3, 0x1, P5 ;  /* 0x00000003160f7211 */ /* 0x000fe200028f0eff */
[----:B--2---:R-:W-:Y:S01]  /*32240*/  IMAD R4, R4, 0x148, RZ ;  /* 0x0000014804047824 */ /* 0x004fe200078e02ff */
[----:B------:R-:W0:Y:S01]  /*32250*/  LDC R9, c[0x0][0x278] ;  /* 0x00009e00ff097b82 */ /* 0x000e220000000800 */
[----:B------:R-:W-:Y:S04]  /*32260*/  STL.64 [R1+0x2f8], R6 ;  /* 0x0002f80601007387 */ /* 0x000fe80000100a00 */
[----:B------:R2:W-:Y:S03]  /*32270*/  STL.64 [R1+0x1b0], R14 ;  /* 0x0001b00e01007387 */ /* 0x0005e60000100a00 */
[----:B------:R-:W4:Y:S08]  /*32280*/  LDC R117, c[0x0][0x278] ;  /* 0x00009e00ff757b82 */ /* 0x000f300000000800 */
[----:B------:R-:W5:Y:S01]  /*32290*/  LDC R113, c[0x0][0x278] ;  /* 0x00009e00ff717b82 */ /* 0x000f620000000800 */
[----:B--2---:R-:W-:-:S07]  /*322a0*/  IADD3 R14, P5, R5, R2, RZ ;  /* 0x00000002050e7210 */ /* 0x004fce0007fbe0ff */
[----:B------:R-:W2:Y:S01]  /*322b0*/  LDC R5, c[0x0][0x278] ;  /* 0x00009e00ff057b82 */ /* 0x000ea20000000800 */
[----:B------:R-:W-:-:S07]  /*322c0*/  IADD3 R6, P6, R4, R2, RZ ;  /* 0x0000000204067210 */ /* 0x000fce0007fde0ff */
[----:B------:R-:W1:Y:S08]  /*322d0*/  LDC R4, c[0x0][0x278] ;  /* 0x00009e00ff047b82 */ /* 0x000e700000000800 */
[----:B------:R-:W5:Y:S01]  /*322e0*/  LDC R107, c[0x0][0x278] ;  /* 0x00009e00ff6b7b82 */ /* 0x000f620000000800 */
[----:B--2---:R-:W-:-:S07]  /*322f0*/  IMAD R13, R5, 0xc5, RZ ;  /* 0x000000c5050d7824 */ /* 0x004fce00078e02ff */
[----:B------:R-:W2:Y:S08]  /*32300*/  LDC R103, c[0x0][0x278] ;  /* 0x00009e00ff677b82 */ /* 0x000eb00000000800 */
[----:B------:R-:W3:Y:S01]  /*32310*/  LDC R5, c[0x0][0x278] ;  /* 0x00009e00ff057b82 */ /* 0x000ee20000000800 */
[----:B-1----:R-:W-:Y:S01]  /*32320*/  IMAD R11, R4, 0xa5, RZ ;  /* 0x000000a5040b7824 */ /* 0x002fe200078e02ff */
[----:B------:R-:W-:-:S04]  /*32330*/  LEA.HI.X.SX32 R7, R23, R3, 0x1, P6 ;  /* 0x0000000317077211 */ /* 0x000fc800030f0eff */
[----:B------:R-:W-:Y:S02]  /*32340*/  LEA.HI.X.SX32 R15, R11, R3, 0x1, P5 ;  /* 0x000000030b0f7211 */ /* 0x000fe400028f0eff */
[----:B------:R-:W1:Y:S01]  /*32350*/  LDC R4, c[0x0][0x278] ;  /* 0x00009e00ff047b82 */ /* 0x000e620000000800 */
[----:B------:R-:W-:Y:S04]  /*32360*/  STL.64 [R1+0x7d0], R6 ;  /* 0x0007d00601007387 */ /* 0x000fe80000100a00 */
[----:B------:R0:W-:Y:S03]  /*32370*/  STL.64 [R1+0x7c8], R14 ;  /* 0x0007c80e01007387 */ /* 0x0001e60000100a00 */
[----:B------:R-:W2:Y:S01]  /*32380*/  LDC R155, c[0x0][0x278] ;  /* 0x00009e00ff9b7b82 */ /* 0x000ea20000000800 */
[----:B---3--:R-:W-:-:S07]  /*32390*/  IMAD R5, R5, 0x14c, RZ ;  /* 0x0000014c05057824 */ /* 0x008fce00078e02ff */
[----:B------:R-:W3:Y:S01]  /*323a0*/  LDC R97, c[0x0][0x278] ;  /* 0x00009e00ff617b82 */ /* 0x000ee20000000800 */
[----:B0-----:R-:W-:-:S07]  /*323b0*/  IADD3 R14, P5, R5, R2, RZ ;  /* 0x00000002050e7210 */ /* 0x001fce0007fbe0ff */
[----:B------:R-:W0:Y:S01]  /*323c0*/  LDC R5, c[0x0][0x278] ;  /* 0x00009e00ff057b82 */ /* 0x000e220000000800 */
[----:B------:R-:W-:Y:S02]  /*323d0*/  IMAD R104, R104, 0xa6, RZ ;  /* 0x000000a668687824 */ /* 0x000fe400078e02ff */
[----:B------:R-:W-:-:S03]  /*323e0*/  IMAD R9, R9, 0x53, RZ ;  /* 0x0000005309097824 */ /* 0x000fc600078e02ff */
[----:B------:R-:W-:Y:S01]  /*323f0*/  IADD3 R6, P6, R104, R2, RZ ;  /* 0x0000000268067210 */ /* 0x000fe20007fde0ff */
[----:B-1----:R-:W-:Y:S01]  /*32400*/  IMAD R4, R4, 0x14e, RZ ;  /* 0x0000014e04047824 */ /* 0x002fe200078e02ff */
[----:B------:R-:W1:Y:S02]  /*32410*/  LDC R154, c[0x0][0x278] ;  /* 0x00009e00ff9a7b82 */ /* 0x000e640000000800 */
[----:B------:R-:W-:-:S05]  /*32420*/  LEA.HI.X.SX32 R7, R9, R3, 0x1, P6 ;  /* 0x0000000309077211 */ /* 0x000fca00030f0eff */
[----:B------:R4:W-:Y:S01]  /*32430*/  STL.64 [R1+0x1a8], R6 ;  /* 0x0001a80601007387 */ /* 0x0009e20000100a00 */
[----:B------:R-:W-:Y:S01]  /*32440*/  LEA.HI.X.SX32 R15, R104, R3, 0x1, P5 ;  /* 0x00000003680f7211 */ /* 0x000fe200028f0eff */
[----:B------:R-:W-:Y:S01]  /*32450*/  IMAD R105, R105, 0x2a, RZ ;  /* 0x0000002a69697824 */ /* 0x000fe200078e02ff */
[----:B------:R-:W5:Y:S08]  /*32460*/  LDC R9, c[0x0][0x278] ;  /* 0x00009e00ff097b82 */ /* 0x000f700000000800 */
[----:B------:R-:W1:Y:S01]  /*32470*/  LDC R93, c[0x0][0x278] ;  /* 0x00009e00ff5d7b82 */ /* 0x000e620000000800 */
[----:B----4-:R-:W-:Y:S01]  /*32480*/  IADD3 R6, P6, R4, R2, RZ ;  /* 0x0000000204067210 */ /* 0x010fe20007fde0ff */
[----:B0-----:R-:W-:-:S06]  /*32490*/  IMAD R4, R5, 0xa7, RZ ;  /* 0x000000a705047824 */ /* 0x001fcc00078e02ff */
[----:B------:R-:W0:Y:S01]  /*324a0*/  LDC R5, c[0x0][0x278] ;  /* 0x00009e00ff057b82 */ /* 0x000e220000000800 */
[----:B------:R-:W-:Y:S01]  /*324b0*/  LEA.HI.X.SX32 R7, R4, R3, 0x1, P6 ;  /* 0x0000000304077211 */ /* 0x000fe200030f0eff */
[----:B------:R4:W-:Y:S06]  /*324c0*/  STL.64 [R1+0x7c0], R14 ;  /* 0x0007c00e01007387 */ /* 0x0009ec0000100a00 */
[----:B------:R-:W1:Y:S01]  /*324d0*/  LDC R89, c[0x0][0x278] ;  /* 0x00009e00ff597b82 */ /* 0x000e620000000800 */
[----:B----4-:R-:W-:-:S07]  /*324e0*/  IADD3 R14, P5, R105, R2, RZ ;  /* 0x00000002690e7210 */ /* 0x010fce0007fbe0ff */
[----:B------:R-:W4:Y:S01]  /*324f0*/  LDC R81, c[0x0][0x278] ;  /* 0x00009e00ff517b82 */ /* 0x000f220000000800 */
[----:B0-----:R-:W-:-:S07]  /*32500*/  IMAD R4, R5, 0x15, RZ ;  /* 0x0000001505047824 */ /* 0x001fce00078e02ff */
[----:B------:R-:W0:Y:S01]  /*32510*/  LDC R85, c[0x0][0x278] ;  /* 0x00009e00ff557b82 */ /* 0x000e220000000800 */
[----:B------:R-:W-:-:S07]  /*32520*/  LEA.HI.X.SX32 R15, R4, R3, 0x1, P5 ;  /* 0x00000003040f7211 */ /* 0x000fce00028f0eff */
[----:B------:R-:W2:Y:S08]  /*32530*/  LDC R5, c[0x0][0x278] ;  /* 0x00009e00ff057b82 */ /* 0x000eb00000000800 */
[----:B------:R-:W3:Y:S01]  /*32540*/  LDC R4, c[0x0][0x278] ;  /* 0x00009e00ff047b82 */ /* 0x000ee20000000800 */
[----:B------:R-:W-:Y:S01]  /*32550*/  IMAD R225, R225, 0x54, RZ ;  /* 0x00000054e1e17824 */ /* 0x000fe200078e02ff */
[----:B------:R5:W-:Y:S01]  /*32560*/  STL.64 [R1+0x7b8], R6 ;  /* 0x0007b80601007387 */ /* 0x000be20000100a00 */
[----:B------:R-:W-:-:S03]  /*32570*/  IMAD R229, R229, 0xa8, RZ ;  /* 0x000000a8e5e57824 */ /* 0x000fc600078e02ff */
[----:B------:R1:W-:Y:S02]  /*32580*/  STL.64 [R1+0x398], R14 ;  /* 0x0003980e01007387 */ /* 0x0003e40000100a00 */
[----:B------:R-:W0:Y:S01]  /*32590*/  LDC R149, c[0x0][0x278] ;  /* 0x00009e00ff957b82 */ /* 0x000e220000000800 */
[----:B-----5:R-:W-:Y:S01]  /*325a0*/  IADD3 R6, P6, R225, R2, RZ ;  /* 0x00000002e1067210 */ /* 0x020fe20007fde0ff */
[----:B--2---:R-:W-:-:S06]  /*325b0*/  IMAD R5, R5, 0x150, RZ ;  /* 0x0000015005057824 */ /* 0x004fcc00078e02ff */
[----:B------:R-:W2:Y:S01]  /*325c0*/  LDC R75, c[0x0][0x278] ;  /* 0x00009e00ff4b7b82 */ /* 0x000ea20000000800 */
[----:B------:R-:W-:Y:S02]  /*325d0*/  LEA.HI.X.SX32 R7, R105, R3, 0x1, P6 ;  /* 0x0000000369077211 */ /* 0x000fe400030f0eff */
[----:B-1----:R-:W-:-:S03]  /*325e0*/  IADD3 R14, P5, R229, R2, RZ ;  /* 0x00000002e50e7210 */ /* 0x002fc60007fbe0ff */
[----:B------:R3:W-:Y:S01]  /*325f0*/  STL.64 [R1+0x2f0], R6 ;  /* 0x0002f00601007387 */ /* 0x0007e20000100a00 */
[----:B------:R-:W-:Y:S01]  /*32600*/  LEA.HI.X.SX32 R15, R225, R3, 0x1, P5 ;  /* 0x00000003e10f7211 */ /* 0x000fe200028f0eff */
[----:B------:R-:W1:Y:S08]  /*32610*/  LDC R148, c[0x0][0x278] ;  /* 0x00009e00ff947b82 */ /* 0x000e700000000800 */
[----:B------:R-:W5:Y:S01]  /*32620*/  LDC R71, c[0x0][0x278] ;  /* 0x00009e00ff477b82 */ /* 0x000f620000000800 */
[----:B---3--:R-:W-:Y:S01]  /*32630*/  IMAD R6, R4, 0x152, RZ ;  /* 0x0000015204067824 */ /* 0x008fe200078e02ff */
[----:B------:R-:W-:-:S04]  /*32640*/  IADD3 R4, P6, R5, R2, RZ ;  /* 0x0000000205047210 */ /* 0x000fc80007fde0ff */
[----:B------:R-:W-:Y:S01]  /*32650*/  LEA.HI.X.SX32 R5, R229, R3, 0x1, P6 ;  /* 0x00000003e5057211 */ /* 0x000fe200030f0eff */
[----:B------:R-:W-:Y:S01]  /*32660*/  STL.64 [R1+0x1a0], R14 ;  /* 0x0001a00e01007387 */ /* 0x000fe20000100a00 */
[----:B------:R-:W3:Y:S03]  /*32670*/  LDC R69, c[0x0][0x278] ;  /* 0x00009e00ff457b82 */ /* 0x000ee60000000800 */
[----:B------:R4:W-:Y:S05]  /*32680*/  STL.64 [R1+0x7b0], R4 ;  /* 0x0007b00401007387 */ /* 0x0009ea0000100a00 */
[----:B------:R-:W3:Y:S08]  /*32690*/  LDC R65, c[0x0][0x278] ;  /* 0x00009e00ff417b82 */ /* 0x000ef00000000800 */
[----:B----4-:R-:W4:Y:S08]  /*326a0*/  LDC R4, c[0x0][0x278] ;  /* 0x00009e00ff047b82 */ /* 0x010f300000000800 */
[----:B------:R-:W0:Y:S01]  /*326b0*/  LDC R5, c[0x0][0x278] ;  /* 0x00009e00ff057b82 */ /* 0x000e220000000800 */
[----:B------:R-:W-:-:S07]  /*326c0*/  IADD3 R14, P5, R6, R2, RZ ;  /* 0x00000002060e7210 */ /* 0x000fce0007fbe0ff */
[----:B------:R-:W3:Y:S01]  /*326d0*/  LDC R59, c[0x0][0x278] ;  /* 0x00009e00ff3b7b82 */ /* 0x000ee20000000800 */
[----:B----4-:R-:W-:-:S07]  /*326e0*/  IMAD R11, R4, 0xa9, RZ ;  /* 0x000000a9040b7824 */ /* 0x010fce00078e02ff */
[----:B------:R-:W4:Y:S01]  /*326f0*/  LDC R55, c[0x0][0x278] ;  /* 0x00009e00ff377b82 */ /* 0x000f220000000800 */
[----:B------:R-:W-:Y:S01]  /*32700*/  LEA.HI.X.SX32 R15, R11, R3, 0x1, P5 ;  /* 0x000000030b0f7211 */ /* 0x000fe200028f0eff */
[----:B0-----:R-:W-:-:S06]  /*32710*/  IMAD R5, R5, 0x154, RZ ;  /* 0x0000015405057824 */ /* 0x001fcc00078e02ff */
[----:B------:R-:W0:Y:S01]  /*32720*/  LDC R4, c[0x0][0x278] ;  /* 0x00009e00ff047b82 */ /* 0x000e220000000800 */
[----:B------:R2:W-:Y:S01]  /*32730*/  STL.64 [R1+0x7a8], R14 ;  /* 0x0007a80e01007387 */ /* 0x0005e20000100a00 */
[----:B------:R-:W-:-:S06]  /*32740*/  IMAD R233, R233, 0xaa, RZ ;  /* 0x000000aae9e97824 */ /* 0x000fcc00078e02ff */
[----:B------:R-:W4:Y:S01]  /*32750*/  LDC R51, c[0x0][0x278] ;  /* 0x00009e00ff337b82 */ /* 0x000f220000000800 */
[----:B--2---:R-:W-:-:S07]  /*32760*/  IADD3 R14, P5, R5, R2, RZ ;  /* 0x00000002050e7210 */ /* 0x004fce0007fbe0ff */
[----:B------:R-:W2:Y:S01]  /*32770*/  LDC R5, c[0x0][0x278] ;  /* 0x00009e00ff057b82 */ /* 0x000ea20000000800 */
[----:B------:R-:W-:Y:S01]  /*32780*/  IMAD R9, R9, 0x55, RZ ;  /* 0x0000005509097824 */ /* 0x000fe200078e02ff */
[----:B------:R-:W-:-:S04]  /*32790*/  IADD3 R6, P6, R233, R2, RZ ;  /* 0x00000002e9067210 */ /* 0x000fc80007fde0ff */
[-C--:B------:R-:W-:Y:S02]  /*327a0*/  LEA.HI.X.SX32 R7, R9, R3.reuse, 0x1, P6 ;  /* 0x0000000309077211 */ /* 0x080fe400030f0eff */
[----:B------:R-:W1:Y:S01]  /*327b0*/  LDC R9, c[0x0][0x278] ;  /* 0x00009e00ff097b82 */ /* 0x000e620000000800 */
[----:B0-----:R-:W-:Y:S02]  /*327c0*/  IMAD R4, R4, 0x156, RZ ;  /* 0x0000015604047824 */ /* 0x001fe400078e02ff */
[----:B------:R0:W-:Y:S01]  /*327d0*/  STL.64 [R1+0x198], R6 ;  /* 0x0001980601007387 */ /* 0x0001e20000100a00 */
[----:B------:R-:W-:Y:S01]  /*327e0*/  LEA.HI.X.SX32 R15, R233, R3, 0x1, P5 ;  /* 0x00000003e90f7211 */ /* 0x000fe200028f0eff */
[----:B------:R-:W-:Y:S02]  /*327f0*/  IMAD R237, R237, 0x56, RZ ;  /* 0x00000056eded7824 */ /* 0x000fe400078e02ff */
[----:B------:R-:W-:Y:S01]  /*32800*/  IMAD R238, R238, 0xac, RZ ;  /* 0x000000aceeee7824 */ /* 0x000fe200078e02ff */
[----:B------:R-:W5:Y:S01]  /*32810*/  LDC R233, c[0x0][0x278] ;  /* 0x00009e00ffe97b82 */ /* 0x000f620000000800 */
[----:B0-----:R-:W-:Y:S01]  /*32820*/  IADD3 R6, P6, R4, R2, RZ ;  /* 0x0000000204067210 */ /* 0x001fe20007fde0ff */
[----:B--2---:R-:W-:-:S06]  /*32830*/  IMAD R4, R5, 0xab, RZ ;  /* 0x000000ab05047824 */ /* 0x004fcc00078e02ff */
[----:B------:R-:W0:Y:S01]  /*32840*/  LDC R150, c[0x0][0x278] ;  /* 0x00009e00ff967b82 */ /* 0x000e220000000800 */
[----:B------:R-:W-:-:S07]  /*32850*/  LEA.HI.X.SX32 R7, R4, R3, 0x1, P6 ;  /* 0x0000000304077211 */ /* 0x000fce00030f0eff */
[----:B------:R-:W2:Y:S01]  /*32860*/  LDC R5, c[0x0][0x278] ;  /* 0x00009e00ff057b82 */ /* 0x000ea20000000800 */
[----:B------:R-:W-:Y:S04]  /*32870*/  STL.64 [R1+0x7a0], R14 ;  /* 0x0007a00e01007387 */ /* 0x000fe80000100a00 */
[----:B------:R3:W-:Y:S01]  /*32880*/  STL.64 [R1+0x798], R6 ;  /* 0x0007980601007387 */ /* 0x0007e20000100a00 */
[----:B-1----:R-:W-:Y:S02]  /*32890*/  IMAD R105, R9, 0xc9, RZ ;  /* 0x000000c909697824 */ /* 0x002fe400078e02ff */
[----:B------:R-:W1:Y:S08]  /*328a0*/  LDC R9, c[0x0][0x278] ;  /* 0x00009e00ff097b82 */ /* 0x000e700000000800 */
[----:B------:R-:W0:Y:S08]  /*328b0*/  LDC R47, c[0x0][0x278] ;  /* 0x00009e00ff2f7b82 */ /* 0x000e300000000800 */
[----:B---3--:R-:W3:Y:S01]  /*328c0*/  LDC R6, c[0x0][0x278] ;  /* 0x00009e00ff067b82 */ /* 0x008ee20000000800 */
[----:B--2---:R-:W-:Y:S01]  /*328d0*/  IMAD R7, R5, 0x2b, RZ ;  /* 0x0000002b05077824 */ /* 0x004fe200078e02ff */
[----:B------:R-:W-:-:S02]  /*328e0*/  IADD3 R14, P5, R237, R2, RZ ;  /* 0x00000002ed0e7210 */ /* 0x000fc40007fbe0ff */
[----:B------:R-:W-:Y:S02]  /*328f0*/  IADD3 R4, P6, R238, R2, RZ ;  /* 0x00000002ee047210 */ /* 0x000fe40007fde0ff */
[-C--:B------:R-:W-:Y:S01]  /*32900*/  LEA.HI.X.SX32 R15, R7, R3.reuse, 0x1, P5 ;  /* 0x00000003070f7211 */ /* 0x080fe200028f0eff */
[----:B------:R-:W-:Y:S01]  /*32910*/  IMAD R240, R240, 0x6, RZ ;  /* 0x00000006f0f07824 */ /* 0x000fe200078e02ff */
[----:B------:R-:W-:Y:S01]  /*32920*/  LEA.HI.X.SX32 R5, R237, R3, 0x1, P6 ;  /* 0x00000003ed057211 */ /* 0x000fe200030f0eff */
[----:B------:R-:W2:Y:S02]  /*32930*/  LDC R39, c[0x0][0x278] ;  /* 0x00009e00ff277b82 */ /* 0x000ea40000000800 */
[----:B------:R-:W-:Y:S01]  /*32940*/  STL.64 [R1+0x2e8], R14 ;  /* 0x0002e80e01007387 */ /* 0x000fe20000100a00 */
[----:B-1----:R-:W-:-:S03]  /*32950*/  LEA R9, R9, R9, 0x1 ;  /* 0x0000000909097211 */ /* 0x002fc600078e08ff */
[----:B------:R1:W-:Y:S02]  /*32960*/  STL.64 [R1+0x190], R4 ;  /* 0x0001900401007387 */ /* 0x0003e40000100a00 */
[----:B------:R-:W2:Y:S01]  /*32970*/  LDC R144, c[0x0][0x278] ;  /* 0x00009e00ff907b82 */ /* 0x000ea20000000800 */
[----:B---3--:R-:W-:-:S07]  /*32980*/  IMAD R6, R6, 0x158, RZ ;  /* 0x0000015806067824 */ /* 0x008fce00078e02ff */
[----:B------:R-:W3:Y:S01]  /*32990*/  LDC R43, c[0x0][0x278] ;  /* 0x00009e00ff2b7b82 */ /* 0x000ee20000000800 */
[-C--:B-1----:R-:W-:Y:S02]  /*329a0*/  IADD3 R4, P6, R240, R2.reuse, RZ ;  /* 0x00000002f0047210 */ /* 0x082fe40007fde0ff */
[-C--:B------:R-:W-:Y:S01]  /*329b0*/  IADD3 R6, P5, R6, R2.reuse, RZ ;  /* 0x0000000206067210 */ /* 0x080fe20007fbe0ff */
[----:B------:R-:W-:Y:S01]  /*329c0*/  IMAD R241, R241, 0xc, RZ ;  /* 0x0000000cf1f17824 */ /* 0x000fe200078e02ff */
[-C--:B------:R-:W-:Y:S02]  /*329d0*/  LEA.HI.X.SX32 R5, R9, R3.reuse, 0x1, P6 ;  /* 0x0000000309057211 */ /* 0x080fe400030f0eff */
[----:B------:R-:W-:Y:S01]  /*329e0*/  LEA.HI.X.SX32 R7, R238, R3, 0x1, P5 ;  /* 0x00000003ee077211 */ /* 0x000fe200028f0eff */
[----:B------:R-:W1:Y:S04]  /*329f0*/  LDC R146, c[0x0][0x278] ;  /* 0x00009e00ff927b82 */ /* 0x000e680000000800 */
[----:B------:R4:W-:Y:S04]  /*32a00*/  STL.64 [R1+0x790], R6 ;  /* 0x0007900601007387 */ /* 0x0009e80000100a00 */
[----:B------:R5:W-:Y:S01]  /*32a10*/  STL.64 [R1+0x428], R4 ;  /* 0x0004280401007387 */ /* 0x000be20000100a00 */
[----:B------:R-:W1:Y:S01]  /*32a20*/  LDC R143, c[0x0][0x278] ;  /* 0x00009e00ff8f7b82 */ /* 0x000e620000000800 */
[----:B----4-:R-:W-:-:S07]  /*32a30*/  IADD3 R6, P5, R241, R2, RZ ;  /* 0x00000002f1067210 */ /* 0x010fce0007fbe0ff */
[----:B------:R-:W4:Y:S01]  /*32a40*/  LDC R142, c[0x0][0x278] ;  /* 0x00009e00ff8e7b82 */ /* 0x000f220000000800 */
[----:B------:R-:W-:-:S07]  /*32a50*/  LEA.HI.X.SX32 R7, R240, R3, 0x1, P5 ;  /* 0x00000003f0077211 */ /* 0x000fce00028f0eff */
[----:B-----5:R-:W5:Y:S01]  /*32a60*/  LDC R5, c[0x0][0x278] ;  /* 0x00009e00ff057b82 */ /* 0x020f620000000800 */
[----:B------:R0:W-:Y:S01]  /*32a70*/  STL.64 [R1+0x410], R6 ;  /* 0x0004100601007387 */ /* 0x0001e20000100a00 */
[----:B------:R-:W-:Y:S02]  /*32a80*/  IMAD R242, R242, 0xe, RZ ;  /* 0x0000000ef2f27824 */ /* 0x000fe400078e02ff */
[----:B------:R-:W-:Y:S02]  /*32a90*/  IMAD R243, R243, 0x16, RZ ;  /* 0x00000016f3f37824 */ /* 0x000fe400078e02ff */
[----:B------:R-:W-:Y:S02]  /*32aa0*/  IMAD R244, R244, 0x18, RZ ;  /* 0x00000018f4f47824 */ /* 0x000fe400078e02ff */
[----:B------:R-:W-:Y:S01]  /*32ab0*/  IMAD R245, R245, 0x1a, RZ ;  /* 0x0000001af5f57824 */ /* 0x000fe200078e02ff */
[----:B------:R-:W2:Y:S08]  /*32ac0*/  LDC R240, c[0x0][0x278] ;  /* 0x00009e00fff07b82 */ /* 0x000eb00000000800 */
[----:B0-----:R-:W0:Y:S01]  /*32ad0*/  LDC R6, c[0x0][0x278] ;  /* 0x00009e00ff067b82 */ /* 0x001e220000000800 */
[----:B------:R-:W-:-:S02]  /*32ae0*/  IADD3 R14, P6, R242, R2, RZ ;  /* 0x00000002f20e7210 */ /* 0x000fc40007fde0ff */
[----:B-----5:R-:W-:-:S05]  /*32af0*/  LEA R9, R5, -R5, 0x3 ;  /* 0x8000000505097211 */ /* 0x020fca00078e18ff */
[----:B------:R-:W5:Y:S01]  /*32b00*/  LDC R7, c[0x0][0x278] ;  /* 0x00009e00ff077b82 */ /* 0x000f620000000800 */
[----:B------:R-:W-:-:S05]  /*32b10*/  LEA.HI.X.SX32 R15, R9, R3, 0x1, P6 ;  /* 0x00000003090f7211 */ /* 0x000fca00030f0eff */
[----:B------:R0:W-:Y:S02]  /*32b20*/  STL.64 [R1+0x408], R14 ;  /* 0x0004080e01007387 */ /* 0x0001e40000100a00 */
[----:B------:R-:W3:Y:S08]  /*32b30*/  LDC R9, c[0x0][0x278] ;  /* 0x00009e00ff097b82 */ /* 0x000ef00000000800 */
[----:B------:R-:W4:Y:S01]  /*32b40*/  LDC R141, c[0x0][0x278] ;  /* 0x00009e00ff8d7b82 */ /* 0x000f220000000800 */
[----:B0-----:R-:W-:-:S07]  /*32b50*/  IMAD R15, R6, 0xcb, RZ ;  /* 0x000000cb060f7824 */ /* 0x001fce00078e02ff */
[----:B------:R-:W0:Y:S01]  /*32b60*/  LDC R6, c[0x0][0x278] ;  /* 0x00009e00ff067b82 */ /* 0x000e220000000800 */
[----:B-----5:R-:W-:Y:S01]  /*32b70*/  IMAD R7, R7, 0xb, RZ ;  /* 0x0000000b07077824 */ /* 0x020fe200078e02ff */
[-C--:B------:R-:W-:Y:S02]  /*32b80*/  IADD3 R4, P5, R243, R2.reuse, RZ ;  /* 0x00000002f3047210 */ /* 0x080fe40007fbe0ff */
[----:B------:R-:W-:Y:S02]  /*32b90*/  IADD3 R18, P6, R244, R2, RZ ;  /* 0x00000002f4127210 */ /* 0x000fe40007fde0ff */
[-C--:B------:R-:W-:Y:S02]  /*32ba0*/  LEA.HI.X.SX32 R5, R7, R3.reuse, 0x1, P5 ;  /* 0x0000000307057211 */ /* 0x080fe400028f0eff */
[----:B------:R-:W-:Y:S01]  /*32bb0*/  LEA.HI.X.SX32 R19, R241, R3, 0x1, P6 ;  /* 0x00000003f1137211 */ /* 0x000fe200030f0eff */
[----:B------:R-:W-:Y:S01]  /*32bc0*/  IMAD R249, R249, 0x2c, RZ ;  /* 0x0000002cf9f97824 */ /* 0x000fe200078e02ff */
[----:B------:R-:W5:Y:S01]  /*32bd0*/  LDC R14, c[0x0][0x278] ;  /* 0x00009e00ff0e7b82 */ /* 0x000f620000000800 */
[----:B------:R1:W-:Y:S01]  /*32be0*/  STL.64 [R1+0x3e8], R4 ;  /* 0x0003e80401007387 */ /* 0x0003e20000100a00 */
[----:B---3--:R-:W-:-:S03]  /*32bf0*/  LEA R9, R9, -R9, 0x4 ;  /* 0x8000000909097211 */ /* 0x008fc600078e20ff */
[----:B------:R-:W-:Y:S03]  /*32c00*/  STL.64 [R1+0x3e0], R18 ;  /* 0x0003e01201007387 */ /* 0x000fe60000100a00 */
[----:B------:R-:W3:Y:S01]  /*32c10*/  LDC R140, c[0x0][0x278] ;  /* 0x00009e00ff8c7b82 */ /* 0x000ee20000000800 */
[-C--:B-1----:R-:W-:Y:S01]  /*32c20*/  IADD3 R4, P5, R245, R2.reuse, RZ ;  /* 0x00000002f5047210 */ /* 0x082fe20007fbe0ff */
[----:B0-----:R-:W-:Y:S01]  /*32c30*/  IMAD R11, R6, 0xd, RZ ;  /* 0x0000000d060b7824 */ /* 0x001fe200078e02ff */
[----:B------:R-:W-:-:S05]  /*32c40*/  IADD3 R6, P6, R247, R2, RZ ;  /* 0x00000002f7067210 */ /* 0x000fca0007fde0ff */
[----:B------:R-:W0:Y:S01]  /*32c50*/  LDC R139, c[0x0][0x278] ;  /* 0x00009e00ff8b7b82 */ /* 0x000e220000000800 */
[-C--:B------:R-:W-:Y:S02]  /*32c60*/  LEA.HI.X.SX32 R5, R11, R3.reuse, 0x1, P5 ;  /* 0x000000030b057211 */ /* 0x080fe400028f0eff */
[----:B------:R-:W-:-:S03]  /*32c70*/  LEA.HI.X.SX32 R7, R242, R3, 0x1, P6 ;  /* 0x00000003f2077211 */ /* 0x000fc600030f0eff */
[----:B------:R1:W-:Y:S02]  /*32c80*/  STL.64 [R1+0x3d8], R4 ;  /* 0x0003d80401007387 */ /* 0x0003e40000100a00 */
[----:B------:R-:W2:Y:S02]  /*32c90*/  LDC R11, c[0x0][0x278] ;  /* 0x00009e00ff0b7b82 */ /* 0x000ea40000000800 */
[----:B------:R4:W-:Y:S06]  /*32ca0*/  STL.64 [R1+0x3d0], R6 ;  /* 0x0003d00601007387 */ /* 0x0009ec0000100a00 */
[----:B------:R-:W0:Y:S01]  /*32cb0*/  LDC R138, c[0x0][0x278] ;  /* 0x00009e00ff8a7b82 */ /* 0x000e220000000800 */
[----:B-1----:R-:W-:-:S02]  /*32cc0*/  IADD3 R4, P5, R248, R2, RZ ;  /* 0x00000002f8047210 */ /* 0x002fc40007fbe0ff */
[----:B----4-:R-:W-:-:S05]  /*32cd0*/  IADD3 R6, P6, R249, R2, RZ ;  /* 0x00000002f9067210 */ /* 0x010fca0007fde0ff */
[----:B------:R-:W1:Y:S01]  /*32ce0*/  LDC R136, c[0x0][0x278] ;  /* 0x00009e00ff887b82 */ /* 0x000e620000000800 */
[-C--:B------:R-:W-:Y:S02]  /*32cf0*/  LEA.HI.X.SX32 R5, R9, R3.reuse, 0x1, P5 ;  /* 0x0000000309057211 */ /* 0x080fe400028f0eff */
[----:B------:R-:W-:-:S03]  /*32d00*/  LEA.HI.X.SX32 R7, R243, R3, 0x1, P6 ;  /* 0x00000003f3077211 */ /* 0x000fc600030f0eff */
[----:B------:R-:W-:Y:S02]  /*32d10*/  STL.64 [R1+0x3c8], R4 ;  /* 0x0003c80401007387 */ /* 0x000fe40000100a00 */
[----:B------:R-:W4:Y:S02]  /*32d20*/  LDC R9, c[0x0][0x278] ;  /* 0x00009e00ff097b82 */ /* 0x000f240000000800 */
[----:B------:R5:W-:Y:S06]  /*32d30*/  STL.64 [R1+0x390], R6 ;  /* 0x0003900601007387 */ /* 0x000bec0000100a00 */
[----:B------:R-:W1:Y:S08]  /*32d40*/  LDC R135, c[0x0][0x278] ;  /* 0x00009e00ff877b82 */ /* 0x000e700000000800 */
[----:B-----5:R-:W5:Y:S01]  /*32d50*/  LDC R6, c[0x0][0x278] ;  /* 0x00009e00ff067b82 */ /* 0x020f620000000800 */
[----:B------:R-:W-:-:S07]  /*32d60*/  IADD3 R4, P5, R250, R2, RZ ;  /* 0x00000002fa047210 */ /* 0x000fce0007fbe0ff */
[----:B------:R-:W3:Y:S08]  /*32d70*/  LDC R7, c[0x0][0x278] ;  /* 0x00009e00ff077b82 */ /* 0x000ef00000000800 */
[----:B------:R-:W1:Y:S01]  /*32d80*/  LDC R134, c[0x0][0x278] ;  /* 0x00009e00ff867b82 */ /* 0x000e620000000800 */
[----:B-----5:R-:W-:-:S07]  /*32d90*/  IMAD R6, R6, 0x17, RZ ;  /* 0x0000001706067824 */ /* 0x020fce00078e02ff */
[----:B------:R-:W5:Y:S01]  /*32da0*/  LDC R132, c[0x0][0x278] ;  /* 0x00009e00ff847b82 */ /* 0x000f620000000800 */
[----:B------:R-:W-:-:S07]  /*32db0*/  LEA.HI.X.SX32 R5, R6, R3, 0x1, P5 ;  /* 0x0000000306057211 */ /* 0x000fce00028f0eff */
[----:B------:R-:W0:Y:S01]  /*32dc0*/  LDC R6, c[0x0][0x278] ;  /* 0x00009e00ff067b82 */ /* 0x000e220000000800 */
[----:B---3--:R-:W-:Y:S01]  /*32dd0*/  IMAD R7, R7, 0x32, RZ ;  /* 0x0000003207077824 */ /* 0x008fe200078e02ff */
[-C--:B------:R-:W-:Y:S01]  /*32de0*/  IADD3 R18, P6, R251, R2.reuse, RZ ;  /* 0x00000002fb127210 */ /* 0x080fe20007fde0ff */
[----:B------:R3:W-:Y:S01]  /*32df0*/  STL.64 [R1+0x388], R4 ;  /* 0x0003880401007387 */ /* 0x0007e20000100a00 */
[----:B--2---:R-:W-:Y:S02]  /*32e00*/  IMAD R104, R11, 0xcd, RZ ;  /* 0x000000cd0b687824 */ /* 0x004fe400078e02ff */
[----:B------:R-:W-:Y:S02]  /*32e10*/  LEA.HI.X.SX32 R19, R244, R3, 0x1, P6 ;  /* 0x00000003f4137211 */ /* 0x000fe400030f0eff */
[----:B------:R-:W2:Y:S01]  /*32e20*/  LDC R11, c[0x0][0x278] ;  /* 0x00009e00ff0b7b82 */ /* 0x000ea20000000800 */
[----:B---3--:R-:W-:-:S07]  /*32e30*/  IADD3 R4, P5, R7, R2, RZ ;  /* 0x0000000207047210 */ /* 0x008fce0007fbe0ff */
[----:B------:R-:W3:Y:S01]  /*32e40*/  LDC R131, c[0x0][0x278] ;  /* 0x00009e00ff837b82 */ /* 0x000ee20000000800 */
[----:B0-----:R-:W-:Y:S01]  /*32e50*/  IMAD R6, R6, 0x19, RZ ;  /* 0x0000001906067824 */ /* 0x001fe200078e02ff */
[----:B------:R-:W-:Y:S06]  /*32e60*/  STL.64 [R1+0x380], R18 ;  /* 0x0003801201007387 */ /* 0x000fec0000100a00 */
[----:B------:R-:W0:Y:S01]  /*32e70*/  LDC R130, c[0x0][0x278] ;  /* 0x00009e00ff827b82 */ /* 0x000e220000000800 */
[----:B------:R-:W-:Y:S01]  /*32e80*/  LEA.HI.X.SX32 R5, R6, R3, 0x1, P5 ;  /* 0x0000000306057211 */ /* 0x000fe200028f0eff */
[----:B----4-:R-:W-:-:S04]  /*32e90*/  IMAD R237, R9, 0x34, RZ ;  /* 0x0000003409ed7824 */ /* 0x010fc800078e02ff */
[----:B------:R4:W-:Y:S02]  /*32ea0*/  STL.64 [R1+0x378], R4 ;  /* 0x0003780401007387 */ /* 0x0009e40000100a00 */
[----:B------:R-:W1:Y:S08]  /*32eb0*/  LDC R9, c[0x0][0x278] ;  /* 0x00009e00ff097b82 */ /* 0x000e700000000800 */
[----:B------:R-:W0:Y:S08]  /*32ec0*/  LDC R128, c[0x0][0x278] ;  /* 0x00009e00ff807b82 */ /* 0x000e300000000800 */
[----:B----4-:R-:W4:Y:S01]  /*32ed0*/  LDC R5, c[0x0][0x278] ;  /* 0x00009e00ff057b82 */ /* 0x010f220000000800 */
[----:B--2---:R-:W-:-:S05]  /*32ee0*/  IMAD R229, R11, 0x36, RZ ;  /* 0x000000360be57824 */ /* 0x004fca00078e02ff */
[----:B------:R-:W-:Y:S01]  /*32ef0*/  IADD3 R18, P5, R229, R2, RZ ;  /* 0x00000002e5127210 */ /* 0x000fe20007fbe0ff */
[----:B-1----:R-:W-:Y:S01]  /*32f00*/  IMAD R20, R9, 0x38, RZ ;  /* 0x0000003809147824 */ /* 0x002fe200078e02ff */
[----:B------:R-:W1:Y:S08]  /*32f10*/  LDC R11, c[0x0][0x278] ;  /* 0x00009e00ff0b7b82 */ /* 0x000e700000000800 */
[----:B------:R-:W2:Y:S01]  /*32f20*/  LDC R9, c[0x0][0x278] ;  /* 0x00009e00ff097b82 */ /* 0x000ea20000000800 */
[----:B----4-:R-:W-:-:S07]  /*32f30*/  IMAD R6, R5, 0x1b, RZ ;  /* 0x0000001b05067824 */ /* 0x010fce00078e02ff */
[----:B------:R-:W4:Y:S01]  /*32f40*/  LDC R127, c[0x0][0x278] ;  /* 0x00009e00ff7f7b82 */ /* 0x000f220000000800 */
[----:B------:R-:W-:-:S07]  /*32f50*/  LEA.HI.X.SX32 R19, R6, R3, 0x1, P5 ;  /* 0x0000000306137211 */ /* 0x000fce00028f0eff */
[----:B------:R-:W5:Y:S01]  /*32f60*/  LDC R6, c[0x0][0x278] ;  /* 0x00009e00ff067b82 */ /* 0x000f620000000800 */
[-C--:B------:R-:W-:Y:S02]  /*32f70*/  IADD3 R22, P6, R237, R2.reuse, RZ ;  /* 0x00000002ed167210 */ /* 0x080fe40007fde0ff */
[----:B------:R-:W-:Y:S01]  /*32f80*/  IADD3 R244, P5, R157, R2, RZ ;  /* 0x000000029df47210 */ /* 0x000fe20007fbe0ff */
[----:B--2---:R-:W-:-:S04]  /*32f90*/  IMAD R242, R9, 0x3c, RZ ;  /* 0x0000003c09f27824 */ /* 0x004fc800078e02ff */
[----:B------:R-:W2:Y:S01]  /*32fa0*/  LDC R126, c[0x0][0x278] ;  /* 0x00009e00ff7e7b82 */ /* 0x000ea20000000800 */
[----:B------:R-:W-:-:S07]  /*32fb0*/  LEA.HI.X.SX32 R23, R245, R3, 0x1, P6 ;  /* 0x00000003f5177211 */ /* 0x000fce00030f0eff */
[----:B------:R-:W3:Y:S01]  /*32fc0*/  LDC R9, c[0x0][0x278] ;  /* 0x00009e00ff097b82 */ /* 0x000ee20000000800 */
[----:B-----5:R-:W-:-:S07]  /*32fd0*/  IMAD R6, R6, 0x1d, RZ ;  /* 0x0000001d06067824 */ /* 0x020fce00078e02ff */
[----:B------:R-:W5:Y:S01]  /*32fe0*/  LDC R124, c[0x0][0x278] ;  /* 0x00009e00ff7c7b82 */ /* 0x000f620000000800 */
[----:B------:R-:W-:-:S07]  /*32ff0*/  LEA.HI.X.SX32 R245, R6, R3, 0x1, P5 ;  /* 0x0000000306f57211 */ /* 0x000fce00028f0eff */
[----:B------:R-:W0:Y:S01]  /*33000*/  LDC R6, c[0x0][0x278] ;  /* 0x00009e00ff067b82 */ /* 0x000e220000000800 */
[----:B------:R1:W-:Y:S01]  /*33010*/  STL.64 [R1+0x370], R22 ;  /* 0x0003701601007387 */ /* 0x0003e20000100a00 */
[----:B------:R-:W-:-:S04]  /*33020*/  IADD3 R4, P6, R20, R2, RZ ;  /* 0x0000000214047210 */ /* 0x000fc80007fde0ff */
[----:B------:R-:W-:Y:S02]  /*33030*/  LEA.HI.X.SX32 R5, R247, R3, 0x1, P6 ;  /* 0x00000003f7057211 */ /* 0x000fe400030f0eff */
[----:B------:R-:W5:Y:S01]  /*33040*/  LDC R123, c[0x0][0x278] ;  /* 0x00009e00ff7b7b82 */ /* 0x000f620000000800 */
[----:B-1----:R-:W-:-:S07]  /*33050*/  IMAD R23, R11, 0xcf, RZ ;  /* 0x000000cf0b177824 */ /* 0x002fce00078e02ff */
[----:B------:R-:W1:Y:S01]  /*33060*/  LDC R11, c[0x0][0x278] ;  /* 0x00009e00ff0b7b82 */ /* 0x000e620000000800 */
[----:B---3--:R-:W-:Y:S01]  /*33070*/  IMAD R241, R9, 0x58, RZ ;  /* 0x0000005809f17824 */ /* 0x008fe200078e02ff */
[----:B------:R-:W-:Y:S04]  /*33080*/  STL.64 [R1+0x360], R4 ;  /* 0x0003600401007387 */ /* 0x000fe80000100a00 */
[----:B------:R3:W-:Y:S02]  /*33090*/  STL.64 [R1+0x368], R18 ;  /* 0x0003681201007387 */ /* 0x0007e40000100a00 */
[----:B------:R-:W4:Y:S01]  /*330a0*/  LDC R9, c[0x0][0x278] ;  /* 0x00009e00ff097b82 */ /* 0x000f220000000800 */
[----:B0-----:R-:W-:Y:S01]  /*330b0*/  LEA R6, R6, -R6, 0x5 ;  /* 0x8000000606067211 */ /* 0x001fe200078e28ff */
[----:B------:R0:W-:Y:S06]  /*330c0*/  STL.64 [R1+0x358], R244 ;  /* 0x000358f401007387 */ /* 0x0001ec0000100a00 */
[----:B------:R-:W2:Y:S01]  /*330d0*/  LDC R22, c[0x0][0x278] ;  /* 0x00009e00ff167b82 */ /* 0x000ea20000000800 */
[----:B---3--:R-:W-:-:S05]  /*330e0*/  IMAD R19, R14, 0x3e, RZ ;  /* 0x0000003e0e137824 */ /* 0x008fca00078e02ff */
[----:B0-----:R-:W-:Y:S01]  /*330f0*/  IADD3 R244, P5, R19, R2, RZ ;  /* 0x0000000213f47210 */ /* 0x001fe20007fbe0ff */
[----:B-1----:R-:W-:Y:S01]  /*33100*/  IMAD R243, R11, 0x5a, RZ ;  /* 0x0000005a0bf37824 */ /* 0x002fe200078e02ff */
[----:B------:R-:W0:Y:S02]  /*33110*/  LDC R14, c[0x0][0x278] ;  /* 0x00009e00ff0e7b82 */ /* 0x000e240000000800 */
[----:B------:R-:W-:-:S06]  /*33120*/  LEA.HI.X.SX32 R245, R6, R3, 0x1, P5 ;  /* 0x0000000306f57211 */ /* 0x000fcc00028f0eff */
[----:B------:R-:W1:Y:S08]  /*33130*/  LDC R6, c[0x0][0x278] ;  /* 0x00009e00ff067b82 */ /* 0x000e700000000800 */
[----:B------:R-:W3:Y:S01]  /*33140*/  LDC R11, c[0x0][0x278] ;  /* 0x00009e00ff0b7b82 */ /* 0x000ee20000000800 */
[----:B----4-:R-:W-:Y:S01]  /*33150*/  IMAD R18, R9, 0x5c, RZ ;  /* 0x0000005c09127824 */ /* 0x010fe200078e02ff */
[----:B------:R-:W-:-:S06]  /*33160*/  IADD3 R4, P6, R242, R2, RZ ;  /* 0x00000002f2047210 */ /* 0x000fcc0007fde0ff */
[----:B------:R-:W4:Y:S01]  /*33170*/  LDC R9, c[0x0][0x278] ;  /* 0x00009e00ff097b82 */ /* 0x000f220000000800 */
[----:B------:R-:W-:-:S05]  /*33180*/  LEA.HI.X.SX32 R5, R248, R3, 0x1, P6 ;  /* 0x00000003f8057211 */ /* 0x000fca00030f0eff */
[----:B------:R5:W-:Y:S01]  /*33190*/  STL.64 [R1+0x350], R4 ;  /* 0x0003500401007387 */ /* 0x000be20000100a00 */
[----:B-1----:R-:W-:Y:S01]  /*331a0*/  IMAD R6, R6, 0x2d, RZ ;  /* 0x0000002d06067824 */ /* 0x002fe200078e02ff */
[----:B------:R-:W1:Y:S02]  /*331b0*/  LDC R122, c[0x0][0x278] ;  /* 0x00009e00ff7a7b82 */ /* 0x000e640000000800 */
[----:B------:R2:W-:Y:S06]  /*331c0*/  STL.64 [R1+0x348], R244 ;  /* 0x000348f401007387 */ /* 0x0005ec0000100a00 */
[----:B------:R-:W1:Y:S01]  /*331d0*/  LDC R120, c[0x0][0x278] ;  /* 0x00009e00ff787b82 */ /* 0x000e620000000800 */
[----:B-----5:R-:W-:-:S02]  /*331e0*/  IADD3 R4, P6, R241, R2, RZ ;  /* 0x00000002f1047210 */ /* 0x020fc40007fde0ff */
[----:B--2---:R-:W-:Y:S02]  /*331f0*/  IADD3 R244, P5, R243, R2, RZ ;  /* 0x00000002f3f47210 */ /* 0x004fe40007fbe0ff */
[-C--:B------:R-:W-:Y:S01]  /*33200*/  LEA.HI.X.SX32 R5, R249, R3.reuse, 0x1, P6 ;  /* 0x00000003f9057211 */ /* 0x080fe200030f0eff */
[----:B---3--:R-:W-:Y:S01]  /*33210*/  IMAD R249, R11, 0x1a0, RZ ;  /* 0x000001a00bf97824 */ /* 0x008fe200078e02ff */
[----:B------:R-:W-:Y:S01]  /*33220*/  LEA.HI.X.SX32 R245, R6, R3, 0x1, P5 ;  /* 0x0000000306f57211 */ /* 0x000fe200028f0eff */
[----:B------:R-:W2:Y:S01]  /*33230*/  LDC R11, c[0x0][0x278] ;  /* 0x00009e00ff0b7b82 */ /* 0x000ea20000000800 */
[----:B0-----:R-:W-:-:S07]  /*33240*/  IMAD R238, R14, 0x5e, RZ ;  /* 0x0000005e0eee7824 */ /* 0x001fce00078e02ff */
[----:B------:R-:W0:Y:S01]  /*33250*/  LDC R6, c[0x0][0x278] ;  /* 0x00009e00ff067b82 */ /* 0x000e220000000800 */
[----:B----4-:R-:W-:-:S07]  /*33260*/  IMAD R225, R9, 0x60, RZ ;  /* 0x0000006009e17824 */ /* 0x010fce00078e02ff */
[----:B------:R-:W3:Y:S08]  /*33270*/  LDC R14, c[0x0][0x278] ;  /* 0x00009e00ff0e7b82 */ /* 0x000ef00000000800 */
[----:B------:R-:W4:Y:S01]  /*33280*/  LDC R9, c[0x0][0x278] ;  /* 0x00009e00ff097b82 */ /* 0x000f220000000800 */
[----:B------:R5:W-:Y:S01]  /*33290*/  STL.64 [R1+0x2e0], R4 ;  /* 0x0002e00401007387 */ /* 0x000be20000100a00 */
[----:B--2---:R-:W-:-:S03]  /*332a0*/  IMAD R21, R11, 0xd1, RZ ;  /* 0x000000d10b157824 */ /* 0x004fc600078e02ff */
[----:B------:R2:W-:Y:S03]  /*332b0*/  STL.64 [R1+0x2d8], R244 ;  /* 0x0002d8f401007387 */ /* 0x0005e60000100a00 */
[----:B------:R-:W1:Y:S01]  /*332c0*/  LDC R11, c[0x0][0x278] ;  /* 0x00009e00ff0b7b82 */ /* 0x000e620000000800 */
[----:B-----5:R-:W-:-:S07]  /*332d0*/  IADD3 R4, P6, R18, R2, RZ ;  /* 0x0000000212047210 */ /* 0x020fce0007fde0ff */
[----:B------:R-:W5:Y:S01]  /*332e0*/  LDC R119, c[0x0][0x278] ;  /* 0x00009e00ff777b82 */ /* 0x000f620000000800 */
[----:B------:R-:W-:Y:S01]  /*332f0*/  LEA.HI.X.SX32 R5, R250, R3, 0x1, P6 ;  /* 0x00000003fa057211 */ /* 0x000fe200030f0eff */
[----:B0-----:R-:W-:Y:S01]  /*33300*/  IMAD R6, R6, 0x2f, RZ ;  /* 0x0000002f06067824 */ /* 0x001fe200078e02ff */
[----:B--2---:R-:W-:-:S03]  /*33310*/  IADD3 R244, P5, R238, R2, RZ ;  /* 0x00000002eef47210 */ /* 0x004fc60007fbe0ff */
[----:B------:R0:W-:Y:S01]  /*33320*/  STL.64 [R1+0x2d0], R4 ;  /* 0x0002d00401007387 */ /* 0x0001e20000100a00 */
[----:B------:R-:W-:Y:S01]  /*33330*/  LEA.HI.X.SX32 R245, R6, R3, 0x1, P5 ;  /* 0x0000000306f57211 */ /* 0x000fe200028f0eff */
[----:B---3--:R-:W-:Y:S01]  /*33340*/  IMAD R17, R14, 0x62, RZ ;  /* 0x000000620e117824 */ /* 0x008fe200078e02ff */
[----:B------:R-:W2:Y:S01]  /*33350*/  LDC R6, c[0x0][0x278] ;  /* 0x00009e00ff067b82 */ /* 0x000ea20000000800 */
[----:B----4-:R-:W-:-:S07]  /*33360*/  IMAD R14, R9, 0x64, RZ ;  /* 0x00000064090e7824 */ /* 0x010fce00078e02ff */
[----:B------:R-:W3:Y:S01]  /*33370*/  LDC R118, c[0x0][0x278] ;  /* 0x00009e00ff767b82 */ /* 0x000ee20000000800 */
[----:B0-----:R-:W-:-:S04]  /*33380*/  IADD3 R4, P6, R225, R2, RZ ;  /* 0x00000002e1047210 */ /* 0x001fc80007fde0ff */
[----:B------:R-:W-:Y:S01]  /*33390*/  LEA.HI.X.SX32 R5, R251, R3, 0x1, P6 ;  /* 0x00000003fb057211 */ /* 0x000fe200030f0eff */
[----:B------:R-:W-:Y:S02]  /*333a0*/  STL.64 [R1+0x2c8], R244 ;  /* 0x0002c8f401007387 */ /* 0x000fe40000100a00 */
[----:B------:R-:W0:Y:S02]  /*333b0*/  LDC R9, c[0x0][0x278] ;  /* 0x00009e00ff097b82 */ /* 0x000e240000000800 */
[----:B------:R4:W-:Y:S01]  /*333c0*/  STL.64 [R1+0x2c0], R4 ;  /* 0x0002c00401007387 */ /* 0x0009e20000100a00 */
[----:B-1----:R-:W-:-:S05]  /*333d0*/  IMAD R11, R11, 0x31, RZ ;  /* 0x000000310b0b7824 */ /* 0x002fca00078e02ff */
[----:B------:R-:W1:Y:S01]  /*333e0*/  LDC R116, c[0x0][0x278] ;  /* 0x00009e00ff747b82 */ /* 0x000e620000000800 */
[----:B----4-:R-:W-:-:S07]  /*333f0*/  IADD3 R4, P6, R14, R2, RZ ;  /* 0x000000020e047210 */ /* 0x010fce0007fde0ff */
[----:B------:R-:W4:Y:S01]  /*33400*/  LDC R115, c[0x0][0x278] ;  /* 0x00009e00ff737b82 */ /* 0x000f220000000800 */
[----:B------:R-:W-:-:S07]  /*33410*/  LEA.HI.X.SX32 R5, R7, R3, 0x1, P6 ;  /* 0x0000000307057211 */ /* 0x000fce00030f0eff */
[----:B------:R-:W5:Y:S01]  /*33420*/  LDC R7, c[0x0][0x278] ;  /* 0x00009e00ff077b82 */ /* 0x000f620000000800 */
[----:B------:R-:W-:Y:S01]  /*33430*/  IADD3 R244, P5, R17, R2, RZ ;  /* 0x0000000211f47210 */ /* 0x000fe20007fbe0ff */
[----:B--2---:R-:W-:-:S03]  /*33440*/  IMAD R6, R6, 0x66, RZ ;  /* 0x0000006606067824 */ /* 0x004fc600078e02ff */
[----:B------:R-:W-:-:S03]  /*33450*/  LEA.HI.X.SX32 R245, R11, R3, 0x1, P5 ;  /* 0x000000030bf57211 */ /* 0x000fc600028f0eff */
[----:B------:R-:W2:Y:S01]  /*33460*/  LDC R11, c[0x0][0x278] ;  /* 0x00009e00ff0b7b82 */ /* 0x000ea20000000800 */
[----:B------:R-:W-:Y:S01]  /*33470*/  IMAD R22, R22, 0x33, RZ ;  /* 0x0000003316167824 */ /* 0x000fe200078e02ff */
[----:B------:R3:W-:Y:S01]  /*33480*/  STL.64 [R1+0x2b8], R244 ;  /* 0x0002b8f401007387 */ /* 0x0007e20000100a00 */
[----:B0-----:R-:W-:Y:S02]  /*33490*/  IMAD R9, R9, 0x68, RZ ;  /* 0x0000006809097824 */ /* 0x001fe400078e02ff */
[----:B------:R-:W-:Y:S01]  /*334a0*/  IMAD R233, R233, 0x35, RZ ;  /* 0x00000035e9e97824 */ /* 0x000fe200078e02ff */
[----:B------:R0:W-:Y:S02]  /*334b0*/  STL.64 [R1+0x2b0], R4 ;  /* 0x0002b00401007387 */ /* 0x0001e40000100a00 */
[----:B------:R-:W4:Y:S01]  /*334c0*/  LDC R114, c[0x0][0x278] ;  /* 0x00009e00ff727b82 */ /* 0x000f220000000800 */
[----:B---3--:R-:W-:Y:S01]  /*334d0*/  IADD3 R244, P5, R6, R2, RZ ;  /* 0x0000000206f47210 */ /* 0x008fe20007fbe0ff */
[----:B-----5:R-:W-:-:S06]  /*334e0*/  IMAD R7, R7, 0x6a, RZ ;  /* 0x0000006a07077824 */ /* 0x020fcc00078e02ff */
[----:B------:R-:W3:Y:S01]  /*334f0*/  LDC R112, c[0x0][0x278] ;  /* 0x00009e00ff707b82 */ /* 0x000ee20000000800 */
[----:B------:R-:W-:Y:S02]  /*33500*/  LEA.HI.X.SX32 R245, R22, R3, 0x1, P5 ;  /* 0x0000000316f57211 */ /* 0x000fe400028f0eff */
[----:B0-----:R-:W-:-:S03]  /*33510*/  IADD3 R4, P6, R9, R2, RZ ;  /* 0x0000000209047210 */ /* 0x001fc60007fde0ff */
[----:B------:R0:W-:Y:S01]  /*33520*/  STL.64 [R1+0x2a8], R244 ;  /* 0x0002a8f401007387 */ /* 0x0001e20000100a00 */
[----:B------:R-:W-:Y:S01]  /*33530*/  LEA.HI.X.SX32 R5, R237, R3, 0x1, P6 ;  /* 0x00000003ed057211 */ /* 0x000fe200030f0eff */
[----:B--2---:R-:W-:Y:S01]  /*33540*/  IMAD R11, R11, 0x6c, RZ ;  /* 0x0000006c0b0b7824 */ /* 0x004fe200078e02ff */
[----:B------:R-:W2:Y:S01]  /*33550*/  LDC R237, c[0x0][0x278] ;  /* 0x00009e00ffed7b82 */ /* 0x000ea20000000800 */
[----:B------:R-:W-:Y:S02]  /*33560*/  IMAD R145, R145, 0x70, RZ ;  /* 0x0000007091917824 */ /* 0x000fe400078e02ff */
[----:B------:R-:W-:Y:S02]  /*33570*/  IMAD R151, R151, 0x6e, RZ ;  /* 0x0000006e97977824 */ /* 0x000fe400078e02ff */
[----:B------:R-:W-:Y:S02]  /*33580*/  IMAD R240, R240, 0x78, RZ ;  /* 0x00000078f0f07824 */ /* 0x000fe400078e02ff */
[----:B------:R-:W-:Y:S01]  /*33590*/  IMAD R147, R147, 0x7a, RZ ;  /* 0x0000007a93937824 */ /* 0x000fe200078e02ff */
[----:B------:R-:W-:Y:S01]  /*335a0*/  LEA R153, R153, -R153, 0x6 ;  /* 0x8000009999997211 */ /* 0x000fe200078e30ff */
[----:B------:R-:W-:Y:S01]  /*335b0*/  IMAD R133, R133, 0xb0, RZ ;  /* 0x000000b085857824 */ /* 0x000fe200078e02ff */
[----:B0-----:R-:W-:Y:S01]  /*335c0*/  IADD3 R244, P5, R7, R2, RZ ;  /* 0x0000000207f47210 */ /* 0x001fe20007fbe0ff */
[----:B------:R-:W-:Y:S01]  /*335d0*/  IMAD R248, R152, 0x57, RZ ;  /* 0x0000005798f87824 */ /* 0x000fe200078e02ff */
[----:B------:R-:W0:Y:S02]  /*335e0*/  LDC R111, c[0x0][0x278] ;  /* 0x00009e00ff6f7b82 */ /* 0x000e240000000800 */
[----:B------:R-:W-:-:S06]  /*335f0*/  LEA.HI.X.SX32 R245, R233, R3, 0x1, P5 ;  /* 0x00000003e9f57211 */ /* 0x000fcc00028f0eff */
[----:B------:R-:W5:Y:S01]  /*33600*/  LDC R233, c[0x0][0x278] ;  /* 0x00009e00ffe97b82 */ /* 0x000f620000000800 */
[----:B------:R1:W-:Y:S04]  /*33610*/  STL.64 [R1+0x2a0], R4 ;  /* 0x0002a00401007387 */ /* 0x0003e80000100a00 */
[----:B------:R4:W-:Y:S01]  /*33620*/  STL.64 [R1+0x298], R244 ;  /* 0x000298f401007387 */ /* 0x0009e20000100a00 */
[----:B------:R-:W-:Y:S02]  /*33630*/  IMAD R137, R137, 0xae, RZ ;  /* 0x000000ae89897824 */ /* 0x000fe400078e02ff */
[----:B------:R-:W-:Y:S01]  /*33640*/  IMAD R129, R129, 0xb2, RZ ;  /* 0x000000b281817824 */ /* 0x000fe200078e02ff */
[----:B------:R-:W0:Y:S01]  /*33650*/  LDC R110, c[0x0][0x278] ;  /* 0x00009e00ff6e7b82 */ /* 0x000e220000000800 */
[----:B-1----:R-:W-:-:S04]  /*33660*/  IADD3 R4, P6, R11, R2, RZ ;  /* 0x000000020b047210 */ /* 0x002fc80007fde0ff */
[----:B------:R-:W-:Y:S01]  /*33670*/  LEA.HI.X.SX32 R5, R229, R3, 0x1, P6 ;  /* 0x00000003e5057211 */ /* 0x000fe200030f0eff */
[----:B------:R-:W-:Y:S02]  /*33680*/  IMAD R121, R121, 0xb6, RZ ;  /* 0x000000b679797824 */ /* 0x000fe400078e02ff */
[----:B------:R-:W1:Y:S02]  /*33690*/  LDC R229, c[0x0][0x278] ;  /* 0x00009e00ffe57b82 */ /* 0x000e640000000800 */
[----:B------:R3:W-:Y:S01]  /*336a0*/  STL.64 [R1+0x290], R4 ;  /* 0x0002900401007387 */ /* 0x0007e20000100a00 */
[-C--:B----4-:R-:W-:Y:S01]  /*336b0*/  IADD3 R244, P5, R151, R2.reuse, RZ ;  /* 0x0000000297f47210 */ /* 0x090fe20007fbe0ff */
[----:B-----5:R-:W-:Y:S02]  /*336c0*/  IMAD R233, R233, 0x37, RZ ;  /* 0x00000037e9e97824 */ /* 0x020fe400078e02ff */
[----:B------:R-:W-:Y:S02]  /*336d0*/  IMAD R125, R125, 0xb4, RZ ;  /* 0x000000b47d7d7824 */ /* 0x000fe400078e02ff */
[----:B------:R-:W4:Y:S01]  /*336e0*/  LDC R106, c[0x0][0x278] ;  /* 0x00009e00ff6a7b82 */ /* 0x000f220000000800 */
[----:B---3--:R-:W-:Y:S01]  /*336f0*/  IADD3 R4, P6, R145, R2, RZ ;  /* 0x0000000291047210 */ /* 0x008fe20007fde0ff */
[----:B------:R-:W-:-:S06]  /*33700*/  IMAD R117, R117, 0xb8, RZ ;  /* 0x000000b875757824 */ /* 0x000fcc00078e02ff */
[----:B------:R-:W3:Y:S01]  /*33710*/  LDC R109, c[0x0][0x278] ;  /* 0x00009e00ff6d7b82 */ /* 0x000ee20000000800 */
[----:B------:R-:W-:-:S07]  /*33720*/  LEA.HI.X.SX32 R5, R20, R3, 0x1, P6 ;  /* 0x0000000314057211 */ /* 0x000fce00030f0eff */
[----:B------:R-:W5:Y:S01]  /*33730*/  LDC R20, c[0x0][0x278] ;  /* 0x00009e00ff147b82 */ /* 0x000f620000000800 */
[----:B------:R-:W-:-:S07]  /*33740*/  LEA.HI.X.SX32 R245, R233, R3, 0x1, P5 ;  /* 0x00000003e9f57211 */ /* 0x000fce00028f0eff */
[----:B------:R-:W0:Y:S01]  /*33750*/  LDC R233, c[0x0][0x278] ;  /* 0x00009e00ffe97b82 */ /* 0x000e220000000800 */
[----:B--2---:R-:W-:Y:S02]  /*33760*/  IMAD R237, R237, 0x72, RZ ;  /* 0x00000072eded7824 */ /* 0x004fe400078e02ff */
[----:B-1----:R-:W-:Y:S01]  /*33770*/  IMAD R229, R229, 0x74, RZ ;  /* 0x00000074e5e57824 */ /* 0x002fe200078e02ff */
[----:B------:R1:W-:Y:S04]  /*33780*/  STL.64 [R1+0x288], R244 ;  /* 0x000288f401007387 */ /* 0x0003e80000100a00 */
[----:B------:R2:W-:Y:S01]  /*33790*/  STL.64 [R1+0x280], R4 ;  /* 0x0002800401007387 */ /* 0x0005e20000100a00 */
[----:B------:R-:W-:Y:S01]  /*337a0*/  IMAD R113, R113, 0xba, RZ ;  /* 0x000000ba71717824 */ /* 0x000fe200078e02ff */
[----:B------:R-:W3:Y:S01]  /*337b0*/  LDC R108, c[0x0][0x278] ;  /* 0x00009e00ff6c7b82 */ /* 0x000ee20000000800 */
[----:B-----5:R-:W-:Y:S01]  /*337c0*/  IMAD R20, R20, 0x39, RZ ;  /* 0x0000003914147824 */ /* 0x020fe200078e02ff */
[----:B-1----:R-:W-:Y:S01]  /*337d0*/  IADD3 R244, P5, R237, R2, RZ ;  /* 0x00000002edf47210 */ /* 0x002fe20007fbe0ff */
[----:B------:R-:W-:-:S05]  /*337e0*/  IMAD R107, R107, 0xbc, RZ ;  /* 0x000000bc6b6b7824 */ /* 0x000fca00078e02ff */
[----:B------:R-:W1:Y:S01]  /*337f0*/  LDC R28, c[0x0][0x278] ;  /* 0x00009e00ff1c7b82 */ /* 0x000e620000000800 */
[----:B--2---:R-:W-:Y:S02]  /*33800*/  IADD3 R4, P6, R229, R2, RZ ;  /* 0x00000002e5047210 */ /* 0x004fe40007fde0ff */
[-C--:B------:R-:W-:Y:S02]  /*33810*/  LEA.HI.X.SX32 R245, R20, R3.reuse, 0x1, P5 ;  /* 0x0000000314f57211 */ /* 0x080fe400028f0eff */
[----:B------:R-:W-:Y:S01]  /*33820*/  LEA.HI.X.SX32 R5, R157, R3, 0x1, P6 ;  /* 0x000000039d057211 */ /* 0x000fe200030f0eff */
[----:B0-----:R-:W-:Y:S02]  /*33830*/  IMAD R233, R233, 0x76, RZ ;  /* 0x00000076e9e97824 */ /* 0x001fe400078e02ff */
[----:B------:R0:W-:Y:S01]  /*33840*/  STL.64 [R1+0x278], R244 ;  /* 0x000278f401007387 */ /* 0x0001e20000100a00 */
[----:B------:R-:W-:Y:S01]  /*33850*/  IMAD R103, R103, 0xc0, RZ ;  /* 0x000000c067677824 */ /* 0x000fe200078e02ff */
[----:B------:R-:W2:Y:S02]  /*33860*/  LDC R24, c[0x0][0x278] ;  /* 0x00009e00ff187b82 */ /* 0x000ea40000000800 */
[----:B------:R5:W-:Y:S01]  /*33870*/  STL.64 [R1+0x270], R4 ;  /* 0x0002700401007387 */ /* 0x000be20000100a00 */
[----:B------:R-:W-:-:S02]  /*33880*/  IMAD R155, R155, 0x5f, RZ ;  /* 0x0000005f9b9b7824 */ /* 0x000fc400078e02ff */
[----:B------:R-:W-:Y:S02]  /*33890*/  IMAD R97, R97, 0xc2, RZ ;  /* 0x000000c261617824 */ /* 0x000fe400078e02ff */
[----:B------:R-:W-:Y:S01]  /*338a0*/  IMAD R93, R93, 0xc6, RZ ;  /* 0x000000c65d5d7824 */ /* 0x000fe200078e02ff */
[----:B------:R-:W2:Y:S01]  /*338b0*/  LDC R102, c[0x0][0x278] ;  /* 0x00009e00ff667b82 */ /* 0x000ea20000000800 */
[----:B0-----:R-:W-:Y:S01]  /*338c0*/  IADD3 R244, P5, R233, R2, RZ ;  /* 0x00000002e9f47210 */ /* 0x001fe20007fbe0ff */
[----:B-----5:R-:W-:-:S06]  /*338d0*/  IMAD R4, R156, 0x3b, RZ ;  /* 0x0000003b9c047824 */ /* 0x020fcc00078e02ff */
[----:B------:R-:W0:Y:S01]  /*338e0*/  LDC R5, c[0x0][0x278] ;  /* 0x00009e00ff057b82 */ /* 0x000e220000000800 */
[----:B------:R-:W-:-:S05]  /*338f0*/  LEA.HI.X.SX32 R245, R4, R3, 0x1, P5 ;  /* 0x0000000304f57211 */ /* 0x000fca00028f0eff */
[----:B------:R5:W-:Y:S02]  /*33900*/  STL.64 [R1+0x268], R244 ;  /* 0x000268f401007387 */ /* 0x000be40000100a00 */
[----:B------:R-:W4:Y:S01]  /*33910*/  LDC R4, c[0x0][0x278] ;  /* 0x00009e00ff047b82 */ /* 0x000f220000000800 */
[----:B------:R-:W-:Y:S02]  /*33920*/  IMAD R89, R89, 0xc8, RZ ;  /* 0x000000c859597824 */ /* 0x000fe400078e02ff */
[----:B------:R-:W-:Y:S02]  /*33930*/  IMAD R81, R81, 0xcc, RZ ;  /* 0x000000cc51517824 */ /* 0x000fe400078e02ff */
[----:B------:R-:W-:Y:S02]  /*33940*/  IMAD R85, R85, 0xca, RZ ;  /* 0x000000ca55557824 */ /* 0x000fe400078e02ff */
[----:B------:R-:W-:Y:S01]  /*33950*/  IMAD R149, R149, 0x65, RZ ;  /* 0x0000006595957824 */ /* 0x000fe200078e02ff */
[----:B------:R-:W2:Y:S08]  /*33960*/  LDC R101, c[0x0][0x278] ;  /* 0x00009e00ff657b82 */ /* 0x000eb00000000800 */
[----:B-----5:R-:W5:Y:S01]  /*33970*/  LDC R244, c[0x0][0x278] ;  /* 0x00009e00fff47b82 */ /* 0x020f620000000800 */
[----:B------:R-:W-:-:S02]  /*33980*/  IADD3 R156, P6, R240, R2, RZ ;  /* 0x00000002f09c7210 */ /* 0x000fc40007fde0ff */
[----:B------:R-:W-:Y:S02]  /*33990*/  IADD3 R250, P5, R147, R2, RZ ;  /* 0x0000000293fa7210 */ /* 0x000fe40007fbe0ff */
[----:B------:R-:W-:Y:S01]  /*339a0*/  LEA.HI.X.SX32 R157, R242, R3, 0x1, P6 ;  /* 0x00000003f29d7211 */ /* 0x000fe200030f0eff */
[----:B----4-:R-:W-:Y:S02]  /*339b0*/  IMAD R4, R4, 0x7e, RZ ;  /* 0x0000007e04047824 */ /* 0x010fe400078e02ff */
[----:B------:R-:W4:Y:S02]  /*339c0*/  LDC R100, c[0x0][0x278] ;  /* 0x00009e00ff647b82 */ /* 0x000f240000000800 */
[----:B------:R3:W-:Y:S01]  /*339d0*/  STL.64 [R1+0x260], R156 ;  /* 0x0002609c01007387 */ /* 0x0007e20000100a00 */
[----:B0-----:R-:W-:Y:S02]  /*339e0*/  IMAD R5, R5, 0x7c, RZ ;  /* 0x0000007c05057824 */ /* 0x001fe400078e02ff */
[----:B------:R-:W-:-:S02]  /*339f0*/  IMAD R75, R75, 0xd0, RZ ;  /* 0x000000d04b4b7824 */ /* 0x000fc400078e02ff */
[----:B------:R-:W-:Y:S02]  /*33a00*/  IMAD R148, R148, 0xce, RZ ;  /* 0x000000ce94947824 */ /* 0x000fe400078e02ff */
[----:B------:R-:W-:Y:S01]  /*33a10*/  IMAD R71, R71, 0xd2, RZ ;  /* 0x000000d247477824 */ /* 0x000fe200078e02ff */
[----:B------:R-:W0:Y:S01]  /*33a20*/  LDC R96, c[0x0][0x278] ;  /* 0x00009e00ff607b82 */ /* 0x000e220000000800 */
[----:B---3--:R-:W3:Y:S01]  /*33a30*/  LDL.LU.64 R156, [R1+0x1020] ;  /* 0x00102000019c7983 */ /* 0x008ee20000300a00 */
[----:B-----5:R-:W-:Y:S02]  /*33a40*/  IMAD R247, R244, 0x3d, RZ ;  /* 0x0000003df4f77824 */ /* 0x020fe400078e02ff */
[----:B------:R-:W-:-:S04]  /*33a50*/  IMAD R69, R69, 0xd4, RZ ;  /* 0x000000d445457824 */ /* 0x000fc800078e02ff */
[----:B------:R-:W5:Y:S01]  /*33a60*/  LDC R25, c[0x0][0x278] ;  /* 0x00009e00ff197b82 */ /* 0x000f620000000800 */
[----:B------:R-:W-:-:S05]  /*33a70*/  LEA.HI.X.SX32 R251, R247, R3, 0x1, P5 ;  /* 0x00000003f7fb7211 */ /* 0x000fca00028f0eff */
[----:B------:R1:W-:Y:S02]  /*33a80*/  STL.64 [R1+0x258], R250 ;  /* 0x000258fa01007387 */ /* 0x0003e40000100a00 */
[----:B------:R-:W2:Y:S01]  /*33a90*/  LDC R247, c[0x0][0x278] ;  /* 0x00009e00fff77b82 */ /* 0x000ea20000000800 */
[-C--:B------:R-:W-:Y:S01]  /*33aa0*/  IADD3 R244, P6, R5, R2.reuse, RZ ;  /* 0x0000000205f47210 */ /* 0x080fe20007fde0ff */
[----:B------:R-:W-:Y:S02]  /*33ab0*/  IMAD R65, R65, 0xd6, RZ ;  /* 0x000000d641417824 */ /* 0x000fe400078e02ff */
[----:B------:R-:W-:Y:S02]  /*33ac0*/  IMAD R59, R59, 0xda, RZ ;  /* 0x000000da3b3b7824 */ /* 0x000fe400078e02ff */
[----:B------:R-:W-:Y:S02]  /*33ad0*/  IMAD R55, R55, 0xdc, RZ ;  /* 0x000000dc37377824 */ /* 0x000fe400078e02ff */
[----:B------:R-:W-:Y:S01]  /*33ae0*/  IMAD R51, R51, 0xde, RZ ;  /* 0x000000de33337824 */ /* 0x000fe200078e02ff */
[----:B------:R-:W5:Y:S01]  /*33af0*/  LDC R99, c[0x0][0x278] ;  /* 0x00009e00ff637b82 */ /* 0x000f620000000800 */
[----:B-1----:R-:W-:-:S04]  /*33b00*/  IADD3 R250, P5, R4, R2, RZ ;  /* 0x0000000204fa7210 */ /* 0x002fc80007fbe0ff */
[-C--:B------:R-:W-:Y:S02]  /*33b10*/  LEA.HI.X.SX32 R251, R153, R3.reuse, 0x1, P5 ;  /* 0x0000000399fb7211 */ /* 0x080fe400028f0eff */
[----:B------:R-:W-:Y:S01]  /*33b20*/  IADD3 R152, P5, R133, R2, RZ ;  /* 0x0000000285987210 */ /* 0x000fe20007fbe0ff */
[----:B------:R-:W-:Y:S01]  /*33b30*/  IMAD R47, R47, 0xe0, RZ ;  /* 0x000000e02f2f7824 */ /* 0x000fe200078e02ff */
[-C--:B------:R-:W-:Y:S01]  /*33b40*/  LEA.HI.X.SX32 R245, R19, R3.reuse, 0x1, P6 ;  /* 0x0000000313f57211 */ /* 0x080fe200030f0eff */
[----:B------:R-:W-:Y:S01]  /*33b50*/  IMAD R39, R39, 0xe4, RZ ;  /* 0x000000e427277824 */ /* 0x000fe200078e02ff */
[----:B------:R-:W-:Y:S01]  /*33b60*/  LEA.HI.X.SX32 R153, R241, R3, 0x1, P5 ;  /* 0x00000003f1997211 */ /* 0x000fe200028f0eff */
[----:B------:R-:W-:Y:S01]  /*33b70*/  IMAD R43, R43, 0xe2, RZ ;  /* 0x000000e22b2b7824 */ /* 0x000fe200078e02ff */
[----:B------:R-:W1:Y:S01]  /*33b80*/  LDC R241, c[0x0][0x278] ;  /* 0x00009e00fff17b82 */ /* 0x000e620000000800 */
[----:B------:R4:W-:Y:S01]  /*33b90*/  STL.64 [R1+0x250], R244 ;  /* 0x000250f401007387 */ /* 0x0009e20000100a00 */
[----:B--2---:R-:W-:-:S03]  /*33ba0*/  IMAD R247, R247, 0x59, RZ ;  /* 0x00000059f7f77824 */ /* 0x004fc600078e02ff */
[----:B------:R-:W-:Y:S01]  /*33bb0*/  STL.64 [R1+0x248], R250 ;  /* 0x000248fa01007387 */ /* 0x000fe20000100a00 */
[----:B------:R-:W-:Y:S02]  /*33bc0*/  IMAD R146, R146, 0x7b, RZ ;  /* 0x0000007b92927824 */ /* 0x000fe400078e02ff */
[----:B------:R-:W-:Y:S01]  /*33bd0*/  IMAD R143, R143, 0x7d, RZ ;  /* 0x0000007d8f8f7824 */ /* 0x000fe200078e02ff */
[----:B------:R-:W-:Y:S01]  /*33be0*/  LEA R141, R141, -R141, 0x7 ;  /* 0x8000008d8d8d7211 */ /* 0x000fe200078e38ff */
[----:B------:R-:W-:Y:S01]  /*33bf0*/  IMAD R140, R140, 0x15c, RZ ;  /* 0x0000015c8c8c7824 */ /* 0x000fe200078e02ff */
[----:B------:R-:W2:Y:S01]  /*33c00*/  LDC R98, c[0x0][0x278] ;  /* 0x00009e00ff627b82 */ /* 0x000ea20000000800 */
[----:B----4-:R-:W-:-:S04]  /*33c10*/  IADD3 R244, P6, R137, R2, RZ ;  /* 0x0000000289f47210 */ /* 0x010fc80007fde0ff */
[----:B------:R-:W-:Y:S01]  /*33c20*/  LEA.HI.X.SX32 R245, R248, R3, 0x1, P6 ;  /* 0x00000003f8f57211 */ /* 0x000fe200030f0eff */
[----:B------:R-:W-:Y:S02]  /*33c30*/  IMAD R139, R139, 0xad, RZ ;  /* 0x000000ad8b8b7824 */ /* 0x000fe400078e02ff */
[----:B------:R-:W4:Y:S02]  /*33c40*/  LDC R94, c[0x0][0x278] ;  /* 0x00009e00ff5e7b82 */ /* 0x000f240000000800 */
[----:B------:R0:W-:Y:S01]  /*33c50*/  STL.64 [R1+0x188], R244 ;  /* 0x000188f401007387 */ /* 0x0001e20000100a00 */
[----:B-1----:R-:W-:-:S03]  /*33c60*/  IMAD R241, R241, 0x5b, RZ ;  /* 0x0000005bf1f17824 */ /* 0x002fc600078e02ff */
[----:B------:R1:W-:Y:S01]  /*33c70*/  STL.64 [R1+0x180], R152 ;  /* 0x0001809801007387 */ /* 0x0003e20000100a00 */
[----:B------:R-:W-:Y:S01]  /*33c80*/  IMAD R138, R138, 0x15e, RZ ;  /* 0x0000015e8a8a7824 */ /* 0x000fe200078e02ff */
[----:B------:R-:W4:Y:S01]  /*33c90*/  LDC R95, c[0x0][0x278] ;  /* 0x00009e00ff5f7b82 */ /* 0x000f220000000800 */
[----:B0-----:R-:W-:Y:S01]  /*33ca0*/  IADD3 R244, P6, R129, R2, RZ ;  /* 0x0000000281f47210 */ /* 0x001fe20007fde0ff */
[----:B------:R-:W-:-:S06]  /*33cb0*/  IMAD R136, R136, 0x160, RZ ;  /* 0x0000016088887824 */ /* 0x000fcc00078e02ff */
[----:B------:R-:W0:Y:S01]  /*33cc0*/  LDC R91, c[0x0][0x278] ;  /* 0x00009e00ff5b7b82 */ /* 0x000e220000000800 */
[----:B------:R-:W-:-:S05]  /*33cd0*/  LEA.HI.X.SX32 R245, R247, R3, 0x1, P6 ;  /* 0x00000003f7f57211 */ /* 0x000fca00030f0eff */
[----:B------:R5:W-:Y:S01]  /*33ce0*/  STL.64 [R1+0x178], R244 ;  /* 0x000178f401007387 */ /* 0x000be20000100a00 */
[-C--:B-1----:R-:W-:Y:S01]  /*33cf0*/  IADD3 R152, P5, R125, R2.reuse, RZ ;  /* 0x000000027d987210 */ /* 0x082fe20007fbe0ff */
[----:B------:R-:W-:Y:S01]  /*33d00*/  IMAD R135, R135, 0xaf, RZ ;  /* 0x000000af87877824 */ /* 0x000fe200078e02ff */
[----:B------:R-:W1:Y:S01]  /*33d10*/  LDC R90, c[0x0][0x278] ;  /* 0x00009e00ff5a7b82 */ /* 0x000e620000000800 */
[----:B------:R-:W-:Y:S02]  /*33d20*/  IMAD R134, R134, 0x162, RZ ;  /* 0x0000016286867824 */ /* 0x000fe400078e02ff */
[----:B------:R-:W-:Y:S02]  /*33d30*/  IMAD R132, R132, 0x164, RZ ;  /* 0x0000016484847824 */ /* 0x000fe400078e02ff */
[----:B------:R-:W-:Y:S02]  /*33d40*/  IMAD R131, R131, 0xb1, RZ ;  /* 0x000000b183837824 */ /* 0x000fe400078e02ff */
[----:B------:R-:W-:Y:S01]  /*33d50*/  IMAD R130, R130, 0x166, RZ ;  /* 0x0000016682827824 */ /* 0x000fe200078e02ff */
[----:B------:R-:W1:Y:S01]  /*33d60*/  LDC R92, c[0x0][0x278] ;  /* 0x00009e00ff5c7b82 */ /* 0x000e620000000800 */
[----:B-----5:R-:W-:-:S04]  /*33d70*/  IADD3 R244, P6, R121, R2, RZ ;  /* 0x0000000279f47210 */ /* 0x020fc80007fde0ff */
[----:B------:R-:W-:-:S03]  /*33d80*/  LEA.HI.X.SX32 R245, R241, R3, 0x1, P6 ;  /* 0x00000003f1f57211 */ /* 0x000fc600030f0eff */
[----:B------:R-:W5:Y:S01]  /*33d90*/  LDC R241, c[0x0][0x278] ;  /* 0x00009e00fff17b82 */ /* 0x000f620000000800 */
[----:B------:R-:W-:-:S05]  /*33da0*/  LEA.HI.X.SX32 R153, R243, R3, 0x1, P5 ;  /* 0x00000003f3997211 */ /* 0x000fca00028f0eff */
[----:B------:R2:W-:Y:S02]  /*33db0*/  STL.64 [R1+0x170], R152 ;  /* 0x0001709801007387 */ /* 0x0005e40000100a00 */
[----:B------:R-:W4:Y:S02]  /*33dc0*/  LDC R243, c[0x0][0x278] ;  /* 0x00009e00fff37b82 */ /* 0x000f240000000800 */
[----:B------:R0:W-:Y:S01]  /*33dd0*/  STL.64 [R1+0x168], R244 ;  /* 0x000168f401007387 */ /* 0x0001e20000100a00 */
[----:B------:R-:W-:Y:S02]  /*33de0*/  IMAD R128, R128, 0x168, RZ ;  /* 0x0000016880807824 */ /* 0x000fe400078e02ff */
[----:B------:R-:W-:Y:S02]  /*33df0*/  IMAD R127, R127, 0xb3, RZ ;  /* 0x000000b37f7f7824 */ /* 0x000fe400078e02ff */
[----:B------:R-:W-:Y:S01]  /*33e00*/  IMAD R126, R126, 0x16a, RZ ;  /* 0x0000016a7e7e7824 */ /* 0x000fe200078e02ff */
[----:B------:R-:W1:Y:S01]  /*33e10*/  LDC R88, c[0x0][0x278] ;  /* 0x00009e00ff587b82 */ /* 0x000e620000000800 */
[----:B--2---:R-:W-:-:S04]  /*33e20*/  IADD3 R152, P5, R117, R2, RZ ;  /* 0x0000000275987210 */ /* 0x004fc80007fbe0ff */
[-C--:B------:R-:W-:Y:S01]  /*33e30*/  LEA.HI.X.SX32 R153, R18, R3.reuse, 0x1, P5 ;  /* 0x0000000312997211 */ /* 0x080fe200028f0eff */
[----:B-----5:R-:W-:Y:S01]  /*33e40*/  IMAD R241, R241, 0x5d, RZ ;  /* 0x0000005df1f17824 */ /* 0x020fe200078e02ff */
[-C--:B0-----:R-:W-:Y:S01]  /*33e50*/  IADD3 R244, P6, R113, R2.reuse, RZ ;  /* 0x0000000271f47210 */ /* 0x081fe20007fde0ff */
[----:B------:R-:W-:Y:S02]  /*33e60*/  IMAD R124, R124, 0x16c, RZ ;  /* 0x0000016c7c7c7824 */ /* 0x000fe400078e02ff */
[----:B------:R0:W-:Y:S01]  /*33e70*/  STL.64 [R1+0x160], R152 ;  /* 0x0001609801007387 */ /* 0x0001e20000100a00 */
[----:B------:R-:W-:Y:S01]  /*33e80*/  IMAD R123, R123, 0xb5, RZ ;  /* 0x000000b57b7b7824 */ /* 0x000fe200078e02ff */
[----:B------:R-:W-:Y:S01]  /*33e90*/  LEA.HI.X.SX32 R245, R241, R3, 0x1, P6 ;  /* 0x00000003f1f57211 */ /* 0x000fe200030f0eff */
[----:B------:R-:W-:Y:S01]  /*33ea0*/  IMAD R122, R122, 0x16e, RZ ;  /* 0x0000016e7a7a7824 */ /* 0x000fe200078e02ff */
[----:B------:R-:W2:Y:S01]  /*33eb0*/  LDC R86, c[0x0][0x278] ;  /* 0x00009e00ff567b82 */ /* 0x000ea20000000800 */
[----:B0-----:R-:W-:Y:S01]  /*33ec0*/  IADD3 R152, P5, R107, R2, RZ ;  /* 0x000000026b987210 */ /* 0x001fe20007fbe0ff */
[----:B----4-:R-:W-:-:S06]  /*33ed0*/  IMAD R250, R243, 0xbe, RZ ;  /* 0x000000bef3fa7824 */ /* 0x010fcc00078e02ff */
[----:B------:R-:W0:Y:S01]  /*33ee0*/  LDC R84, c[0x0][0x278] ;  /* 0x00009e00ff547b82 */ /* 0x000e220000000800 */
[----:B------:R-:W-:Y:S01]  /*33ef0*/  LEA.HI.X.SX32 R153, R238, R3, 0x1, P5 ;  /* 0x00000003ee997211 */ /* 0x000fe200028f0eff */
[----:B------:R4:W-:Y:S06]  /*33f00*/  STL.64 [R1+0x158], R244 ;  /* 0x000158f401007387 */ /* 0x0009ec0000100a00 */
[----:B------:R-:W5:Y:S01]  /*33f10*/  LDC R238, c[0x0][0x278] ;  /* 0x00009e00ffee7b82 */ /* 0x000f620000000800 */
[----:B------:R1:W-:Y:S01]  /*33f20*/  STL.64 [R1+0x150], R152 ;  /* 0x0001509801007387 */ /* 0x0003e20000100a00 */
[----:B----4-:R-:W-:Y:S01]  /*33f30*/  IADD3 R244, P6, R250, R2, RZ ;  /* 0x00000002faf47210 */ /* 0x010fe20007fde0ff */
[----:B------:R-:W-:-:S05]  /*33f40*/  IMAD R120, R120, 0x170, RZ ;  /* 0x0000017078787824 */ /* 0x000fca00078e02ff */
[----:B------:R-:W4:Y:S01]  /*33f50*/  LDC R82, c[0x0][0x278] ;  /* 0x00009e00ff527b82 */ /* 0x000f220000000800 */
[----:B-1----:R-:W-:-:S04]  /*33f60*/  IADD3 R152, P5, R103, R2, RZ ;  /* 0x0000000267987210 */ /* 0x002fc80007fbe0ff */
[-C--:B------:R-:W-:Y:S01]  /*33f70*/  LEA.HI.X.SX32 R153, R225, R3.reuse, 0x1, P5 ;  /* 0x00000003e1997211 */ /* 0x080fe200028f0eff */
[----:B------:R-:W-:Y:S02]  /*33f80*/  IMAD R119, R119, 0xb7, RZ ;  /* 0x000000b777777824 */ /* 0x000fe400078e02ff */
[----:B------:R-:W1:Y:S01]  /*33f90*/  LDC R225, c[0x0][0x278] ;  /* 0x00009e00ffe17b82 */ /* 0x000e620000000800 */
[----:B------:R-:W-:-:S05]  /*33fa0*/  LEA.HI.X.SX32 R245, R155, R3, 0x1, P6 ;  /* 0x000000039bf57211 */ /* 0x000fca00030f0eff */
[----:B------:R2:W-:Y:S01]  /*33fb0*/  STL.64 [R1+0x148], R244 ;  /* 0x000148f401007387 */ /* 0x0005e20000100a00 */
[----:B-----5:R-:W-:Y:S01]  /*33fc0*/  IMAD R238, R238, 0x61, RZ ;  /* 0x00000061eeee7824 */ /* 0x020fe200078e02ff */
[----:B------:R-:W5:Y:S02]  /*33fd0*/  LDC R80, c[0x0][0x278] ;  /* 0x00009e00ff507b82 */ /* 0x000f640000000800 */
[----:B------:R0:W-:Y:S01]  /*33fe0*/  STL.64 [R1+0x140], R152 ;  /* 0x0001409801007387 */ /* 0x0001e20000100a00 */
[----:B------:R-:W-:Y:S02]  /*33ff0*/  IMAD R118, R118, 0x172, RZ ;  /* 0x0000017276767824 */ /* 0x000fe400078e02ff */
[----:B------:R-:W-:Y:S02]  /*34000*/  IMAD R116, R116, 0x174, RZ ;  /* 0x0000017474747824 */ /* 0x000fe400078e02ff */
[----:B------:R-:W-:Y:S01]  /*34010*/  IMAD R115, R115, 0xb9, RZ ;  /* 0x000000b973737824 */ /* 0x000fe200078e02ff */
[----:B------:R-:W3:Y:S01]  /*34020*/  LDC R87, c[0x0][0x278] ;  /* 0x00009e00ff577b82 */ /* 0x000ee20000000800 */
[----:B--2---:R-:W-:Y:S01]  /*34030*/  IMAD R244, R154, 0xc4, RZ ;  /* 0x000000c49af47824 */ /* 0x004fe200078e02ff */
[----:B------:R-:W-:-:S04]  /*34040*/  IADD3 R154, P6, R97, R2, RZ ;  /* 0x00000002619a7210 */ /* 0x000fc80007fde0ff */
[----:B0-----:R-:W-:Y:S01]  /*34050*/  IADD3 R152, P5, R244, R2, RZ ;  /* 0x00000002f4987210 */ /* 0x001fe20007fbe0ff */
[----:B------:R-:W-:Y:S01]  /*34060*/  IMAD R114, R114, 0x176, RZ ;  /* 0x0000017672727824 */ /* 0x000fe200078e02ff */
[-C--:B------:R-:W-:Y:S01]  /*34070*/  LEA.HI.X.SX32 R155, R238, R3.reuse, 0x1, P6 ;  /* 0x00000003ee9b7211 */ /* 0x080fe200030f0eff */
[----:B------:R-:W-:Y:S01]  /*34080*/  IMAD R112, R112, 0x178, RZ ;  /* 0x0000017870707824 */ /* 0x000fe200078e02ff */
[----:B------:R-:W-:Y:S01]  /*34090*/  LEA.HI.X.SX32 R153, R17, R3, 0x1, P5 ;  /* 0x0000000311997211 */ /* 0x000fe200028f0eff */
[----:B-1----:R-:W-:Y:S01]  /*340a0*/  IMAD R225, R225, 0x63, RZ ;  /* 0x00000063e1e17824 */ /* 0x002fe200078e02ff */
[----:B------:R-:W0:Y:S01]  /*340b0*/  LDC R238, c[0x0][0x278] ;  /* 0x00009e00ffee7b82 */ /* 0x000e220000000800 */
[----:B------:R1:W-:Y:S04]  /*340c0*/  STL.64 [R1+0x138], R154 ;  /* 0x0001389a01007387 */ /* 0x0003e80000100a00 */
[----:B------:R2:W-:Y:S01]  /*340d0*/  STL.64 [R1+0x130], R152 ;  /* 0x0001309801007387 */ /* 0x0005e20000100a00 */
[----:B------:R-:W-:-:S02]  /*340e0*/  IMAD R111, R111, 0xbb, RZ ;  /* 0x000000bb6f6f7824 */ /* 0x000fc400078e02ff */
[----:B------:R-:W-:Y:S01]  /*340f0*/  IMAD R110, R110, 0x17a, RZ ;  /* 0x0000017a6e6e7824 */ /* 0x000fe200078e02ff */
[----:B------:R-:W3:Y:S01]  /*34100*/  LDC R78, c[0x0][0x278] ;  /* 0x00009e00ff4e7b82 */ /* 0x000ee20000000800 */
[-C--:B-1----:R-:W-:Y:S02]  /*34110*/  IADD3 R154, P6, R93, R2.reuse, RZ ;  /* 0x000000025d9a7210 */ /* 0x082fe40007fde0ff */
[----:B--2---:R-:W-:Y:S01]  /*34120*/  IADD3 R152, P5, R89, R2, RZ ;  /* 0x0000000259987210 */ /* 0x004fe20007fbe0ff */
[----:B------:R-:W-:Y:S01]  /*34130*/  IMAD R106, R106, 0x17c, RZ ;  /* 0x0000017c6a6a7824 */ /* 0x000fe200078e02ff */
[-C--:B------:R-:W-:Y:S01]  /*34140*/  LEA.HI.X.SX32 R155, R225, R3.reuse, 0x1, P6 ;  /* 0x00000003e19b7211 */ /* 0x080fe200030f0eff */
[----:B------:R-:W-:Y:S01]  /*34150*/  IMAD R109, R109, 0xbd, RZ ;  /* 0x000000bd6d6d7824 */ /* 0x000fe200078e02ff */
[----:B------:R-:W-:Y:S01]  /*34160*/  LEA.HI.X.SX32 R153, R14, R3, 0x1, P5 ;  /* 0x000000030e997211 */ /* 0x000fe200028f0eff */
[----:B------:R-:W-:Y:S01]  /*34170*/  IMAD R108, R108, 0x17e, RZ ;  /* 0x0000017e6c6c7824 */ /* 0x000fe200078e02ff */
[----:B------:R-:W1:Y:S01]  /*34180*/  LDC R14, c[0x0][0x278] ;  /* 0x00009e00ff0e7b82 */ /* 0x000e620000000800 */
[----:B------:R-:W-:Y:S04]  /*34190*/  STL.64 [R1+0x128], R154 ;  /* 0x0001289a01007387 */ /* 0x000fe80000100a00 */
[----:B------:R2:W-:Y:S01]  /*341a0*/  STL.64 [R1+0x120], R152 ;  /* 0x0001209801007387 */ /* 0x0005e20000100a00 */
[----:B------:R-:W-:-:S02]  /*341b0*/  IMAD R28, R28, 0x180, RZ ;  /* 0x000001801c1c7824 */ /* 0x000fc400078e02ff */
[----:B------:R-:W-:Y:S01]  /*341c0*/  IMAD R24, R24, 0x182, RZ ;  /* 0x0000018218187824 */ /* 0x000fe200078e02ff */
[----:B------:R-:W3:Y:S01]  /*341d0*/  LDC R83, c[0x0][0x278] ;  /* 0x00009e00ff537b82 */ /* 0x000ee20000000800 */
[-C--:B--2---:R-:W-:Y:S01]  /*341e0*/  IADD3 R152, P5, R81, R2.reuse, RZ ;  /* 0x0000000251987210 */ /* 0x084fe20007fbe0ff */
[----:B------:R-:W-:Y:S01]  /*341f0*/  IMAD R102, R102, 0x184, RZ ;  /* 0x0000018466667824 */ /* 0x000fe200078e02ff */
[----:B------:R-:W-:Y:S01]  /*34200*/  IADD3 R154, P6, R85, R2, RZ ;  /* 0x00000002559a7210 */ /* 0x000fe20007fde0ff */
[----:B------:R-:W-:Y:S01]  /*34210*/  IMAD R101, R101, 0xc1, RZ ;  /* 0x000000c165657824 */ /* 0x000fe200078e02ff */
[-C--:B------:R-:W-:Y:S01]  /*34220*/  LEA.HI.X.SX32 R153, R6, R3.reuse, 0x1, P5 ;  /* 0x0000000306997211 */ /* 0x080fe200028f0eff */
[----:B------:R-:W-:Y:S02]  /*34230*/  IMAD R100, R100, 0x186, RZ ;  /* 0x0000018664647824 */ /* 0x000fe400078e02ff */
[----:B------:R-:W2:Y:S01]  /*34240*/  LDC R6, c[0x0][0x278] ;  /* 0x00009e00ff067b82 */ /* 0x000ea20000000800 */
[----:B------:R-:W-:Y:S01]  /*34250*/  LEA.HI.X.SX32 R155, R149, R3, 0x1, P6 ;  /* 0x00000003959b7211 */ /* 0x000fe200030f0eff */
[----:B-1----:R-:W-:-:S04]  /*34260*/  IMAD R14, R14, 0x67, RZ ;  /* 0x000000670e0e7824 */ /* 0x002fc800078e02ff */
[----:B------:R1:W-:Y:S01]  /*34270*/  STL.64 [R1+0x118], R154 ;  /* 0x0001189a01007387 */ /* 0x0003e20000100a00 */
[----:B------:R-:W-:Y:S01]  /*34280*/  IADD3 R148, P6, R148, R2, RZ ;  /* 0x0000000294947210 */ /* 0x000fe20007fde0ff */
[----:B------:R-:W-:Y:S01]  /*34290*/  IMAD R96, R96, 0x188, RZ ;  /* 0x0000018860607824 */ /* 0x000fe200078e02ff */
[----:B------:R-:W3:Y:S01]  /*342a0*/  LDC R76, c[0x0][0x278] ;  /* 0x00009e00ff4c7b82 */ /* 0x000ee20000000800 */
[----:B------:R-:W-:Y:S02]  /*342b0*/  IMAD R99, R99, 0xc3, RZ ;  /* 0x000000c363637824 */ /* 0x000fe400078e02ff */
[----:B------:R-:W-:Y:S02]  /*342c0*/  IMAD R98, R98, 0x18a, RZ ;  /* 0x0000018a62627824 */ /* 0x000fe400078e02ff */
[----:B------:R-:W-:Y:S02]  /*342d0*/  IMAD R94, R94, 0x18e, RZ ;  /* 0x0000018e5e5e7824 */ /* 0x000fe400078e02ff */
[----:B------:R-:W-:Y:S01]  /*342e0*/  IMAD R95, R95, 0x18c, RZ ;  /* 0x0000018c5f5f7824 */ /* 0x000fe200078e02ff */
[----:B------:R-:W3:Y:S01]  /*342f0*/  LDC R74, c[0x0][0x278] ;  /* 0x00009e00ff4a7b82 */ /* 0x000ee20000000800 */
[----:B-1----:R-:W3:Y:S04]  /*34300*/  LDL.LU.64 R154, [R1+0x1018] ;  /* 0x00101800019a7983 */ /* 0x002ee80000300a00 */
[----:B------:R1:W-:Y:S01]  /*34310*/  STL.64 [R1+0x110], R152 ;  /* 0x0001109801007387 */ /* 0x0003e20000100a00 */
[----:B------:R-:W-:Y:S01]  /*34320*/  LEA.HI.X.SX32 R149, R14, R3, 0x1, P6 ;  /* 0x000000030e957211 */ /* 0x000fe200030f0eff */
[----:B--2---:R-:W-:Y:S01]  /*34330*/  IMAD R6, R6, 0x69, RZ ;  /* 0x0000006906067824 */ /* 0x004fe200078e02ff */
[----:B------:R-:W2:Y:S01]  /*34340*/  LDC R79, c[0x0][0x278] ;  /* 0x00009e00ff4f7b82 */ /* 0x000ea20000000800 */
[----:B------:R-:W-:-:S02]  /*34350*/  IMAD R91, R91, 0xc7, RZ ;  /* 0x000000c75b5b7824 */ /* 0x000fc400078e02ff */
[----:B------:R-:W-:Y:S02]  /*34360*/  IMAD R90, R90, 0x192, RZ ;  /* 0x000001925a5a7824 */ /* 0x000fe400078e02ff */
[----:B------:R-:W-:-:S03]  /*34370*/  IMAD R92, R92, 0x190, RZ ;  /* 0x000001905c5c7824 */ /* 0x000fc600078e02ff */
[----:B------:R-:W2:Y:S01]  /*34380*/  LDC R72, c[0x0][0x278] ;  /* 0x00009e00ff487b82 */ /* 0x000ea20000000800 */
[----:B-1----:R-:W-:-:S04]  /*34390*/  IADD3 R152, P5, R75, R2, RZ ;  /* 0x000000024b987210 */ /* 0x002fc80007fbe0ff */
[----:B------:R-:W-:-:S03]  /*343a0*/  LEA.HI.X.SX32 R153, R9, R3, 0x1, P5 ;  /* 0x0000000309997211 */ /* 0x000fc600028f0eff */
[----:B------:R-:W1:Y:S01]  /*343b0*/  LDC R9, c[0x0][0x278] ;  /* 0x00009e00ff097b82 */ /* 0x000e620000000800 */
[----:B------:R4:W-:Y:S01]  /*343c0*/  STL.64 [R1+0x108], R148 ;  /* 0x0001089401007387 */ /* 0x0009e20000100a00 */
[----:B0-----:R-:W-:Y:S02]  /*343d0*/  IMAD R251, R238, 0xea, RZ ;  /* 0x000000eaeefb7824 */ /* 0x001fe400078e02ff */
[----:B------:R-:W-:Y:S02]  /*343e0*/  IMAD R88, R88, 0x194, RZ ;  /* 0x0000019458587824 */ /* 0x000fe400078e02ff */
[----:B------:R-:W-:Y:S02]  /*343f0*/  IMAD R86, R86, 0x196, RZ ;  /* 0x0000019656567824 */ /* 0x000fe400078e02ff */
[----:B------:R-:W0:Y:S01]  /*34400*/  LDC R70, c[0x0][0x278] ;  /* 0x00009e00ff467b82 */ /* 0x000e220000000800 */
[----:B----4-:R-:W-:-:S07]  /*34410*/  IADD3 R148, P6, R71, R2, RZ ;  /* 0x0000000247947210 */ /* 0x010fce0007fde0ff */
[----:B------:R-:W4:Y:S01]  /*34420*/  LDC R77, c[0x0][0x278] ;  /* 0x00009e00ff4d7b82 */ /* 0x000f220000000800 */
[----:B------:R-:W-:-:S07]  /*34430*/  LEA.HI.X.SX32 R149, R6, R3, 0x1, P6 ;  /* 0x0000000306957211 */ /* 0x000fce00030f0eff */
[----:B------:R-:W5:Y:S01]  /*34440*/  LDC R6, c[0x0][0x278] ;  /* 0x00009e00ff067b82 */ /* 0x000f620000000800 */
[----:B-1----:R-:W-:-:S07]  /*34450*/  IMAD R225, R9, 0x6b, RZ ;  /* 0x0000006b09e17824 */ /* 0x002fce00078e02ff */
[----:B------:R-:W1:Y:S01]  /*34460*/  LDC R9, c[0x0][0x278] ;  /* 0x00009e00ff097b82 */ /* 0x000e620000000800 */
[----:B------:R2:W-:Y:S04]  /*34470*/  STL.64 [R1+0x100], R152 ;  /* 0x0001009801007387 */ /* 0x0005e80000100a00 */
[----:B------:R0:W-:Y:S03]  /*34480*/  STL.64 [R1+0xf8], R148 ;  /* 0x0000f89401007387 */ /* 0x0001e60000100a00 */
[----:B------:R-:W4:Y:S01]  /*34490*/  LDC R238, c[0x0][0x278] ;  /* 0x00009e00ffee7b82 */ /* 0x000f220000000800 */
[-C--:B--2---:R-:W-:Y:S01]  /*344a0*/  IADD3 R152, P5, R69, R2.reuse, RZ ;  /* 0x0000000245987210 */ /* 0x084fe20007fbe0ff */
[----:B-----5:R-:W-:Y:S01]  /*344b0*/  IMAD R6, R6, 0xd8, RZ ;  /* 0x000000d806067824 */ /* 0x020fe200078e02ff */
[----:B0-----:R-:W-:-:S05]  /*344c0*/  IADD3 R148, P6, R65, R2, RZ ;  /* 0x0000000241947210 */ /* 0x001fca0007fde0ff */
[----:B------:R-:W0:Y:S01]  /*344d0*/  LDC R22, c[0x0][0x278] ;  /* 0x00009e00ff167b82 */ /* 0x000e220000000800 */
[-C--:B------:R-:W-:Y:S02]  /*344e0*/  LEA.HI.X.SX32 R153, R7, R3.reuse, 0x1, P5 ;  /* 0x0000000307997211 */ /* 0x080fe400028f0eff */
[----:B------:R-:W-:Y:S02]  /*344f0*/  IADD3 R6, P5, R6, R2, RZ ;  /* 0x0000000206067210 */ /* 0x000fe40007fbe0ff */
[-C--:B------:R-:W-:Y:S02]  /*34500*/  LEA.HI.X.SX32 R149, R225, R3.reuse, 0x1, P6 ;  /* 0x00000003e1957211 */ /* 0x080fe400030f0eff */
[----:B------:R-:W-:Y:S01]  /*34510*/  LEA.HI.X.SX32 R7, R11, R3, 0x1, P5 ;  /* 0x000000030b077211 */ /* 0x000fe200028f0eff */
[----:B------:R2:W-:Y:S01]  /*34520*/  STL.64 [R1+0xf0], R152 ;  /* 0x0000f09801007387 */ /* 0x0005e20000100a00 */
[----:B-1----:R-:W-:Y:S01]  /*34530*/  IMAD R9, R9, 0x6d, RZ ;  /* 0x0000006d09097824 */ /* 0x002fe200078e02ff */
[----:B------:R-:W1:Y:S01]  /*34540*/  LDC R225, c[0x0][0x278] ;  /* 0x00009e00ffe17b82 */ /* 0x000e620000000800 */
[----:B------:R-:W-:-:S02]  /*34550*/  IMAD R84, R84, 0x198, RZ ;  /* 0x0000019854547824 */ /* 0x000fc400078e02ff */
[----:B------:R-:W-:-:S05]  /*34560*/  IMAD R82, R82, 0x19a, RZ ;  /* 0x0000019a52527824 */ /* 0x000fca00078e02ff */
[----:B------:R-:W5:Y:S01]  /*34570*/  LDC R242, c[0x0][0x278] ;  /* 0x00009e00fff27b82 */ /* 0x000f620000000800 */
[----:B--2---:R-:W2:Y:S04]  /*34580*/  LDL.LU.64 R152, [R1+0x1010] ;  /* 0x0010100001987983 */ /* 0x004ea80000300a00 */
[----:B------:R4:W-:Y:S03]  /*34590*/  STL.64 [R1+0xe8], R148 ;  /* 0x0000e89401007387 */ /* 0x0009e60000100a00 */
[----:B------:R-:W2:Y:S01]  /*345a0*/  LDC R73, c[0x0][0x278] ;  /* 0x00009e00ff497b82 */ /* 0x000ea20000000800 */
[----:B------:R0:W-:Y:S01]  /*345b0*/  STL.64 [R1+0xe0], R6 ;  /* 0x0000e00601007387 */ /* 0x0001e20000100a00 */
[----:B------:R-:W-:-:S06]  /*345c0*/  IMAD R80, R80, 0x19c, RZ ;  /* 0x0000019c50507824 */ /* 0x000fcc00078e02ff */
[----:B------:R-:W5:Y:S01]  /*345d0*/  LDC R20, c[0x0][0x278] ;  /* 0x00009e00ff147b82 */ /* 0x000f620000000800 */
[-C--:B----4-:R-:W-:Y:S02]  /*345e0*/  IADD3 R148, P6, R59, R2.reuse, RZ ;  /* 0x000000023b947210 */ /* 0x090fe40007fde0ff */
[----:B0-----:R-:W-:Y:S02]  /*345f0*/  IADD3 R6, P5, R55, R2, RZ ;  /* 0x0000000237067210 */ /* 0x001fe40007fbe0ff */
[-C--:B------:R-:W-:Y:S01]  /*34600*/  LEA.HI.X.SX32 R149, R9, R3.reuse, 0x1, P6 ;  /* 0x0000000309957211 */ /* 0x080fe200030f0eff */
[----:B---3--:R-:W-:Y:S01]  /*34610*/  IMAD R78, R78, 0x19e, RZ ;  /* 0x0000019e4e4e7824 */ /* 0x008fe200078e02ff */
[----:B------:R-:W-:Y:S01]  /*34620*/  LEA.HI.X.SX32 R7, R151, R3, 0x1, P5 ;  /* 0x0000000397077211 */ /* 0x000fe200028f0eff */
[----:B------:R-:W-:Y:S01]  /*34630*/  IMAD R76, R76, 0x1a2, RZ ;  /* 0x000001a24c4c7824 */ /* 0x000fe200078e02ff */
[----:B------:R-:W0:Y:S01]  /*34640*/  LDC R68, c[0x0][0x278] ;  /* 0x00009e00ff447b82 */ /* 0x000e220000000800 */
[----:B------:R-:W-:Y:S04]  /*34650*/  STL.64 [R1+0xd8], R148 ;  /* 0x0000d89401007387 */ /* 0x000fe80000100a00 */
[----:B------:R3:W-:Y:S01]  /*34660*/  STL.64 [R1+0xd0], R6 ;  /* 0x0000d00601007387 */ /* 0x0007e20000100a00 */
[----:B------:R-:W-:-:S02]  /*34670*/  IMAD R9, R150, 0x6f, RZ ;  /* 0x0000006f96097824 */ /* 0x000fc400078e02ff */
[----:B------:R-:W-:Y:S01]  /*34680*/  IMAD R74, R74, 0x1a4, RZ ;  /* 0x000001a44a4a7824 */ /* 0x000fe200078e02ff */
[----:B------:R-:W4:Y:S08]  /*34690*/  LDC R66, c[0x0][0x278] ;  /* 0x00009e00ff427b82 */ /* 0x000f300000000800 */
[----:B---3--:R-:W3:Y:S01]  /*346a0*/  LDC R7, c[0x0][0x278] ;  /* 0x00009e00ff077b82 */ /* 0x008ee20000000800 */
[----:B------:R-:W-:-:S07]  /*346b0*/  IADD3 R148, P6, R51, R2, RZ ;  /* 0x0000000233947210 */ /* 0x000fce0007fde0ff */
[----:B------:R-:W1:Y:S01]  /*346c0*/  LDC R6, c[0x0][0x278] ;  /* 0x00009e00ff067b82 */ /* 0x000e620000000800 */
[----:B------:R-:W-:-:S07]  /*346d0*/  LEA.HI.X.SX32 R149, R9, R3, 0x1, P6 ;  /* 0x0000000309957211 */ /* 0x000fce00030f0eff */
[----:B------:R-:W5:Y:S01]  /*346e0*/  LDC R9, c[0x0][0x278] ;  /* 0x00009e00ff097b82 */ /* 0x000f620000000800 */
[----:B------:R-:W-:-:S04]  /*346f0*/  IADD3 R150, P5, R47, R2, RZ ;  /* 0x000000022f967210 */ /* 0x000fc80007fbe0ff */
[----:B------:R-:W-:Y:S01]  /*34700*/  LEA.HI.X.SX32 R151, R145, R3, 0x1, P5 ;  /* 0x0000000391977211 */ /* 0x000fe200028f0eff */
[----:B---3--:R-:W-:Y:S01]  /*34710*/  IMAD R11, R7, 0xdf, RZ ;  /* 0x000000df070b7824 */ /* 0x008fe200078e02ff */
[----:B------:R3:W-:Y:S01]  /*34720*/  STL.64 [R1+0xc8], R148 ;  /* 0x0000c89401007387 */ /* 0x0007e20000100a00 */
[----:B------:R-:W4:Y:S01]  /*34730*/  LDC R19, c[0x0][0x278] ;  /* 0x00009e00ff137b82 */ /* 0x000f220000000800 */
[----:B-1----:R-:W-:Y:S02]  /*34740*/  IMAD R7, R6, 0x71, RZ ;  /* 0x0000007106077824 */ /* 0x002fe400078e02ff */
[----:B------:R-:W-:Y:S01]  /*34750*/  IMAD R6, R144, 0xe6, RZ ;  /* 0x000000e690067824 */ /* 0x000fe200078e02ff */
[----:B------:R-:W-:-:S04]  /*34760*/  IADD3 R144, P5, R39, R2, RZ ;  /* 0x0000000227907210 */ /* 0x000fc80007fbe0ff */
[----:B------:R-:W1:Y:S01]  /*34770*/  LDC R64, c[0x0][0x278] ;  /* 0x00009e00ff407b82 */ /* 0x000e620000000800 */
[----:B---3--:R-:W-:Y:S02]  /*34780*/  IADD3 R148, P6, R43, R2, RZ ;  /* 0x000000022b947210 */ /* 0x008fe40007fde0ff */
[----:B------:R-:W-:-:S05]  /*34790*/  LEA.HI.X.SX32 R145, R237, R3, 0x1, P5 ;  /* 0x00000003ed917211 */ /* 0x000fca00028f0eff */
[----:B------:R-:W3:Y:S01]  /*347a0*/  LDC R237, c[0x0][0x278] ;  /* 0x00009e00ffed7b82 */ /* 0x000ee20000000800 */
[-C--:B------:R-:W-:Y:S01]  /*347b0*/  LEA.HI.X.SX32 R149, R7, R3.reuse, 0x1, P6 ;  /* 0x0000000307957211 */ /* 0x080fe200030f0eff */
[----:B-----5:R-:W-:Y:S01]  /*347c0*/  IMAD R9, R9, 0x73, RZ ;  /* 0x0000007309097824 */ /* 0x020fe200078e02ff */
[----:B------:R-:W-:Y:S01]  /*347d0*/  IADD3 R6, P6, R6, R2, RZ ;  /* 0x0000000206067210 */ /* 0x000fe20007fde0ff */
[----:B------:R5:W-:Y:S01]  /*347e0*/  STL.64 [R1+0xc0], R150 ;  /* 0x0000c09601007387 */ /* 0x000be20000100a00 */
[----:B------:R-:W-:Y:S02]  /*347f0*/  IMAD R225, R225, 0xe8, RZ ;  /* 0x000000e8e1e17824 */ /* 0x000fe400078e02ff */
[----:B------:R-:W-:Y:S01]  /*34800*/  LEA.HI.X.SX32 R7, R9, R3, 0x1, P6 ;  /* 0x0000000309077211 */ /* 0x000fe200030f0eff */
[----:B------:R-:W1:Y:S08]  /*34810*/  LDC R62, c[0x0][0x278] ;  /* 0x00009e00ff3e7b82 */ /* 0x000e700000000800 */
[----:B------:R-:W0:Y:S01]  /*34820*/  LDC R9, c[0x0][0x278] ;  /* 0x00009e00ff097b82 */ /* 0x000e220000000800 */
[----:B-----5:R-:W5:Y:S04]  /*34830*/  LDL.LU.64 R150, [R1+0x1008] ;  /* 0x0010080001967983 */ /* 0x020f680000300a00 */
[----:B------:R4:W-:Y:S01]  /*34840*/  STL.64 [R1+0x4d0], R148 ;  /* 0x0004d09401007387 */ /* 0x0009e20000100a00 */
[----:B------:R-:W-:-:S02]  /*34850*/  IMAD R245, R238, 0xec, RZ ;  /* 0x000000eceef57824 */ /* 0x000fc400078e02ff */
[----:B---3--:R-:W-:Y:S01]  /*34860*/  IMAD R247, R237, 0xee, RZ ;  /* 0x000000eeedf77824 */ /* 0x008fe200078e02ff */
[----:B------:R-:W3:Y:S01]  /*34870*/  LDC R238, c[0x0][0x278] ;  /* 0x00009e00ffee7b82 */ /* 0x000ee20000000800 */
[----:B----4-:R-:W4:Y:S07]  /*34880*/  LDL.LU.64 R148, [R1+0x1000] ;  /* 0x0010000001947983 */ /* 0x010f2e0000300a00 */
[----:B------:R-:W1:Y:S01]  /*34890*/  LDC R237, c[0x0][0x278] ;  /* 0x00009e00ffed7b82 */ /* 0x000e620000000800 */
[----:B------:R0:W-:Y:S07]  /*348a0*/  STL.64 [R1+0x4c8], R144 ;  /* 0x0004c89001007387 */ /* 0x0001ee0000100a00 */
[----:B------:R-:W2:Y:S01]  /*348b0*/  LDC R67, c[0x0][0x278] ;  /* 0x00009e00ff437b82 */ /* 0x000ea20000000800 */
[----:B0-----:R-:W-:-:S07]  /*348c0*/  IADD3 R144, P5, R225, R2, RZ ;  /* 0x00000002e1907210 */ /* 0x001fce0007fbe0ff */
[----:B------:R-:W0:Y:S01]  /*348d0*/  LDC R18, c[0x0][0x278] ;  /* 0x00009e00ff127b82 */ /* 0x000e220000000800 */
[----:B------:R-:W-:-:S07]  /*348e0*/  LEA.HI.X.SX32 R145, R229, R3, 0x1, P5 ;  /* 0x00000003e5917211 */ /* 0x000fce00028f0eff */
[----:B------:R-:W3:Y:S01]  /*348f0*/  LDC R229, c[0x0][0x278] ;  /* 0x00009e00ffe57b82 */ /* 0x000ee20000000800 */
[----:B------:R-:W-:Y:S04]  /*34900*/  STL.64 [R1+0x4c0], R6 ;  /* 0x0004c00601007387 */ /* 0x000fe80000100a00 */
[----:B------:R1:W-:Y:S01]  /*34910*/  STL.64 [R1+0x4b8], R144 ;  /* 0x0004b89001007387 */ /* 0x0003e20000100a00 */
[----:B------:R-:W-:Y:S02]  /*34920*/  IMAD R9, R9, 0x75, RZ ;  /* 0x0000007509097824 */ /* 0x000fe400078e02ff */
[----:B------:R-:W2:Y:S08]  /*34930*/  LDC R63, c[0x0][0x278] ;  /* 0x00009e00ff3f7b82 */ /* 0x000eb00000000800 */
[----:B------:R-:W0:Y:S01]  /*34940*/  LDC R60, c[0x0][0x278] ;  /* 0x00009e00ff3c7b82 */ /* 0x000e220000000800 */
[----:B-1----:R-:W-:-:S04]  /*34950*/  IADD3 R144, P5, R245, R2, RZ ;  /* 0x00000002f5907210 */ /* 0x002fc80007fbe0ff */
[----:B------:R-:W-:-:S03]  /*34960*/  LEA.HI.X.SX32 R145, R233, R3, 0x1, P5 ;  /* 0x00000003e9917211 */ /* 0x000fc600028f0eff */
[----:B------:R-:W1:Y:S01]  /*34970*/  LDC R233, c[0x0][0x278] ;  /* 0x00009e00ffe97b82 */ /* 0x000e620000000800 */
[----:B------:R-:W-:-:S04]  /*34980*/  IADD3 R6, P6, R251, R2, RZ ;  /* 0x00000002fb067210 */ /* 0x000fc80007fde0ff */
[----:B------:R-:W-:Y:S01]  /*34990*/  LEA.HI.X.SX32 R7, R9, R3, 0x1, P6 ;  /* 0x0000000309077211 */ /* 0x000fe200030f0eff */
[----:B---3--:R-:W-:Y:S02]  /*349a0*/  IMAD R229, R229, 0x77, RZ ;  /* 0x00000077e5e57824 */ /* 0x008fe400078e02ff */
[----:B------:R-:W-:Y:S01]  /*349b0*/  IMAD R243, R238, 0xf0, RZ ;  /* 0x000000f0eef37824 */ /* 0x000fe200078e02ff */
[----:B------:R-:W3:Y:S01]  /*349c0*/  LDC R17, c[0x0][0x278] ;  /* 0x00009e00ff117b82 */ /* 0x000ee20000000800 */
[----:B------:R0:W-:Y:S01]  /*349d0*/  STL.64 [R1+0x4b0], R6 ;  /* 0x0004b00601007387 */ /* 0x0001e20000100a00 */
[----:B------:R-:W-:-:S06]  /*349e0*/  IMAD R238, R237, 0xf2, RZ ;  /* 0x000000f2edee7824 */ /* 0x000fcc00078e02ff */
[----:B------:R-:W3:Y:S01]  /*349f0*/  LDC R237, c[0x0][0x278] ;  /* 0x00009e00ffed7b82 */ /* 0x000ee20000000800 */
[----:B0-----:R-:W-:Y:S01]  /*34a00*/  IADD3 R6, P6, R247, R2, RZ ;  /* 0x00000002f7067210 */ /* 0x001fe20007fde0ff */
[----:B-1----:R-:W-:-:S06]  /*34a10*/  IMAD R233, R233, 0x79, RZ ;  /* 0x00000079e9e97824 */ /* 0x002fcc00078e02ff */
[----:B------:R-:W0:Y:S01]  /*34a20*/  LDC R58, c[0x0][0x278] ;  /* 0x00009e00ff3a7b82 */ /* 0x000e220000000800 */
[----:B------:R-:W-:Y:S01]  /*34a30*/  LEA.HI.X.SX32 R7, R229, R3, 0x1, P6 ;  /* 0x00000003e5077211 */ /* 0x000fe200030f0eff */
[----:B------:R1:W-:Y:S06]  /*34a40*/  STL.64 [R1+0x4a8], R144 ;  /* 0x0004a89001007387 */ /* 0x0003ec0000100a00 */
[----:B------:R-:W2:Y:S01]  /*34a50*/  LDC R229, c[0x0][0x278] ;  /* 0x00009e00ffe57b82 */ /* 0x000ea20000000800 */
[----:B------:R3:W-:Y:S01]  /*34a60*/  STL.64 [R1+0x4a0], R6 ;  /* 0x0004a00601007387 */ /* 0x0007e20000100a00 */
[----:B-1----:R-:W-:Y:S01]  /*34a70*/  IADD3 R144, P5, R243, R2, RZ ;  /* 0x00000002f3907210 */ /* 0x002fe20007fbe0ff */
[----:B------:R-:W-:-:S05]  /*34a80*/  IMAD R72, R72, 0x1a6, RZ ;  /* 0x000001a648487824 */ /* 0x000fca00078e02ff */
[----:B------:R-:W1:Y:S01]  /*34a90*/  LDC R56, c[0x0][0x278] ;  /* 0x00009e00ff387b82 */ /* 0x000e620000000800 */
[----:B------:R-:W-:Y:S02]  /*34aa0*/  LEA.HI.X.SX32 R145, R240, R3, 0x1, P5 ;  /* 0x00000003f0917211 */ /* 0x000fe400028f0eff */
[----:B---3--:R-:W-:-:S05]  /*34ab0*/  IADD3 R6, P6, R238, R2, RZ ;  /* 0x00000002ee067210 */ /* 0x008fca0007fde0ff */
[----:B------:R-:W3:Y:S01]  /*34ac0*/  LDC R240, c[0x0][0x278] ;  /* 0x00009e00fff07b82 */ /* 0x000ee20000000800 */
[----:B------:R-:W-:-:S07]  /*34ad0*/  LEA.HI.X.SX32 R7, R233, R3, 0x1, P6 ;  /* 0x00000003e9077211 */ /* 0x000fce00030f0eff */
[----:B------:R-:W0:Y:S01]  /*34ae0*/  LDC R233, c[0x0][0x278] ;  /* 0x00009e00ffe97b82 */ /* 0x000e220000000800 */
[----:B------:R-:W-:Y:S02]  /*34af0*/  IMAD R237, R237, 0xf4, RZ ;  /* 0x000000f4eded7824 */ /* 0x000fe400078e02ff */
[----:B--2---:R-:W-:Y:S01]  /*34b00*/  IMAD R229, R229, 0xf6, RZ ;  /* 0x000000f6e5e57824 */ /* 0x004fe200078e02ff */
[----:B------:R2:W-:Y:S04]  /*34b10*/  STL.64 [R1+0x498], R144 ;  /* 0x0004989001007387 */ /* 0x0005e80000100a00 */
[----:B------:R1:W-:Y:S01]  /*34b20*/  STL.64 [R1+0x490], R6 ;  /* 0x0004900601007387 */ /* 0x0003e20000100a00 */
[----:B------:R-:W-:Y:S01]  /*34b30*/  IMAD R70, R70, 0x1a8, RZ ;  /* 0x000001a846467824 */ /* 0x000fe200078e02ff */
[----:B------:R-:W5:Y:S01]  /*34b40*/  LDC R61, c[0x0][0x278] ;  /* 0x00009e00ff3d7b82 */ /* 0x000f620000000800 */
[----:B--2---:R-:W-:Y:S01]  /*34b50*/  IADD3 R144, P5, R237, R2, RZ ;  /* 0x00000002ed907210 */ /* 0x004fe20007fbe0ff */
[----:B------:R-:W-:-:S06]  /*34b60*/  IMAD R22, R22, 0xd3, RZ ;  /* 0x000000d316167824 */ /* 0x000fcc00078e02ff */
[----:B------:R-:W2:Y:S01]  /*34b70*/  LDC R54, c[0x0][0x278] ;  /* 0x00009e00ff367b82 */ /* 0x000ea20000000800 */
[----:B-1----:R-:W-:Y:S02]  /*34b80*/  IADD3 R6, P6, R229, R2, RZ ;  /* 0x00000002e5067210 */ /* 0x002fe40007fde0ff */
[-C--:B------:R-:W-:Y:S02]  /*34b90*/  LEA.HI.X.SX32 R145, R147, R3.reuse, 0x1, P5 ;  /* 0x0000000393917211 */ /* 0x080fe400028f0eff */
[----:B------:R-:W-:Y:S01]  /*34ba0*/  LEA.HI.X.SX32 R7, R146, R3, 0x1, P6 ;  /* 0x0000000392077211 */ /* 0x000fe200030f0eff */
[----:B---3--:R-:W-:Y:S02]  /*34bb0*/  IMAD R241, R240, 0xf8, RZ ;  /* 0x000000f8f0f17824 */ /* 0x008fe400078e02ff */
[----:B------:R-:W1:Y:S01]  /*34bc0*/  LDC R14, c[0x0][0x278] ;  /* 0x00009e00ff0e7b82 */ /* 0x000e620000000800 */
[----:B0-----:R-:W-:Y:S01]  /*34bd0*/  IMAD R240, R233, 0xfa, RZ ;  /* 0x000000fae9f07824 */ /* 0x001fe200078e02ff */
[----:B------:R-:W-:Y:S04]  /*34be0*/  STL.64 [R1+0x488], R144 ;  /* 0x0004889001007387 */ /* 0x000fe80000100a00 */
[----:B------:R0:W-:Y:S02]  /*34bf0*/  STL.64 [R1+0x480], R6 ;  /* 0x0004800601007387 */ /* 0x0001e40000100a00 */
[----:B------:R-:W3:Y:S01]  /*34c00*/  LDC R233, c[0x0][0x278] ;  /* 0x00009e00ffe97b82 */ /* 0x000ee20000000800 */
[----:B------:R-:W-:-:S02]  /*34c10*/  IMAD R242, R242, 0x1aa, RZ ;  /* 0x000001aaf2f27824 */ /* 0x000fc400078e02ff */
[----:B------:R-:W-:Y:S02]  /*34c20*/  IMAD R20, R20, 0xd5, RZ ;  /* 0x000000d514147824 */ /* 0x000fe400078e02ff */
[----:B------:R-:W-:Y:S02]  /*34c30*/  IMAD R68, R68, 0x1ac, RZ ;  /* 0x000001ac44447824 */ /* 0x000fe400078e02ff */
[----:B------:R-:W-:Y:S01]  /*34c40*/  IMAD R66, R66, 0x1ae, RZ ;  /* 0x000001ae42427824 */ /* 0x000fe200078e02ff */
[----:B------:R-:W5:Y:S08]  /*34c50*/  LDC R52, c[0x0][0x278] ;  /* 0x00009e00ff347b82 */ /* 0x000f700000000800 */
[----:B0-----:R-:W0:Y:S01]  /*34c60*/  LDC R7, c[0x0][0x278] ;  /* 0x00009e00ff077b82 */ /* 0x001e220000000800 */
[----:B------:R-:W-:-:S04]  /*34c70*/  IADD3 R144, P5, R241, R2, RZ ;  /* 0x00000002f1907210 */ /* 0x000fc80007fbe0ff */
[----:B------:R-:W-:Y:S01]  /*34c80*/  LEA.HI.X.SX32 R145, R5, R3, 0x1, P5 ;  /* 0x0000000305917211 */ /* 0x000fe200028f0eff */
[----:B---3--:R-:W-:Y:S01]  /*34c90*/  IMAD R233, R233, 0xfc, RZ ;  /* 0x000000fce9e97824 */ /* 0x008fe200078e02ff */
[----:B------:R-:W-:-:S03]  /*34ca0*/  IADD3 R146, P6, R240, R2, RZ ;  /* 0x00000002f0927210 */ /* 0x000fc60007fde0ff */
[----:B------:R3:W-:Y:S01]  /*34cb0*/  STL.64 [R1+0x478], R144 ;  /* 0x0004789001007387 */ /* 0x0007e20000100a00 */
[----:B------:R-:W-:Y:S01]  /*34cc0*/  IMAD R5, R142, 0x15a, RZ ;  /* 0x0000015a8e057824 */ /* 0x000fe200078e02ff */
[----:B------:R-:W4:Y:S01]  /*34cd0*/  LDC R50, c[0x0][0x278] ;  /* 0x00009e00ff327b82 */ /* 0x000f220000000800 */
[----:B------:R-:W-:Y:S01]  /*34ce0*/  LEA.HI.X.SX32 R147, R143, R3, 0x1, P6 ;  /* 0x000000038f937211 */ /* 0x000fe200030f0eff */
[----:B------:R-:W-:Y:S02]  /*34cf0*/  IMAD R19, R19, 0xd7, RZ ;  /* 0x000000d713137824 */ /* 0x000fe400078e02ff */
[----:B------:R-:W-:-:S04]  /*34d00*/  IMAD R64, R64, 0x1b0, RZ ;  /* 0x000001b040407824 */ /* 0x000fc800078e02ff */
[----:B------:R-:W4:Y:S01]  /*34d10*/  LDC R57, c[0x0][0x278] ;  /* 0x00009e00ff397b82 */ /* 0x000f220000000800 */
[----:B0-----:R-:W-:Y:S01]  /*34d20*/  IMAD R248, R7, 0xfe, RZ ;  /* 0x000000fe07f87824 */ /* 0x001fe200078e02ff */
[----:B---3--:R-:W-:Y:S01]  /*34d30*/  IADD3 R144, P5, R233, R2, RZ ;  /* 0x00000002e9907210 */ /* 0x008fe20007fbe0ff */
[----:B------:R0:W-:Y:S01]  /*34d40*/  STL.64 [R1+0x908], R146 ;  /* 0x0009089201007387 */ /* 0x0001e20000100a00 */
[----:B------:R-:W-:-:S04]  /*34d50*/  IMAD R62, R62, 0x1b2, RZ ;  /* 0x000001b23e3e7824 */ /* 0x000fc800078e02ff */
[----:B------:R-:W3:Y:S01]  /*34d60*/  LDC R48, c[0x0][0x278] ;  /* 0x00009e00ff307b82 */ /* 0x000ee20000000800 */
[-C--:B------:R-:W-:Y:S02]  /*34d70*/  IADD3 R142, P6, R248, R2.reuse, RZ ;  /* 0x00000002f88e7210 */ /* 0x080fe40007fde0ff */
[-C--:B------:R-:W-:Y:S02]  /*34d80*/  LEA.HI.X.SX32 R145, R4, R3.reuse, 0x1, P5 ;  /* 0x0000000304917211 */ /* 0x080fe400028f0eff */
[-C--:B------:R-:W-:Y:S02]  /*34d90*/  IADD3 R4, P5, R5, R2.reuse, RZ ;  /* 0x0000000205047210 */ /* 0x080fe40007fbe0ff */
[-C--:B------:R-:W-:Y:S01]  /*34da0*/  LEA.HI.X.SX32 R143, R141, R3.reuse, 0x1, P6 ;  /* 0x000000038d8f7211 */ /* 0x080fe200030f0eff */
[----:B------:R-:W3:Y:S01]  /*34db0*/  LDC R46, c[0x0][0x278] ;  /* 0x00009e00ff2e7b82 */ /* 0x000ee20000000800 */
[----:B------:R-:W-:Y:S01]  /*34dc0*/  IADD3 R140, P6, R140, R2, RZ ;  /* 0x000000028c8c7210 */ /* 0x000fe20007fde0ff */
[----:B0-----:R-:W3:Y:S01]  /*34dd0*/  LDL.LU.64 R146, [R1+0xff8] ;  /* 0x000ff80001927983 */ /* 0x001ee20000300a00 */
[----:B------:R-:W-:-:S02]  /*34de0*/  LEA.HI.X.SX32 R5, R139, R3, 0x1, P5 ;  /* 0x000000038b057211 */ /* 0x000fc400028f0eff */
[-C--:B------:R-:W-:Y:S02]  /*34df0*/  IADD3 R138, P5, R138, R2.reuse, RZ ;  /* 0x000000028a8a7210 */ /* 0x080fe40007fbe0ff */
[-C--:B------:R-:W-:Y:S01]  /*34e00*/  LEA.HI.X.SX32 R141, R137, R3.reuse, 0x1, P6 ;  /* 0x00000003898d7211 */ /* 0x080fe200030f0eff */
[----:B------:R-:W0:Y:S01]  /*34e10*/  LDC R53, c[0x0][0x278] ;  /* 0x00009e00ff357b82 */ /* 0x000e220000000800 */
[-C--:B------:R-:W-:Y:S02]  /*34e20*/  IADD3 R136, P6, R136, R2.reuse, RZ ;  /* 0x0000000288887210 */ /* 0x080fe40007fde0ff */
[-C--:B------:R-:W-:Y:S02]  /*34e30*/  LEA.HI.X.SX32 R139, R135, R3.reuse, 0x1, P5 ;  /* 0x00000003878b7211 */ /* 0x080fe400028f0eff */
[-C--:B------:R-:W-:Y:S02]  /*34e40*/  IADD3 R134, P5, R134, R2.reuse, RZ ;  /* 0x0000000286867210 */ /* 0x080fe40007fbe0ff */
[-C--:B------:R-:W-:Y:S01]  /*34e50*/  LEA.HI.X.SX32 R137, R133, R3.reuse, 0x1, P6 ;  /* 0x0000000385897211 */ /* 0x080fe200030f0eff */
[----:B------:R-:W0:Y:S01]  /*34e60*/  LDC R9, c[0x0][0x278] ;  /* 0x00009e00ff097b82 */ /* 0x000e220000000800 */
[----:B------:R-:W-:Y:S01]  /*34e70*/  IADD3 R132, P6, R132, R2, RZ ;  /* 0x0000000284847210 */ /* 0x000fe20007fde0ff */
[----:B------:R2:W-:Y:S01]  /*34e80*/  STL.64 [R1+0x900], R144 ;  /* 0x0009009001007387 */ /* 0x0005e20000100a00 */
[----:B------:R-:W-:-:S02]  /*34e90*/  LEA.HI.X.SX32 R135, R131, R3, 0x1, P5 ;  /* 0x0000000383877211 */ /* 0x000fc400028f0eff */
[-C--:B------:R-:W-:Y:S02]  /*34ea0*/  IADD3 R130, P5, R130, R2.reuse, RZ ;  /* 0x0000000282827210 */ /* 0x080fe40007fbe0ff */
[-C--:B------:R-:W-:Y:S01]  /*34eb0*/  LEA.HI.X.SX32 R133, R129, R3.reuse, 0x1, P6 ;  /* 0x0000000381857211 */ /* 0x080fe200030f0eff */
[----:B------:R-:W0:Y:S01]  /*34ec0*/  LDC R44, c[0x0][0x278] ;  /* 0x00009e00ff2c7b82 */ /* 0x000e220000000800 */
[----:B------:R-:W-:Y:S01]  /*34ed0*/  IADD3 R128, P6, R128, R2, RZ ;  /* 0x0000000280807210 */ /* 0x000fe20007fde0ff */
[----:B--2---:R-:W2:Y:S01]  /*34ee0*/  LDL.LU.64 R144, [R1+0xff0] ;  /* 0x000ff00001907983 */ /* 0x004ea20000300a00 */
[----:B------:R-:W-:Y:S01]  /*34ef0*/  LEA.HI.X.SX32 R131, R127, R3, 0x1, P5 ;  /* 0x000000037f837211 */ /* 0x000fe200028f0eff */
[----:B------:R-:W-:-:S04]  /*34f00*/  IMAD R18, R18, 0xd9, RZ ;  /* 0x000000d912127824 */ /* 0x000fc800078e02ff */
[----:B------:R-:W0:Y:S01]  /*34f10*/  LDC R42, c[0x0][0x278] ;  /* 0x00009e00ff2a7b82 */ /* 0x000e220000000800 */
[----:B------:R1:W-:Y:S01]  /*34f20*/  STL.64 [R1+0x8f8], R142 ;  /* 0x0008f88e01007387 */ /* 0x0003e20000100a00 */
[-C--:B------:R-:W-:Y:S02]  /*34f30*/  IADD3 R126, P5, R126, R2.reuse, RZ ;  /* 0x000000027e7e7210 */ /* 0x080fe40007fbe0ff */
[----:B------:R-:W-:Y:S02]  /*34f40*/  LEA.HI.X.SX32 R129, R125, R3, 0x1, P6 ;  /* 0x000000037d817211 */ /* 0x000fe400030f0eff */
[----:B------:R-:W-:Y:S01]  /*34f50*/  IADD3 R124, P6, R124, R2, RZ ;  /* 0x000000027c7c7210 */ /* 0x000fe20007fde0ff */
[----:B------:R-:W-:Y:S01]  /*34f60*/  IMAD R60, R60, 0x1b6, RZ ;  /* 0x000001b63c3c7824 */ /* 0x000fe200078e02ff */
[----:B------:R-:W0:Y:S01]  /*34f70*/  LDC R49, c[0x0][0x278] ;  /* 0x00009e00ff317b82 */ /* 0x000e220000000800 */
[----:B-1----:R-:W2:Y:S01]  /*34f80*/  LDL.LU.64 R142, [R1+0xfe8] ;  /* 0x000fe800018e7983 */ /* 0x002ea20000300a00 */
[----:B------:R-:W-:-:S06]  /*34f90*/  IMAD R17, R17, 0xdb, RZ ;  /* 0x000000db11117824 */ /* 0x000fcc00078e02ff */
[----:B------:R-:W1:Y:S01]  /*34fa0*/  LDC R6, c[0x0][0x278] ;  /* 0x00009e00ff067b82 */ /* 0x000e620000000800 */
[----:B------:R-:W-:Y:S04]  /*34fb0*/  STL.64 [R1+0x788], R4 ;  /* 0x0007880401007387 */ /* 0x000fe80000100a00 */
[----:B------:R5:W-:Y:S01]  /*34fc0*/  STL.64 [R1+0x780], R140 ;  /* 0x0007808c01007387 */ /* 0x000be20000100a00 */
[-C--:B------:R-:W-:Y:S02]  /*34fd0*/  LEA.HI.X.SX32 R127, R123, R3.reuse, 0x1, P5 ;  /* 0x000000037b7f7211 */ /* 0x080fe400028f0eff */
[-C--:B------:R-:W-:Y:S01]  /*34fe0*/  IADD3 R122, P5, R122, R2.reuse, RZ ;  /* 0x000000027a7a7210 */ /* 0x080fe20007fbe0ff */
[----:B------:R-:W1:Y:S01]  /*34ff0*/  LDC R40, c[0x0][0x278] ;  /* 0x00009e00ff287b82 */ /* 0x000e620000000800 */
[----:B------:R-:W-:Y:S01]  /*35000*/  LEA.HI.X.SX32 R125, R121, R3, 0x1, P6 ;  /* 0x00000003797d7211 */ /* 0x000fe200030f0eff */
[----:B-----5:R-:W5:Y:S06]  /*35010*/  LDL.LU.64 R140, [R1+0xfe0] ;  /* 0x000fe000018c7983 */ /* 0x020f6c0000300a00 */
[----:B------:R-:W0:Y:S01]  /*35020*/  LDC R5, c[0x0][0x278] ;  /* 0x00009e00ff057b82 */ /* 0x000e220000000800 */
[----:B------:R4:W-:Y:S01]  /*35030*/  STL.64 [R1+0x778], R138 ;  /* 0x0007788a01007387 */ /* 0x0009e20000100a00 */
[----:B------:R-:W-:-:S02]  /*35040*/  IADD3 R120, P6, R120, R2, RZ ;  /* 0x0000000278787210 */ /* 0x000fc40007fde0ff */
[----:B------:R-:W-:Y:S01]  /*35050*/  LEA.HI.X.SX32 R123, R119, R3, 0x1, P5 ;  /* 0x00000003777b7211 */ /* 0x000fe200028f0eff */
[----:B------:R-:W-:-:S03]  /*35060*/  IMAD R58, R58, 0x1b8, RZ ;  /* 0x000001b83a3a7824 */ /* 0x000fc600078e02ff */
[----:B------:R-:W1:Y:S01]  /*35070*/  LDC R38, c[0x0][0x278] ;  /* 0x00009e00ff267b82 */ /* 0x000e620000000800 */
[----:B----4-:R-:W4:Y:S07]  /*35080*/  LDL.LU.64 R138, [R1+0xfd8] ;  /* 0x000fd800018a7983 */ /* 0x010f2e0000300a00 */
[----:B------:R-:W1:Y:S01]  /*35090*/  LDC R45, c[0x0][0x278] ;  /* 0x00009e00ff2d7b82 */ /* 0x000e620000000800 */
[----:B------:R0:W-:Y:S01]  /*350a0*/  STL.64 [R1+0x770], R136 ;  /* 0x0007708801007387 */ /* 0x0001e20000100a00 */
[----:B------:R-:W-:-:S02]  /*350b0*/  IADD3 R118, P5, R118, R2, RZ ;  /* 0x0000000276767210 */ /* 0x000fc40007fbe0ff */
[----:B------:R-:W-:Y:S01]  /*350c0*/  LEA.HI.X.SX32 R121, R117, R3, 0x1, P6 ;  /* 0x0000000375797211 */ /* 0x000fe200030f0eff */
[----:B------:R-:W-:-:S03]  /*350d0*/  IMAD R56, R56, 0x1ba, RZ ;  /* 0x000001ba38387824 */ /* 0x000fc600078e02ff */
[----:B------:R-:W1:Y:S01]  /*350e0*/  LDC R36, c[0x0][0x278] ;  /* 0x00009e00ff247b82 */ /* 0x000e620000000800 */
[----:B0-----:R-:W4:Y:S01]  /*350f0*/  LDL.LU.64 R136, [R1+0xfd0] ;  /* 0x000fd00001887983 */ /* 0x001f220000300a00 */
[----:B------:R-:W-:-:S06]  /*35100*/  IMAD R54, R54, 0x1bc, RZ ;  /* 0x000001bc36367824 */ /* 0x000fcc00078e02ff */
[----:B------:R-:W0:Y:S01]  /*35110*/  LDC R34, c[0x0][0x278] ;  /* 0x00009e00ff227b82 */ /* 0x000e220000000800 */
[----:B------:R1:W-:Y:S01]  /*35120*/  STL.64 [R1+0x768], R134 ;  /* 0x0007688601007387 */ /* 0x0003e20000100a00 */
[----:B------:R-:W-:Y:S02]  /*35130*/  IADD3 R116, P6, R116, R2, RZ ;  /* 0x0000000274747210 */ /* 0x000fe40007fde0ff */
[----:B------:R-:W-:Y:S01]  /*35140*/  LEA.HI.X.SX32 R119, R115, R3, 0x1, P5 ;  /* 0x0000000373777211 */ /* 0x000fe200028f0eff */
[----:B------:R-:W-:-:S03]  /*35150*/  IMAD R14, R14, 0xdd, RZ ;  /* 0x000000dd0e0e7824 */ /* 0x000fc600078e02ff */
[----:B------:R-:W0:Y:S01]  /*35160*/  LDC R41, c[0x0][0x278] ;  /* 0x00009e00ff297b82 */ /* 0x000e220000000800 */
[----:B-1----:R-:W4:Y:S01]  /*35170*/  LDL.LU.64 R134, [R1+0xfc8] ;  /* 0x000fc80001867983 */ /* 0x002f220000300a00 */
[----:B------:R-:W-:-:S06]  /*35180*/  IMAD R52, R52, 0x1be, RZ ;  /* 0x000001be34347824 */ /* 0x000fcc00078e02ff */
[----:B------:R-:W1:Y:S01]  /*35190*/  LDC R37, c[0x0][0x278] ;  /* 0x00009e00ff257b82 */ /* 0x000e620000000800 */
[----:B------:R0:W-:Y:S01]  /*351a0*/  STL.64 [R1+0x760], R132 ;  /* 0x0007608401007387 */ /* 0x0001e20000100a00 */
[----:B------:R-:W-:Y:S02]  /*351b0*/  IADD3 R114, P5, R114, R2, RZ ;  /* 0x0000000272727210 */ /* 0x000fe40007fbe0ff */
[----:B------:R-:W-:Y:S01]  /*351c0*/  LEA.HI.X.SX32 R117, R113, R3, 0x1, P6 ;  /* 0x0000000371757211 */ /* 0x000fe200030f0eff */
[----:B------:R-:W-:-:S03]  /*351d0*/  IMAD R50, R50, 0x1c0, RZ ;  /* 0x000001c032327824 */ /* 0x000fc600078e02ff */
[----:B------:R-:W1:Y:S01]  /*351e0*/  LDC R32, c[0x0][0x278] ;  /* 0x00009e00ff207b82 */ /* 0x000e620000000800 */
[----:B0-----:R-:W4:Y:S07]  /*351f0*/  LDL.LU.64 R132, [R1+0xfc0] ;  /* 0x000fc00001847983 */ /* 0x001f2e0000300a00 */
[----:B------:R-:W0:Y:S01]  /*35200*/  LDC R7, c[0x0][0x278] ;  /* 0x00009e00ff077b82 */ /* 0x000e220000000800 */
[----:B------:R1:W-:Y:S01]  /*35210*/  STL.64 [R1+0x758], R130 ;  /* 0x0007588201007387 */ /* 0x0003e20000100a00 */
[----:B------:R-:W-:-:S02]  /*35220*/  IADD3 R112, P6, R112, R2, RZ ;  /* 0x0000000270707210 */ /* 0x000fc40007fde0ff */
[----:B------:R-:W-:-:S04]  /*35230*/  LEA.HI.X.SX32 R115, R111, R3, 0x1, P5 ;  /* 0x000000036f737211 */ /* 0x000fc800028f0eff */
[----:B------:R-:W0:Y:S01]  /*35240*/  LDC R26, c[0x0][0x278] ;  /* 0x00009e00ff1a7b82 */ /* 0x000e220000000800 */
[----:B-1----:R-:W4:Y:S07]  /*35250*/  LDL.LU.64 R130, [R1+0xfb8] ;  /* 0x000fb80001827983 */ /* 0x002f2e0000300a00 */
[----:B------:R-:W1:Y:S01]  /*35260*/  LDC R33, c[0x0][0x278] ;  /* 0x00009e00ff217b82 */ /* 0x000e620000000800 */
[----:B------:R0:W-:Y:S01]  /*35270*/  STL.64 [R1+0x750], R128 ;  /* 0x0007508001007387 */ /* 0x0001e20000100a00 */
[----:B------:R-:W-:-:S02]  /*35280*/  IADD3 R110, P5, R110, R2, RZ ;  /* 0x000000026e6e7210 */ /* 0x000fc40007fbe0ff */
[----:B------:R-:W-:-:S04]  /*35290*/  LEA.HI.X.SX32 R113, R107, R3, 0x1, P6 ;  /* 0x000000036b717211 */ /* 0x000fc800030f0eff */
[----:B------:R-:W1:Y:S01]  /*352a0*/  LDC R30, c[0x0][0x278] ;  /* 0x00009e00ff1e7b82 */ /* 0x000e620000000800 */
[----:B0-----:R-:W4:Y:S07]  /*352b0*/  LDL.LU.64 R128, [R1+0xfb0] ;  /* 0x000fb00001807983 */ /* 0x001f2e0000300a00 */
[----:B------:R-:W0:Y:S01]  /*352c0*/  LDC R27, c[0x0][0x278] ;  /* 0x00009e00ff1b7b82 */ /* 0x000e220000000800 */
[----:B------:R1:W-:Y:S01]  /*352d0*/  STL.64 [R1+0x748], R126 ;  /* 0x0007487e01007387 */ /* 0x0003e20000100a00 */
[----:B------:R-:W-:-:S03]  /*352e0*/  IADD3 R106, P6, R106, R2, RZ ;  /* 0x000000026a6a7210 */ /* 0x000fc60007fde0ff */
[----:B-1----:R-:W4:Y:S04]  /*352f0*/  LDL.LU.64 R126, [R1+0xfa8] ;  /* 0x000fa800017e7983 */ /* 0x002f280000300a00 */
[----:B------:R1:W-:Y:S01]  /*35300*/  STL.64 [R1+0x740], R124 ;  /* 0x0007407c01007387 */ /* 0x0003e20000100a00 */
[----:B------:R-:W-:-:S03]  /*35310*/  LEA.HI.X.SX32 R111, R109, R3, 0x1, P5 ;  /* 0x000000036d6f7211 */ /* 0x000fc600028f0eff */
[----:B-1----:R-:W4:Y:S04]  /*35320*/  LDL.LU.64 R124, [R1+0xfa0] ;  /* 0x000fa000017c7983 */ /* 0x002f280000300a00 */
[----:B------:R1:W-:Y:S01]  /*35330*/  STL.64 [R1+0x738], R122 ;  /* 0x0007387a01007387 */ /* 0x0003e20000100a00 */
[-C--:B------:R-:W-:Y:S02]  /*35340*/  LEA.HI.X.SX32 R107, R250, R3.reuse, 0x1, P6 ;  /* 0x00000003fa6b7211 */ /* 0x080fe400030f0eff */
[----:B------:R-:W-:Y:S01]  /*35350*/  IADD3 R108, P5, R108, R2, RZ ;  /* 0x000000026c6c7210 */ /* 0x000fe20007fbe0ff */
[----:B------:R-:W0:Y:S01]  /*35360*/  LDC R250, c[0x0][0x278] ;  /* 0x00009e00fffa7b82 */ /* 0x000e220000000800 */
[----:B-1----:R-:W4:Y:S04]  /*35370*/  LDL.LU.64 R122, [R1+0xf98] ;  /* 0x000f9800017a7983 */ /* 0x002f280000300a00 */
[----:B------:R1:W-:Y:S04]  /*35380*/  STL.64 [R1+0x730], R120 ;  /* 0x0007307801007387 */ /* 0x0003e80000100a00 */
[----:B-1----:R-:W4:Y:S04]  /*35390*/  LDL.LU.64 R120, [R1+0xf90] ;  /* 0x000f900001787983 */ /* 0x002f280000300a00 */
[----:B------:R1:W-:Y:S01]  /*353a0*/  STL.64 [R1+0x728], R118 ;  /* 0x0007287601007387 */ /* 0x0003e20000100a00 */
[----:B------:R-:W-:-:S03]  /*353b0*/  LEA.HI.X.SX32 R109, R10, R3, 0x1, P5 ;  /* 0x000000030a6d7211 */ /* 0x000fc600028f0eff */
[----:B-1----:R-:W4:Y:S04]  /*353c0*/  LDL.LU.64 R118, [R1+0xf88] ;  /* 0x000f880001767983 */ /* 0x002f280000300a00 */
[----:B------:R1:W-:Y:S01]  /*353d0*/  STL.64 [R1+0x720], R116 ;  /* 0x0007207401007387 */ /* 0x0003e20000100a00 */
[----:B------:R-:W-:-:S03]  /*353e0*/  IADD3 R24, P5, R24, R2, RZ ;  /* 0x0000000218187210 */ /* 0x000fc60007fbe0ff */
[----:B-1----:R-:W4:Y:S04]  /*353f0*/  LDL.LU.64 R116, [R1+0xf80] ;  /* 0x000f800001747983 */ /* 0x002f280000300a00 */
[----:B------:R1:W-:Y:S04]  /*35400*/  STL.64 [R1+0x718], R114 ;  /* 0x0007187201007387 */ /* 0x0003e80000100a00 */
[----:B-1----:R-:W4:Y:S04]  /*35410*/  LDL.LU.64 R114, [R1+0xf78] ;  /* 0x000f780001727983 */ /* 0x002f280000300a00 */
[----:B------:R1:W-:Y:S04]  /*35420*/  STL.64 [R1+0x710], R112 ;  /* 0x0007107001007387 */ /* 0x0003e80000100a00 */
[----:B-1----:R-:W4:Y:S04]  /*35430*/  LDL.LU.64 R112, [R1+0xf70] ;  /* 0x000f700001707983 */ /* 0x002f280000300a00 */
[----:B------:R1:W-:Y:S04]  /*35440*/  STL.64 [R1+0x708], R110 ;  /* 0x0007086e01007387 */ /* 0x0003e80000100a00 */
[----:B-1----:R-:W4:Y:S04]  /*35450*/  LDL.LU.64 R110, [R1+0xf68] ;  /* 0x000f6800016e7983 */ /* 0x002f280000300a00 */
[----:B------:R1:W-:Y:S02]  /*35460*/  STL.64 [R1+0x700], R106 ;  /* 0x0007006a01007387 */ /* 0x0003e40000100a00 */
[----:B-1----:R-:W-:Y:S01]  /*35470*/  IADD3 R106, P6, R28, R2, RZ ;  /* 0x000000021c6a7210 */ /* 0x002fe20007fde0ff */
[----:B------:R-:W-:Y:S01]  /*35480*/  IMAD R28, R25, 0x1d4, RZ ;  /* 0x000001d4191c7824 */ /* 0x000fe200078e02ff */
[----:B------:R-:W-:-:S02]  /*35490*/  LEA.HI.X.SX32 R25, R101, R3, 0x1, P5 ;  /* 0x0000000365197211 */ /* 0x000fc400028f0eff */
[-C--:B------:R-:W-:Y:S02]  /*354a0*/  LEA.HI.X.SX32 R107, R103, R3.reuse, 0x1, P6 ;  /* 0x00000003676b7211 */ /* 0x080fe400030f0eff */
[-C--:B------:R-:W-:Y:S02]  /*354b0*/  IADD3 R102, P6, R102, R2.reuse, RZ ;  /* 0x0000000266667210 */ /* 0x080fe40007fde0ff */
[-C--:B------:R-:W-:Y:S01]  /*354c0*/  IADD3 R100, P5, R100, R2.reuse, RZ ;  /* 0x0000000264647210 */ /* 0x080fe20007fbe0ff */
[----:B------:R1:W-:Y:S01]  /*354d0*/  STL.64 [R1+0x6f8], R108 ;  /* 0x0006f86c01007387 */ /* 0x0003e20000100a00 */
[-C--:B------:R-:W-:Y:S02]  /*354e0*/  LEA.HI.X.SX32 R103, R97, R3.reuse, 0x1, P6 ;  /* 0x0000000361677211 */ /* 0x080fe400030f0eff */
[----:B------:R-:W-:Y:S02]  /*354f0*/  IADD3 R96, P6, R96, R2, RZ ;  /* 0x0000000260607210 */ /* 0x000fe40007fde0ff */
[----:B------:R-:W-:-:S02]  /*35500*/  LEA.HI.X.SX32 R101, R99, R3, 0x1, P5 ;  /* 0x0000000363657211 */ /* 0x000fc400028f0eff */
[-C--:B------:R-:W-:Y:S01]  /*35510*/  IADD3 R98, P5, R98, R2.reuse, RZ ;  /* 0x0000000262627210 */ /* 0x080fe20007fbe0ff */
[----:B-1----:R-:W4:Y:S01]  /*35520*/  LDL.LU.64 R108, [R1+0xf60] ;  /* 0x000f6000016c7983 */ /* 0x002f220000300a00 */
[-C--:B------:R-:W-:Y:S02]  /*35530*/  LEA.HI.X.SX32 R97, R244, R3.reuse, 0x1, P6 ;  /* 0x00000003f4617211 */ /* 0x080fe400030f0eff */
[----:B------:R-:W-:Y:S01]  /*35540*/  LEA.HI.X.SX32 R99, R13, R3, 0x1, P5 ;  /* 0x000000030d637211 */ /* 0x000fe200028f0eff */
[----:B------:R1:W-:Y:S01]  /*35550*/  STL.64 [R1+0x6f0], R106 ;  /* 0x0006f06a01007387 */ /* 0x0003e20000100a00 */
[-C--:B------:R-:W-:Y:S01]  /*35560*/  IADD3 R94, P5, R94, R2.reuse, RZ ;  /* 0x000000025e5e7210 */ /* 0x080fe20007fbe0ff */
[----:B------:R-:W3:Y:S02]  /*35570*/  LDC R244, c[0x0][0x278] ;  /* 0x00009e00fff47b82 */ /* 0x000ee40000000800 */
        /* <DEDUP_REMOVED lines=8> */
[----:B-1----:R-:W-:-:S02]  /*35600*/  IADD3 R96, P6, R95, R2, RZ ;  /* 0x000000025f607210 */ /* 0x002fc40007fde0ff */
[----:B------:R-:W-:Y:S02]  /*35610*/  LEA.HI.X.SX32 R95, R91, R3, 0x1, P5 ;  /* 0x000000035b5f7211 */ /* 0x000fe400028f0eff */
[----:B------:R-:W-:-:S04]  /*35620*/  IADD3 R90, P5, R90, R2, RZ ;  /* 0x000000025a5a7210 */ /* 0x000fc80007fbe0ff */
[-C--:B------:R-:W-:Y:S02]  /*35630*/  LEA.HI.X.SX32 R91, R105, R3.reuse, 0x1, P5 ;  /* 0x00000003695b7211 */ /* 0x080fe400028f0eff */
[----:B------:R-:W1:Y:S01]  /*35640*/  LDC R105, c[0x0][0x278] ;  /* 0x00009e00ff697b82 */ /* 0x000e620000000800 */
[-C--:B------:R-:W-:Y:S02]  /*35650*/  LEA.HI.X.SX32 R97, R93, R3.reuse, 0x1, P6 ;  /* 0x000000035d617211 */ /* 0x080fe400030f0eff */
[-C--:B------:R-:W-:Y:S01]  /*35660*/  IADD3 R92, P6, R92, R2.reuse, RZ ;  /* 0x000000025c5c7210 */ /* 0x080fe20007fde0ff */
[----:B------:R2:W-:Y:S03]  /*35670*/  STL.64 [R1+0x6c8], R98 ;  /* 0x0006c86201007387 */ /* 0x0005e60000100a00 */
[----:B------:R-:W-:Y:S02]  /*35680*/  LEA.HI.X.SX32 R93, R89, R3, 0x1, P6 ;  /* 0x00000003595d7211 */ /* 0x000fe400030f0eff */
[----:B------:R-:W-:-:S02]  /*35690*/  IADD3 R88, P6, R88, R2, RZ ;  /* 0x0000000258587210 */ /* 0x000fc40007fde0ff */
[-C--:B------:R-:W-:Y:S01]  /*356a0*/  IADD3 R86, P5, R86, R2.reuse, RZ ;  /* 0x0000000256567210 */ /* 0x080fe20007fbe0ff */
[----:B0-----:R-:W-:Y:S01]  /*356b0*/  IMAD R10, R250, 0xeb, RZ ;  /* 0x000000ebfa0a7824 */ /* 0x001fe200078e02ff */
[----:B------:R-:W-:Y:S01]  /*356c0*/  LEA.HI.X.SX32 R89, R85, R3, 0x1, P6 ;  /* 0x0000000355597211 */ /* 0x000fe200030f0eff */
[----:B------:R-:W-:Y:S01]  /*356d0*/  IMAD R250, R87, 0x1da, RZ ;  /* 0x000001da57fa7824 */ /* 0x000fe200078e02ff */
[----:B--2---:R-:W2:Y:S01]  /*356e0*/  LDL.LU.64 R98, [R1+0xf38] ;  /* 0x000f380001627983 */ /* 0x004ea20000300a00 */
[----:B------:R-:W-:-:S03]  /*356f0*/  IADD3 R84, P6, R84, R2, RZ ;  /* 0x0000000254547210 */ /* 0x000fc60007fde0ff */
[----:B------:R0:W-:Y:S01]  /*35700*/  STL.64 [R1+0x6c0], R96 ;  /* 0x0006c06001007387 */ /* 0x0001e20000100a00 */
[-C--:B------:R-:W-:Y:S02]  /*35710*/  LEA.HI.X.SX32 R87, R15, R3.reuse, 0x1, P5 ;  /* 0x000000030f577211 */ /* 0x080fe400028f0eff */
[-C--:B------:R-:W-:Y:S01]  /*35720*/  IADD3 R82, P5, R82, R2.reuse, RZ ;  /* 0x0000000252527210 */ /* 0x080fe20007fbe0ff */
[----:B---3--:R-:W-:Y:S01]  /*35730*/  IMAD R13, R244, 0xed, RZ ;  /* 0x000000edf40d7824 */ /* 0x008fe200078e02ff */
[-C--:B------:R-:W-:Y:S01]  /*35740*/  LEA.HI.X.SX32 R85, R81, R3.reuse, 0x1, P6 ;  /* 0x0000000351557211 */ /* 0x080fe200030f0eff */
[----:B-1----:R-:W-:Y:S01]  /*35750*/  IMAD R105, R105, 0xce, RZ ;  /* 0x000000ce69697824 */ /* 0x002fe200078e02ff */
[----:B------:R-:W-:Y:S01]  /*35760*/  IADD3 R80, P6, R80, R2, RZ ;  /* 0x0000000250507210 */ /* 0x000fe20007fde0ff */
[----:B0-----:R-:W3:Y:S04]  /*35770*/  LDL.LU.64 R96, [R1+0xf30] ;  /* 0x000f300001607983 */ /* 0x001ee80000300a00 */
[----:B------:R0:W-:Y:S01]  /*35780*/  STL.64 [R1+0x6b8], R94 ;  /* 0x0006b85e01007387 */ /* 0x0001e20000100a00 */
[----:B------:R-:W-:Y:S01]  /*35790*/  IMAD R244, R83, 0x1dc, RZ ;  /* 0x000001dc53f47824 */ /* 0x000fe200078e02ff */
[----:B------:R-:W-:-:S02]  /*357a0*/  LEA.HI.X.SX32 R83, R104, R3, 0x1, P5 ;  /* 0x0000000368537211 */ /* 0x000fc400028f0eff */
[-C--:B------:R-:W-:Y:S01]  /*357b0*/  IADD3 R78, P5, R78, R2.reuse, RZ ;  /* 0x000000024e4e7210 */ /* 0x080fe20007fbe0ff */
[----:B0-----:R-:W3:Y:S04]  /*357c0*/  LDL.LU.64 R94, [R1+0xf28] ;  /* 0x000f2800015e7983 */ /* 0x001ee80000300a00 */
[----:B------:R0:W-:Y:S01]  /*357d0*/  STL.64 [R1+0x6b0], R92 ;  /* 0x0006b05c01007387 */ /* 0x0001e20000100a00 */
[-C--:B------:R-:W-:Y:S01]  /*357e0*/  LEA.HI.X.SX32 R81, R105, R3.reuse, 0x1, P6 ;  /* 0x0000000369517211 */ /* 0x080fe200030f0eff */
[----:B------:R-:W-:Y:S01]  /*357f0*/  IMAD R15, R79, 0xef, RZ ;  /* 0x000000ef4f0f7824 */ /* 0x000fe200078e02ff */
[-C--:B------:R-:W-:Y:S02]  /*35800*/  IADD3 R104, P6, R249, R2.reuse, RZ ;  /* 0x00000002f9687210 */ /* 0x080fe40007fde0ff */
[-C--:B------:R-:W-:Y:S01]  /*35810*/  LEA.HI.X.SX32 R79, R23, R3.reuse, 0x1, P5 ;  /* 0x00000003174f7211 */ /* 0x080fe200028f0eff */
[----:B0-----:R-:W3:Y:S04]  /*35820*/  LDL.LU.64 R92, [R1+0xf20] ;  /* 0x000f2000015c7983 */ /* 0x001ee80000300a00 */
[----:B------:R0:W-:Y:S01]  /*35830*/  STL.64 [R1+0x6a8], R90 ;  /* 0x0006a85a01007387 */ /* 0x0001e20000100a00 */
[-C--:B------:R-:W-:Y:S01]  /*35840*/  IADD3 R76, P5, R76, R2.reuse, RZ ;  /* 0x000000024c4c7210 */ /* 0x080fe20007fbe0ff */
[----:B------:R-:W-:Y:S01]  /*35850*/  IMAD R249, R77, 0x1de, RZ ;  /* 0x000001de4df97824 */ /* 0x000fe200078e02ff */
[----:B------:R-:W-:Y:S01]  /*35860*/  LEA.HI.X.SX32 R105, R75, R3, 0x1, P6 ;  /* 0x000000034b697211 */ /* 0x000fe200030f0eff */
[----:B0-----:R-:W3:Y:S04]  /*35870*/  LDL.LU.64 R90, [R1+0xf18] ;  /* 0x000f1800015a7983 */ /* 0x001ee80000300a00 */
[----:B------:R0:W-:Y:S01]  /*35880*/  STL.64 [R1+0x6a0], R88 ;  /* 0x0006a05801007387 */ /* 0x0001e20000100a00 */
[----:B------:R-:W-:-:S02]  /*35890*/  IADD3 R74, P6, R74, R2, RZ ;  /* 0x000000024a4a7210 */ /* 0x000fc40007fde0ff */
[-C--:B------:R-:W-:Y:S01]  /*358a0*/  LEA.HI.X.SX32 R77, R21, R3.reuse, 0x1, P5 ;  /* 0x00000003154d7211 */ /* 0x080fe200028f0eff */
[----:B0-----:R-:W3:Y:S04]  /*358b0*/  LDL.LU.64 R88, [R1+0xf10] ;  /* 0x000f100001587983 */ /* 0x001ee80000300a00 */
[----:B------:R0:W-:Y:S01]  /*358c0*/  STL.64 [R1+0x698], R86 ;  /* 0x0006985601007387 */ /* 0x0001e20000100a00 */
[-C--:B------:R-:W-:Y:S02]  /*358d0*/  IADD3 R72, P5, R72, R2.reuse, RZ ;  /* 0x0000000248487210 */ /* 0x080fe40007fbe0ff */
[----:B------:R-:W-:Y:S01]  /*358e0*/  LEA.HI.X.SX32 R75, R71, R3, 0x1, P6 ;  /* 0x00000003474b7211 */ /* 0x000fe200030f0eff */
[----:B0-----:R-:W3:Y:S04]  /*358f0*/  LDL.LU.64 R86, [R1+0xf08] ;  /* 0x000f080001567983 */ /* 0x001ee80000300a00 */
[----:B------:R0:W-:Y:S01]  /*35900*/  STL.64 [R1+0x690], R84 ;  /* 0x0006905401007387 */ /* 0x0001e20000100a00 */
[----:B------:R-:W-:-:S03]  /*35910*/  IADD3 R70, P6, R70, R2, RZ ;  /* 0x0000000246467210 */ /* 0x000fc60007fde0ff */
[----:B0-----:R-:W3:Y:S04]  /*35920*/  LDL.LU.64 R84, [R1+0xf00] ;  /* 0x000f000001547983 */ /* 0x001ee80000300a00 */
[----:B------:R0:W-:Y:S01]  /*35930*/  STL.64 [R1+0x688], R82 ;  /* 0x0006885201007387 */ /* 0x0001e20000100a00 */
[----:B------:R-:W-:-:S03]  /*35940*/  LEA.HI.X.SX32 R71, R69, R3, 0x1, P6 ;  /* 0x0000000345477211 */ /* 0x000fc600030f0eff */
[----:B0-----:R-:W3:Y:S04]  /*35950*/  LDL.LU.64 R82, [R1+0xef8] ;  /* 0x000ef80001527983 */ /* 0x001ee80000300a00 */
[----:B------:R0:W-:Y:S04]  /*35960*/  STL.64 [R1+0x680], R80 ;  /* 0x0006805001007387 */ /* 0x0001e80000100a00 */
[----:B0-----:R-:W3:Y:S04]  /*35970*/  LDL.LU.64 R80, [R1+0xef0] ;  /* 0x000ef00001507983 */ /* 0x001ee80000300a00 */
[----:B------:R0:W-:Y:S04]  /*35980*/  STL.64 [R1+0x678], R78 ;  /* 0x0006784e01007387 */ /* 0x0001e80000100a00 */
[----:B0-----:R-:W3:Y:S04]  /*35990*/  LDL.LU.64 R78, [R1+0xee8] ;  /* 0x000ee800014e7983 */ /* 0x001ee80000300a00 */
[----:B------:R0:W-:Y:S04]  /*359a0*/  STL.64 [R1+0x670], R104 ;  /* 0x0006706801007387 */ /* 0x0001e80000100a00 */
[----:B------:R1:W-:Y:S01]  /*359b0*/  STL.64 [R1+0x668], R76 ;  /* 0x0006684c01007387 */ /* 0x0003e20000100a00 */
[----:B0-----:R-:W-:Y:S01]  /*359c0*/  IMAD R105, R73, 0x1e0, RZ ;  /* 0x000001e049697824 */ /* 0x001fe200078e02ff */
[-C--:B------:R-:W-:Y:S01]  /*359d0*/  LEA.HI.X.SX32 R73, R22, R3.reuse, 0x1, P5 ;  /* 0x0000000316497211 */ /* 0x080fe200028f0eff */
[----:B------:R-:W0:Y:S01]  /*359e0*/  LDC R104, c[0x0][0x278] ;  /* 0x00009e00ff687b82 */ /* 0x000e220000000800 */
[-C--:B------:R-:W-:Y:S01]  /*359f0*/  IADD3 R22, P5, R242, R2.reuse, RZ ;  /* 0x00000002f2167210 */ /* 0x080fe20007fbe0ff */
[----:B-1----:R-:W3:Y:S03]  /*35a00*/  LDL.LU.64 R76, [R1+0xee0] ;  /* 0x000ee000014c7983 */ /* 0x002ee60000300a00 */
[----:B------:R-:W-:Y:S01]  /*35a10*/  LEA.HI.X.SX32 R23, R20, R3, 0x1, P5 ;  /* 0x0000000314177211 */ /* 0x000fe200028f0eff */
[----:B------:R1:W-:Y:S01]  /*35a20*/  STL.64 [R1+0x660], R74 ;  /* 0x0006604a01007387 */ /* 0x0003e20000100a00 */
[-C--:B------:R-:W-:Y:S01]  /*35a30*/  IADD3 R68, P6, R68, R2.reuse, RZ ;  /* 0x0000000244447210 */ /* 0x080fe20007fde0ff */
[----:B------:R-:W-:Y:S01]  /*35a40*/  IMAD R4, R5, 0xe5, RZ ;  /* 0x000000e505047824 */ /* 0x000fe200078e02ff */
[----:B------:R-:W-:Y:S01]  /*35a50*/  IADD3 R66, P5, R66, R2, RZ ;  /* 0x0000000242427210 */ /* 0x000fe20007fbe0ff */
[----:B------:R-:W5:Y:S01]  /*35a60*/  LDC R5, c[0x0][0x278] ;  /* 0x00009e00ff057b82 */ /* 0x000f620000000800 */
[----:B-1----:R-:W3:Y:S01]  /*35a70*/  LDL.LU.64 R74, [R1+0xed8] ;  /* 0x000ed800014a7983 */ /* 0x002ee20000300a00 */
[----:B------:R-:W-:-:S06]  /*35a80*/  IMAD R48, R48, 0x1c2, RZ ;  /* 0x000001c230307824 */ /* 0x000fcc00078e02ff */
[----:B------:R-:W1:Y:S01]  /*35a90*/  LDC R242, c[0x0][0x278] ;  /* 0x00009e00fff27b82 */ /* 0x000e620000000800 */
[----:B------:R0:W-:Y:S04]  /*35aa0*/  STL.64 [R1+0x658], R72 ;  /* 0x0006584801007387 */ /* 0x0001e80000100a00 */
[----:B0-----:R-:W3:Y:S04]  /*35ab0*/  LDL.LU.64 R72, [R1+0xed0] ;  /* 0x000ed00001487983 */ /* 0x001ee80000300a00 */
[----:B------:R0:W-:Y:S04]  /*35ac0*/  STL.64 [R1+0x650], R70 ;  /* 0x0006504601007387 */ /* 0x0001e80000100a00 */
[----:B0-----:R-:W3:Y:S04]  /*35ad0*/  LDL.LU.64 R70, [R1+0xec8] ;  /* 0x000ec80001467983 */ /* 0x001ee80000300a00 */
[----:B------:R0:W-:Y:S02]  /*35ae0*/  STL.64 [R1+0x648], R22 ;  /* 0x0006481601007387 */ /* 0x0001e40000100a00 */
[----:B0-----:R-:W0:Y:S01]  /*35af0*/  LDC R23, c[0x0][0x278] ;  /* 0x00009e00ff177b82 */ /* 0x001e220000000800 */
[----:B------:R-:W-:Y:S01]  /*35b00*/  IMAD R21, R104, 0xf1, RZ ;  /* 0x000000f168157824 */ /* 0x000fe200078e02ff */
[-C--:B------:R-:W-:Y:S01]  /*35b10*/  LEA.HI.X.SX32 R69, R65, R3.reuse, 0x1, P6 ;  /* 0x0000000341457211 */ /* 0x080fe200030f0eff */
[----:B------:R-:W-:Y:S01]  /*35b20*/  IMAD R104, R67, 0x1e2, RZ ;  /* 0x000001e243687824 */ /* 0x000fe200078e02ff */
[----:B------:R-:W-:-:S02]  /*35b30*/  LEA.HI.X.SX32 R67, R19, R3, 0x1, P5 ;  /* 0x0000000313437211 */ /* 0x000fc400028f0eff */
[-C--:B------:R-:W-:Y:S02]  /*35b40*/  IADD3 R64, P6, R64, R2.reuse, RZ ;  /* 0x0000000240407210 */ /* 0x080fe40007fde0ff */
[----:B------:R-:W-:Y:S01]  /*35b50*/  IADD3 R62, P5, R62, R2, RZ ;  /* 0x000000023e3e7210 */ /* 0x000fe20007fbe0ff */
[----:B------:R5:W-:Y:S01]  /*35b60*/  STL.64 [R1+0x640], R68 ;  /* 0x0006404401007387 */ /* 0x000be20000100a00 */
[----:B------:R-:W-:-:S03]  /*35b70*/  IMAD R19, R61, 0xf3, RZ ;  /* 0x000000f33d137824 */ /* 0x000fc600078e02ff */
[----:B-----5:R-:W5:Y:S01]  /*35b80*/  LDL.LU.64 R68, [R1+0xec0] ;  /* 0x000ec00001447983 */ /* 0x020f620000300a00 */
[----:B0-----:R-:W-:Y:S02]  /*35b90*/  IMAD R22, R23, 0xd8, RZ ;  /* 0x000000d817167824 */ /* 0x001fe400078e02ff */
[----:B------:R-:W-:Y:S01]  /*35ba0*/  IMAD R23, R63, 0x1b4, RZ ;  /* 0x000001b43f177824 */ /* 0x000fe200078e02ff */
[-C--:B------:R-:W-:Y:S02]  /*35bb0*/  LEA.HI.X.SX32 R63, R18, R3.reuse, 0x1, P5 ;  /* 0x00000003123f7211 */ /* 0x080fe400028f0eff */
[-C--:B------:R-:W-:Y:S02]  /*35bc0*/  LEA.HI.X.SX32 R65, R22, R3.reuse, 0x1, P6 ;  /* 0x0000000316417211 */ /* 0x080fe400030f0eff */
[-C--:B------:R-:W-:Y:S02]  /*35bd0*/  IADD3 R22, P6, R23, R2.reuse, RZ ;  /* 0x0000000217167210 */ /* 0x080fe40007fde0ff */
[----:B------:R-:W-:Y:S01]  /*35be0*/  IADD3 R60, P5, R60, R2, RZ ;  /* 0x000000023c3c7210 */ /* 0x000fe20007fbe0ff */
[----:B------:R0:W-:Y:S01]  /*35bf0*/  STL.64 [R1+0x638], R66 ;  /* 0x0006384201007387 */ /* 0x0001e20000100a00 */
[----:B------:R-:W-:-:S02]  /*35c00*/  LEA.HI.X.SX32 R23, R59, R3, 0x1, P6 ;  /* 0x000000033b177211 */ /* 0x000fc400030f0eff */
[-C--:B------:R-:W-:Y:S02]  /*35c10*/  LEA.HI.X.SX32 R61, R17, R3.reuse, 0x1, P5 ;  /* 0x00000003113d7211 */ /* 0x080fe400028f0eff */
[-C--:B------:R-:W-:Y:S01]  /*35c20*/  IADD3 R58, P6, R58, R2.reuse, RZ ;  /* 0x000000023a3a7210 */ /* 0x080fe20007fde0ff */
[----:B------:R-:W4:Y:S01]  /*35c30*/  LDC R17, c[0x0][0x278] ;  /* 0x00009e00ff117b82 */ /* 0x000f220000000800 */
[----:B------:R-:W-:Y:S01]  /*35c40*/  IADD3 R56, P5, R56, R2, RZ ;  /* 0x0000000238387210 */ /* 0x000fe20007fbe0ff */
[----:B0-----:R-:W5:Y:S01]  /*35c50*/  LDL.LU.64 R66, [R1+0xeb8] ;  /* 0x000eb80001427983 */ /* 0x001f620000300a00 */
[----:B------:R-:W-:-:S03]  /*35c60*/  LEA.HI.X.SX32 R59, R55, R3, 0x1, P6 ;  /* 0x00000003373b7211 */ /* 0x000fc600030f0eff */
[----:B------:R0:W-:Y:S01]  /*35c70*/  STL.64 [R1+0x630], R64 ;  /* 0x0006304001007387 */ /* 0x0001e20000100a00 */
[----:B------:R-:W-:Y:S01]  /*35c80*/  IADD3 R54, P6, R54, R2, RZ ;  /* 0x0000000236367210 */ /* 0x000fe20007fde0ff */
[----:B------:R-:W-:-:S03]  /*35c90*/  IMAD R46, R46, 0x1c4, RZ ;  /* 0x000001c42e2e7824 */ /* 0x000fc600078e02ff */
[-C--:B------:R-:W-:Y:S01]  /*35ca0*/  LEA.HI.X.SX32 R55, R51, R3.reuse, 0x1, P6 ;  /* 0x0000000333377211 */ /* 0x080fe200030f0eff */
[----:B0-----:R-:W5:Y:S04]  /*35cb0*/  LDL.LU.64 R64, [R1+0xeb0] ;  /* 0x000eb00001407983 */ /* 0x001f680000300a00 */
[----:B------:R0:W-:Y:S01]  /*35cc0*/  STL.64 [R1+0x628], R62 ;  /* 0x0006283e01007387 */ /* 0x0001e20000100a00 */
[----:B------:R-:W-:Y:S01]  /*35cd0*/  IADD3 R50, P6, R50, R2, RZ ;  /* 0x0000000232327210 */ /* 0x000fe20007fde0ff */
[----:B------:R-:W-:Y:S02]  /*35ce0*/  IMAD R20, R53, 0x1e8, RZ ;  /* 0x000001e835147824 */ /* 0x000fe400078e02ff */
[----:B------:R-:W-:Y:S01]  /*35cf0*/  IMAD R9, R9, 0xe1, RZ ;  /* 0x000000e109097824 */ /* 0x000fe200078e02ff */
[----:B0-----:R-:W5:Y:S04]  /*35d00*/  LDL.LU.64 R62, [R1+0xea8] ;  /* 0x000ea800013e7983 */ /* 0x001f680000300a00 */
[----:B------:R0:W-:Y:S01]  /*35d10*/  STL.64 [R1+0x620], R22 ;  /* 0x0006201601007387 */ /* 0x0001e20000100a00 */
[----:B------:R-:W-:Y:S01]  /*35d20*/  IMAD R44, R44, 0x1c6, RZ ;  /* 0x000001c62c2c7824 */ /* 0x000fe200078e02ff */
[----:B------:R-:W-:Y:S01]  /*35d30*/  LEA.HI.X.SX32 R51, R47, R3, 0x1, P6 ;  /* 0x000000032f337211 */ /* 0x000fe200030f0eff */
[----:B------:R-:W-:-:S02]  /*35d40*/  IMAD R42, R42, 0x1c8, RZ ;  /* 0x000001c82a2a7824 */ /* 0x000fc400078e02ff */
[----:B0-----:R-:W-:Y:S01]  /*35d50*/  IMAD R23, R57, 0x1e6, RZ ;  /* 0x000001e639177824 */ /* 0x001fe200078e02ff */
[----:B------:R-:W-:Y:S02]  /*35d60*/  LEA.HI.X.SX32 R57, R14, R3, 0x1, P5 ;  /* 0x000000030e397211 */ /* 0x000fe400028f0eff */
[----:B------:R-:W-:-:S04]  /*35d70*/  IADD3 R52, P5, R52, R2, RZ ;  /* 0x0000000234347210 */ /* 0x000fc80007fbe0ff */
[-C--:B------:R-:W-:Y:S02]  /*35d80*/  LEA.HI.X.SX32 R53, R11, R3.reuse, 0x1, P5 ;  /* 0x000000030b357211 */ /* 0x080fe400028f0eff */
[-C--:B------:R-:W-:Y:S01]  /*35d90*/  IADD3 R48, P5, R48, R2.reuse, RZ ;  /* 0x0000000230307210 */ /* 0x080fe20007fbe0ff */
[----:B------:R-:W-:Y:S01]  /*35da0*/  IMAD R14, R49, 0xf5, RZ ;  /* 0x000000f5310e7824 */ /* 0x000fe200078e02ff */
[-C--:B------:R-:W-:Y:S01]  /*35db0*/  IADD3 R46, P6, R46, R2.reuse, RZ ;  /* 0x000000022e2e7210 */ /* 0x080fe20007fde0ff */
[----:B------:R-:W-:Y:S01]  /*35dc0*/  IMAD R6, R6, 0xe3, RZ ;  /* 0x000000e306067824 */ /* 0x000fe200078e02ff */
[-C--:B------:R-:W-:Y:S01]  /*35dd0*/  LEA.HI.X.SX32 R49, R9, R3.reuse, 0x1, P5 ;  /* 0x0000000309317211 */ /* 0x080fe200028f0eff */
        /* <DEDUP_REMOVED lines=8> */
[----:B----4-:R-:W-:Y:S01]  /*35e60*/  IMAD R17, R17, 0xe6, RZ ;  /* 0x000000e611117824 */ /* 0x010fe200078e02ff */
[-C--:B------:R-:W-:Y:S01]  /*35e70*/  IADD3 R40, P5, R40, R2.reuse, RZ ;  /* 0x0000000228287210 */ /* 0x080fe20007fbe0ff */
[----:B------:R-:W-:Y:S01]  /*35e80*/  IMAD R34, R34, 0x1d0, RZ ;  /* 0x000001d022227824 */ /* 0x000fe200078e02ff */
[-C--:B------:R-:W-:Y:S01]  /*35e90*/  LEA.HI.X.SX32 R43, R39, R3.reuse, 0x1, P6 ;  /* 0x00000003272b7211 */ /* 0x080fe200030f0eff */
[----:B------:R-:W-:Y:S01]  /*35ea0*/  IMAD R18, R41, 0x1ec, RZ ;  /* 0x000001ec29127824 */ /* 0x000fe200078e02ff */
[----:B------:R-:W-:Y:S01]  /*35eb0*/  IADD3 R38, P6, R38, R2, RZ ;  /* 0x0000000226267210 */ /* 0x000fe20007fde0ff */
[----:B------:R-:W-:Y:S01]  /*35ec0*/  IMAD R5, R5, 0xe7, RZ ;  /* 0x000000e705057824 */ /* 0x000fe200078e02ff */
[----:B------:R-:W-:-:S02]  /*35ed0*/  LEA.HI.X.SX32 R41, R4, R3, 0x1, P5 ;  /* 0x0000000304297211 */ /* 0x000fc400028f0eff */
[-C--:B------:R-:W-:Y:S02]  /*35ee0*/  IADD3 R36, P5, R36, R2.reuse, RZ ;  /* 0x0000000224247210 */ /* 0x080fe40007fbe0ff */
[-C--:B------:R-:W-:Y:S01]  /*35ef0*/  LEA.HI.X.SX32 R39, R17, R3.reuse, 0x1, P6 ;  /* 0x0000000311277211 */ /* 0x080fe200030f0eff */
[----:B------:R-:W-:Y:S01]  /*35f00*/  IMAD R9, R37, 0xf7, RZ ;  /* 0x000000f725097824 */ /* 0x000fe200078e02ff */
[----:B------:R-:W-:Y:S02]  /*35f10*/  IADD3 R34, P6, R34, R2, RZ ;  /* 0x0000000222227210 */ /* 0x000fe40007fde0ff */
[----:B------:R-:W-:Y:S02]  /*35f20*/  LEA.HI.X.SX32 R37, R5, R3, 0x1, P5 ;  /* 0x0000000305257211 */ /* 0x000fe400028f0eff */
[----:B------:R-:W-:Y:S02]  /*35f30*/  MOV R5, R35 ;  /* 0x0000002300057202 */ /* 0x000fe40000000f00 */
[----:B------:R-:W-:-:S02]  /*35f40*/  LEA.HI.X.SX32 R5, R225, R3, 0x1, P6 ;  /* 0x00000003e1057211 */ /* 0x000fc400030f0eff */
[----:B------:R-:W0:Y:S01]  /*35f50*/  LDC R225, c[0x0][0x278] ;  /* 0x00009e00ffe17b82 */ /* 0x000e220000000800 */
[----:B------:R4:W-:Y:S01]  /*35f60*/  STL.64 [R1+0x618], R60 ;  /* 0x0006183c01007387 */ /* 0x0009e20000100a00 */
[----:B------:R-:W-:-:S03]  /*35f70*/  IADD3 R28, P6, R28, R2, RZ ;  /* 0x000000021c1c7210 */ /* 0x000fc60007fde0ff */
[----:B----4-:R-:W4:Y:S04]  /*35f80*/  LDL.LU.64 R60, [R1+0xea0] ;  /* 0x000ea000013c7983 */ /* 0x010f280000300a00 */
[----:B------:R1:W-:Y:S01]  /*35f90*/  STL.64 [R1+0x610], R58 ;  /* 0x0006103a01007387 */ /* 0x0003e20000100a00 */
[----:B------:R-:W-:-:S03]  /*35fa0*/  MOV R6, R28 ;  /* 0x0000001c00067202 */ /* 0x000fc60000000f00 */
[----:B-1----:R-:W4:Y:S04]  /*35fb0*/  LDL.LU.64 R58, [R1+0xe98] ;  /* 0x000e9800013a7983 */ /* 0x002f280000300a00 */
[----:B------:R1:W-:Y:S01]  /*35fc0*/  STL.64 [R1+0x5f8], R56 ;  /* 0x0005f83801007387 */ /* 0x0003e20000100a00 */
[----:B0-----:R-:W-:Y:S02]  /*35fd0*/  IMAD R6, R225, 0xf9, RZ ;  /* 0x000000f9e1067824 */ /* 0x001fe400078e02ff */
[----:B------:R-:W-:Y:S01]  /*35fe0*/  IMAD R32, R32, 0x1d2, RZ ;  /* 0x000001d220207824 */ /* 0x000fe200078e02ff */
[----:B------:R-:W0:Y:S01]  /*35ff0*/  LDC R225, c[0x0][0x278] ;  /* 0x00009e00ffe17b82 */ /* 0x000e220000000800 */
[----:B-1----:R-:W4:Y:S04]  /*36000*/  LDL.LU.64 R56, [R1+0xe90] ;  /* 0x000e900001387983 */ /* 0x002f280000300a00 */
[----:B------:R1:W-:Y:S04]  /*36010*/  STL.64 [R1+0x5f0], R54 ;  /* 0x0005f03601007387 */ /* 0x0003e80000100a00 */
[----:B-1----:R-:W4:Y:S04]  /*36020*/  LDL.LU.64 R54, [R1+0xe88] ;  /* 0x000e880001367983 */ /* 0x002f280000300a00 */
[----:B------:R1:W-:Y:S01]  /*36030*/  STL.64 [R1+0x5e8], R52 ;  /* 0x0005e83401007387 */ /* 0x0003e20000100a00 */
[----:B------:R-:W-:-:S03]  /*36040*/  IMAD R7, R7, 0xe9, RZ ;  /* 0x000000e907077824 */ /* 0x000fc600078e02ff */
[----:B-1----:R-:W4:Y:S04]  /*36050*/  LDL.LU.64 R52, [R1+0xe80] ;  /* 0x000e800001347983 */ /* 0x002f280000300a00 */
[----:B------:R1:W-:Y:S01]  /*36060*/  STL.64 [R1+0x5e0], R50 ;  /* 0x0005e03201007387 */ /* 0x0003e20000100a00 */
[----:B------:R-:W-:Y:S01]  /*36070*/  IMAD R26, R26, 0x1d6, RZ ;  /* 0x000001d61a1a7824 */ /* 0x000fe200078e02ff */
[----:B------:R-:W-:Y:S02]  /*36080*/  IADD3 R32, P5, R32, R2, RZ ;  /* 0x0000000220207210 */ /* 0x000fe40007fbe0ff */
[----:B-1----:R-:W4:Y:S04]  /*36090*/  LDL.LU.64 R50, [R1+0xe78] ;  /* 0x000e780001327983 */ /* 0x002f280000300a00 */
[----:B------:R1:W-:Y:S01]  /*360a0*/  STL.64 [R1+0x5d8], R48 ;  /* 0x0005d83001007387 */ /* 0x0003e20000100a00 */
[----:B------:R-:W-:-:S03]  /*360b0*/  IMAD R17, R33, 0x1ee, RZ ;  /* 0x000001ee21117824 */ /* 0x000fc600078e02ff */
[----:B-1----:R-:W4:Y:S04]  /*360c0*/  LDL.LU.64 R48, [R1+0xe70] ;  /* 0x000e700001307983 */ /* 0x002f280000300a00 */
[----:B------:R1:W-:Y:S01]  /*360d0*/  STL.64 [R1+0x5d0], R46 ;  /* 0x0005d02e01007387 */ /* 0x0003e20000100a00 */
[----:B------:R-:W-:Y:S01]  /*360e0*/  IMAD R30, R30, 0x1d8, RZ ;  /* 0x000001d81e1e7824 */ /* 0x000fe200078e02ff */
[----:B------:R-:W-:Y:S02]  /*360f0*/  LEA.HI.X.SX32 R33, R7, R3, 0x1, P5 ;  /* 0x0000000307217211 */ /* 0x000fe400028f0eff */
[----:B-1----:R-:W4:Y:S04]  /*36100*/  LDL.LU.64 R46, [R1+0xe68] ;  /* 0x000e6800012e7983 */ /* 0x002f280000300a00 */
[----:B------:R1:W-:Y:S01]  /*36110*/  STL.64 [R1+0x5c8], R44 ;  /* 0x0005c82c01007387 */ /* 0x0003e20000100a00 */
[----:B------:R-:W-:-:S02]  /*36120*/  IADD3 R26, P5, R26, R2, RZ ;  /* 0x000000021a1a7210 */ /* 0x000fc40007fbe0ff */
[----:B------:R-:W-:Y:S01]  /*36130*/  MOV R4, R34 ;  /* 0x0000002200047202 */ /* 0x000fe20000000f00 */
[----:B-1----:R-:W4:Y:S04]  /*36140*/  LDL.LU.64 R44, [R1+0xe60] ;  /* 0x000e6000012c7983 */ /* 0x002f280000300a00 */
[----:B------:R1:W-:Y:S01]  /*36150*/  STL.64 [R1+0x5c0], R42 ;  /* 0x0005c02a01007387 */ /* 0x0003e20000100a00 */
[----:B------:R-:W-:Y:S01]  /*36160*/  MOV R7, R29 ;  /* 0x0000001d00077202 */ /* 0x000fe20000000f00 */
[----:B------:R-:W-:Y:S01]  /*36170*/  IMAD R4, R27, 0x1f0, RZ ;  /* 0x000001f01b047824 */ /* 0x000fe200078e02ff */
[----:B------:R-:W-:Y:S01]  /*36180*/  LEA.HI.X.SX32 R7, R251, R3, 0x1, P6 ;  /* 0x00000003fb077211 */ /* 0x000fe200030f0eff */
[----:B-1----:R-:W4:Y:S04]  /*36190*/  LDL.LU.64 R42, [R1+0xe58] ;  /* 0x000e5800012a7983 */ /* 0x002f280000300a00 */
[----:B------:R1:W-:Y:S01]  /*361a0*/  STL.64 [R1+0x5b8], R40 ;  /* 0x0005b82801007387 */ /* 0x0003e20000100a00 */
[----:B------:R-:W-:-:S02]  /*361b0*/  IADD3 R30, P6, R30, R2, RZ ;  /* 0x000000021e1e7210 */ /* 0x000fc40007fde0ff */
[----:B------:R-:W-:Y:S01]  /*361c0*/  LEA.HI.X.SX32 R27, R10, R3, 0x1, P5 ;  /* 0x000000030a1b7211 */ /* 0x000fe200028f0eff */
[----:B-1----:R-:W4:Y:S04]  /*361d0*/  LDL.LU.64 R40, [R1+0xe50] ;  /* 0x000e500001287983 */ /* 0x002f280000300a00 */
[----:B------:R1:W-:Y:S01]  /*361e0*/  STL.64 [R1+0x5b0], R38 ;  /* 0x0005b02601007387 */ /* 0x0003e20000100a00 */
[----:B------:R-:W-:-:S03]  /*361f0*/  MOV R11, R31 ;  /* 0x0000001f000b7202 */ /* 0x000fc60000000f00 */
[----:B-1----:R-:W4:Y:S04]  /*36200*/  LDL.LU.64 R38, [R1+0xe48] ;  /* 0x000e480001267983 */ /* 0x002f280000300a00 */
[----:B------:R1:W-:Y:S01]  /*36210*/  STL.64 [R1+0x5a8], R36 ;  /* 0x0005a82401007387 */ /* 0x0003e20000100a00 */
[----:B------:R-:W-:-:S03]  /*36220*/  LEA.HI.X.SX32 R11, R245, R3, 0x1, P6 ;  /* 0x00000003f50b7211 */ /* 0x000fc600030f0eff */
[----:B-1----:R-:W4:Y:S04]  /*36230*/  LDL.LU.64 R36, [R1+0xe40] ;  /* 0x000e400001247983 */ /* 0x002f280000300a00 */
[----:B------:R1:W-:Y:S01]  /*36240*/  STL [R1+0x910], R34 ;  /* 0x0009102201007387 */ /* 0x0003e20000100800 */
[----:B------:R-:W-:-:S03]  /*36250*/  MOV R10, R30 ;  /* 0x0000001e000a7202 */ /* 0x000fc60000000f00 */
[----:B-1----:R-:W4:Y:S04]  /*36260*/  LDL.LU.64 R34, [R1+0xe38] ;  /* 0x000e380001227983 */ /* 0x002f280000300a00 */
[----:B------:R-:W-:Y:S04]  /*36270*/  STL [R1+0x914], R5 ;  /* 0x0009140501007387 */ /* 0x000fe80000100800 */
[----:B------:R1:W-:Y:S04]  /*36280*/  STL.64 [R1+0x930], R32 ;  /* 0x0009302001007387 */ /* 0x0003e80000100a00 */
[----:B-1----:R-:W4:Y:S04]  /*36290*/  LDL.LU.64 R32, [R1+0xe30] ;  /* 0x000e300001207983 */ /* 0x002f280000300a00 */
[----:B------:R1:W-:Y:S04]  /*362a0*/  STL [R1+0x928], R28 ;  /* 0x0009281c01007387 */ /* 0x0003e80000100800 */
[----:B-1----:R-:W4:Y:S04]  /*362b0*/  LDL.LU.64 R28, [R1+0xe28] ;  /* 0x000e2800011c7983 */ /* 0x002f280000300a00 */
[----:B------:R-:W-:Y:S04]  /*362c0*/  STL [R1+0x92c], R7 ;  /* 0x00092c0701007387 */ /* 0x000fe80000100800 */
[----:B------:R1:W-:Y:S04]  /*362d0*/  STL.64 [R1+0x920], R26 ;  /* 0x0009201a01007387 */ /* 0x0003e80000100a00 */
[----:B-1----:R-:W4:Y:S04]  /*362e0*/  LDL.LU.64 R26, [R1+0xe20] ;  /* 0x000e2000011a7983 */ /* 0x002f280000300a00 */
[----:B------:R1:W-:Y:S04]  /*362f0*/  STL [R1+0x938], R30 ;  /* 0x0009381e01007387 */ /* 0x0003e80000100800 */
[----:B-1----:R-:W4:Y:S04]  /*36300*/  LDL.LU.64 R30, [R1+0xe18] ;  /* 0x000e1800011e7983 */ /* 0x002f280000300a00 */
[----:B------:R0:W-:Y:S02]  /*36310*/  STL [R1+0x93c], R11 ;  /* 0x00093c0b01007387 */ /* 0x0001e40000100800 */
[----:B0-----:R-:W-:-:S02]  /*36320*/  IMAD R11, R225, 0x1f2, RZ ;  /* 0x000001f2e10b7824 */ /* 0x001fc400078e02ff */
[----:B------:R-:W0:Y:S02]  /*36330*/  LDC R225, c[0x0][0x278] ;  /* 0x00009e00ffe17b82 */ /* 0x000e240000000800 */
[----:B0-----:R-:W-:-:S06]  /*36340*/  IMAD R7, R225, 0x1f4, RZ ;  /* 0x000001f4e1077824 */ /* 0x001fcc00078e02ff */
[----:B------:R-:W0:Y:S02]  /*36350*/  LDC R225, c[0x0][0x278] ;  /* 0x00009e00ffe17b82 */ /* 0x000e240000000800 */
[----:B0-----:R-:W-:-:S06]  /*36360*/  IMAD R5, R225, 0xfb, RZ ;  /* 0x000000fbe1057824 */ /* 0x001fcc00078e02ff */
[----:B------:R-:W0:Y:S08]  /*36370*/  LDC R225, c[0x0][0x278] ;  /* 0x00009e00ffe17b82 */ /* 0x000e300000000800 */
[----:B------:R-:W-:Y:S01]  /*36380*/  BAR.SYNC.DEFER_BLOCKING 0x0 ;  /* 0x0000000000007b1d */ /* 0x000fe20000010000 */
[-C--:B------:R-:W-:Y:S02]  /*36390*/  IADD3 R250, P5, R250, R2.reuse, RZ ;  /* 0x00000002fafa7210 */ /* 0x080fe40007fbe0ff */
[----:B------:R-:W-:-:S02]  /*363a0*/  IADD3 R244, P6, R244, R2, RZ ;  /* 0x00000002f4f47210 */ /* 0x000fc40007fde0ff */
[-C--:B------:R-:W-:Y:S02]  /*363b0*/  LEA.HI.X.SX32 R251, R13, R3.reuse, 0x1, P5 ;  /* 0x000000030dfb7211 */ /* 0x080fe400028f0eff */
[----:B------:R-:W-:-:S03]  /*363c0*/  LEA.HI.X.SX32 R245, R247, R3, 0x1, P6 ;  /* 0x00000003f7f57211 */ /* 0x000fc600030f0eff */
[----:B------:R1:W-:Y:S01]  /*363d0*/  STL.64 [R1+0x958], R250 ;  /* 0x000958fa01007387 */ /* 0x0003e20000100a00 */
[----:B0-----:R-:W-:Y:S02]  /*363e0*/  IMAD R10, R225, 0x1f6, RZ ;  /* 0x000001f6e10a7824 */ /* 0x001fe400078e02ff */
[----:B------:R-:W0:Y:S01]  /*363f0*/  LDC R225, c[0x0][0x278] ;  /* 0x00009e00ffe17b82 */ /* 0x000e220000000800 */
[-C--:B-1----:R-:W-:Y:S01]  /*36400*/  IADD3 R250, P5, R249, R2.reuse, RZ ;  /* 0x00000002f9fa7210 */ /* 0x082fe20007fbe0ff */
[----:B------:R1:W-:Y:S01]  /*36410*/  STL.64 [R1+0x950], R244 ;  /* 0x000950f401007387 */ /* 0x0003e20000100a00 */
[----:B------:R-:W-:Y:S02]  /*36420*/  IMAD R242, R242, 0x1e4, RZ ;  /* 0x000001e4f2f27824 */ /* 0x000fe400078e02ff */
[----:B------:R-:W-:Y:S02]  /*36430*/  LEA.HI.X.SX32 R251, R15, R3, 0x1, P5 ;  /* 0x000000030ffb7211 */ /* 0x000fe400028f0eff */
[-C--:B------:R-:W-:Y:S01]  /*36440*/  IADD3 R104, P5, R104, R2.reuse, RZ ;  /* 0x0000000268687210 */ /* 0x080fe20007fbe0ff */
[----:B------:R-:W2:Y:S01]  /*36450*/  LDC R249, c[0x0][0x278] ;  /* 0x00009e00fff97b82 */ /* 0x000ea20000000800 */
[----:B-1----:R-:W-:-:S02]  /*36460*/  IADD3 R244, P6, R105, R2, RZ ;  /* 0x0000000269f47210 */ /* 0x002fc40007fde0ff */
[-C--:B------:R-:W-:Y:S02]  /*36470*/  LEA.HI.X.SX32 R105, R21, R3.reuse, 0x1, P5 ;  /* 0x0000000315697211 */ /* 0x080fe400028f0eff */
[----:B------:R-:W-:Y:S01]  /*36480*/  LEA.HI.X.SX32 R245, R243, R3, 0x1, P6 ;  /* 0x00000003f3f57211 */ /* 0x000fe200030f0eff */
[----:B------:R1:W-:Y:S01]  /*36490*/  STL.64 [R1+0x948], R250 ;  /* 0x000948fa01007387 */ /* 0x0003e20000100a00 */
[----:B------:R-:W-:-:S03]  /*364a0*/  IADD3 R242, P6, R242, R2, RZ ;  /* 0x00000002f2f27210 */ /* 0x000fc60007fde0ff */
[----:B------:R-:W-:Y:S01]  /*364b0*/  STL.64 [R1+0x960], R244 ;  /* 0x000960f401007387 */ /* 0x000fe20000100a00 */
[----:B0-----:R-:W-:Y:S01]  /*364c0*/  IMAD R13, R225, 0x1f8, RZ ;  /* 0x000001f8e10d7824 */ /* 0x001fe200078e02ff */
[----:B------:R-:W-:Y:S01]  /*364d0*/  LEA.HI.X.SX32 R243, R238, R3, 0x1, P6 ;  /* 0x00000003eef37211 */ /* 0x000fe200030f0eff */
[----:B------:R-:W0:Y:S01]  /*364e0*/  LDC R225, c[0x0][0x278] ;  /* 0x00009e00ffe17b82 */ /* 0x000e220000000800 */
[----:B------:R3:W-:Y:S01]  /*364f0*/  STL.64 [R1+0x970], R104 ;  /* 0x0009706801007387 */ /* 0x0007e20000100a00 */
[----:B------:R-:W-:-:S04]  /*36500*/  IADD3 R20, P6, R20, R2, RZ ;  /* 0x0000000214147210 */ /* 0x000fc80007fde0ff */
[-C--:B------:R-:W-:Y:S02]  /*36510*/  LEA.HI.X.SX32 R21, R237, R3.reuse, 0x1, P6 ;  /* 0x00000003ed157211 */ /* 0x080fe400030f0eff */
[----:B-1----:R-:W1:Y:S01]  /*36520*/  LDC R250, c[0x0][0x278] ;  /* 0x00009e00fffa7b82 */ /* 0x002e620000000800 */
[----:B---3--:R-:W-:Y:S01]  /*36530*/  IADD3 R104, P5, R23, R2, RZ ;  /* 0x0000000217687210 */ /* 0x008fe20007fbe0ff */
[----:B------:R-:W-:Y:S06]  /*36540*/  STL.64 [R1+0x968], R242 ;  /* 0x000968f201007387 */ /* 0x000fec0000100a00 */
[----:B------:R-:W3:Y:S01]  /*36550*/  LDC R237, c[0x0][0x278] ;  /* 0x00009e00ffed7b82 */ /* 0x000ee20000000800 */
[----:B------:R-:W-:-:S02]  /*36560*/  LEA.HI.X.SX32 R105, R19, R3, 0x1, P5 ;  /* 0x0000000313697211 */ /* 0x000fc400028f0eff */
[----:B------:R-:W-:-:S03]  /*36570*/  IADD3 R22, P5, R22, R2, RZ ;  /* 0x0000000216167210 */ /* 0x000fc60007fbe0ff */
[----:B------:R-:W-:Y:S01]  /*36580*/  STL.64 [R1+0x940], R104 ;  /* 0x0009406801007387 */ /* 0x000fe20000100a00 */
[----:B------:R-:W-:-:S03]  /*36590*/  LEA.HI.X.SX32 R23, R14, R3, 0x1, P5 ;  /* 0x000000030e177211 */ /* 0x000fc600028f0eff */
[----:B------:R5:W-:Y:S04]  /*365a0*/  STL.64 [R1+0x918], R20 ;  /* 0x0009181401007387 */ /* 0x000be80000100a00 */
[----:B------:R-:W-:Y:S01]  /*365b0*/  STL.64 [R1+0x5a0], R22 ;  /* 0x0005a01601007387 */ /* 0x000fe20000100a00 */
[-C--:B-----5:R-:W-:Y:S02]  /*365c0*/  IADD3 R20, P6, R18, R2.reuse, RZ ;  /* 0x0000000212147210 */ /* 0x0a0fe40007fde0ff */
[----:B------:R-:W-:Y:S02]  /*365d0*/  IADD3 R18, P5, R17, R2, RZ ;  /* 0x0000000211127210 */ /* 0x000fe40007fbe0ff */
[-C--:B------:R-:W-:Y:S02]  /*365e0*/  LEA.HI.X.SX32 R21, R229, R3.reuse, 0x1, P6 ;  /* 0x00000003e5157211 */ /* 0x080fe400030f0eff */
[----:B------:R-:W-:-:S03]  /*365f0*/  LEA.HI.X.SX32 R19, R9, R3, 0x1, P5 ;  /* 0x0000000309137211 */ /* 0x000fc600028f0eff */
[----:B------:R-:W-:Y:S01]  /*36600*/  STL.64 [R1+0x598], R20 ;  /* 0x0005981401007387 */ /* 0x000fe20000100a00 */
[----:B------:R-:W-:Y:S01]  /*36610*/  IADD3 R14, P6, R4, R2, RZ ;  /* 0x00000002040e7210 */ /* 0x000fe20007fde0ff */
[----:B0-----:R-:W-:Y:S02]  /*36620*/  IMAD R4, R225, 0xfd, RZ ;  /* 0x000000fde1047824 */ /* 0x001fe400078e02ff */
[----:B------:R0:W-:Y:S04]  /*36630*/  STL.64 [R1+0x590], R18 ;  /* 0x0005901201007387 */ /* 0x0001e80000100a00 */
[----:B------:R-:W5:Y:S04]  /*36640*/  LDL R247, [R1+0x70] ;  /* 0x0000700001f77983 */ /* 0x000f680000100800 */
[----:B------:R-:W5:Y:S04]  /*36650*/  LDL.LU R238, [R1+0x10] ;  /* 0x0000100001ee7983 */ /* 0x000f680000300800 */
[----:B------:R-:W4:Y:S04]  /*36660*/  LDL R229, [R1+0x520] ;  /* 0x0005200001e57983 */ /* 0x000f280000100800 */
[----:B------:R-:W4:Y:S01]  /*36670*/  LDL R225, [R1+0x518] ;  /* 0x0005180001e17983 */ /* 0x000f220000100800 */
[----:B------:R-:W-:-:S02]  /*36680*/  LEA.HI.X.SX32 R15, R241, R3, 0x1, P6 ;  /* 0x00000003f10f7211 */ /* 0x000fc400030f0eff */
[-C--:B0-----:R-:W-:Y:S01]  /*36690*/  IADD3 R18, P5, R11, R2.reuse, RZ ;  /* 0x000000020b127210 */ /* 0x081fe20007fbe0ff */
[----:B------:R-:W0:Y:S01]  /*366a0*/  LDC R241, c[0x0][0x278] ;  /* 0x00009e00fff17b82 */ /* 0x000e220000000800 */
[----:B------:R-:W5:Y:S04]  /*366b0*/  LDS.128 R20, [R0] ;  /* 0x0000000000147984 */ /* 0x000f680000000c00 */
[----:B------:R2:W-:Y:S01]  /*366c0*/  STL.64 [R1+0x588], R14 ;  /* 0x0005880e01007387 */ /* 0x0005e20000100a00 */
[----:B------:R-:W-:Y:S02]  /*366d0*/  LEA.HI.X.SX32 R19, R6, R3, 0x1, P5 ;  /* 0x0000000306137211 */ /* 0x000fe400028f0eff */
[----:B--2---:R-:W-:Y:S01]  /*366e0*/  IADD3 R14, P6, R7, R2, RZ ;  /* 0x00000002070e7210 */ /* 0x004fe20007fde0ff */
[----:B---3--:R-:W-:-:S02]  /*366f0*/  IMAD R7, R237, 0x1fa, RZ ;  /* 0x000001faed077824 */ /* 0x008fc400078e02ff */
[----:B------:R-:W2:Y:S01]  /*36700*/  LDC R237, c[0x0][0x278] ;  /* 0x00009e00ffed7b82 */ /* 0x000ea20000000800 */
[----:B------:R-:W-:Y:S01]  /*36710*/  LEA.HI.X.SX32 R15, R240, R3, 0x1, P6 ;  /* 0x00000003f00f7211 */ /* 0x000fe200030f0eff */
[----:B------:R-:W-:Y:S01]  /*36720*/  STL.64 [R1+0x580], R18 ;  /* 0x0005801201007387 */ /* 0x000fe20000100a00 */
[----:B------:R-:W-:-:S03]  /*36730*/  IADD3 R10, P5, R10, R2, RZ ;  /* 0x000000020a0a7210 */ /* 0x000fc60007fbe0ff */
[----:B------:R3:W-:Y:S01]  /*36740*/  STL.64 [R1+0x578], R14 ;  /* 0x0005780e01007387 */ /* 0x0007e20000100a00 */
[----:B------:R-:W-:Y:S01]  /*36750*/  LEA.HI.X.SX32 R11, R5, R3, 0x1, P5 ;  /* 0x00000003050b7211 */ /* 0x000fe200028f0eff */
[----:B------:R-:W1:Y:S01]  /*36760*/  LDC R240, c[0x0][0x278] ;  /* 0x00009e00fff07b82 */ /* 0x000e620000000800 */
[----:B---3--:R-:W-:-:S04]  /*36770*/  IADD3 R14, P6, R13, R2, RZ ;  /* 0x000000020d0e7210 */ /* 0x008fc80007fde0ff */
[----:B------:R-:W-:Y:S01]  /*36780*/  LEA.HI.X.SX32 R15, R233, R3, 0x1, P6 ;  /* 0x00000003e90f7211 */ /* 0x000fe200030f0eff */
[----:B------:R3:W-:Y:S01]  /*36790*/  STL.64 [R1+0x570], R10 ;  /* 0x0005700a01007387 */ /* 0x0007e20000100a00 */
[----:B--2---:R-:W-:-:S03]  /*367a0*/  IMAD R6, R237, 0x1fc, RZ ;  /* 0x000001fced067824 */ /* 0x004fc600078e02ff */
[----:B------:R-:W-:Y:S04]  /*367b0*/  STL.64 [R1+0x568], R14 ;  /* 0x0005680e01007387 */ /* 0x000fe80000100a00 */
[----:B------:R-:W2:Y:S04]  /*367c0*/  LDL R237, [R1+0x80] ;  /* 0x0000800001ed7983 */ /* 0x000ea80000100800 */
[----:B------:R-:W2:Y:S04]  /*367d0*/  LDL R233, [R1+0x78] ;  /* 0x0000780001e97983 */ /* 0x000ea80000100800 */
[----:B------:R-:W2:Y:S04]  /*367e0*/  LDL R245, [R1+0x8f0] ;  /* 0x0008f00001f57983 */ /* 0x000ea80000100800 */
[----:B------:R-:W2:Y:S01]  /*367f0*/  LDL R244, [R1+0x548] ;  /* 0x0005480001f47983 */ /* 0x000ea20000100800 */
[----:B---3--:R-:W-:Y:S01]  /*36800*/  IADD3 R10, P5, R7, R2, RZ ;  /* 0x00000002070a7210 */ /* 0x008fe20007fbe0ff */
[----:B0-----:R-:W-:-:S02]  /*36810*/  IMAD R241, R241, 0x256, RZ ;  /* 0x00000256f1f17824 */ /* 0x001fc400078e02ff */
[----:B------:R-:W3:Y:S01]  /*36820*/  LDL R243, [R1+0x90] ;  /* 0x0000900001f37983 */ /* 0x000ee20000100800 */
[----:B------:R-:W-:Y:S01]  /*36830*/  LEA.HI.X.SX32 R11, R4, R3, 0x1, P5 ;  /* 0x00000003040b7211 */ /* 0x000fe200028f0eff */
[----:B-1----:R-:W-:Y:S01]  /*36840*/  IMAD R5, R240, 0x1fe, RZ ;  /* 0x000001fef0057824 */ /* 0x002fe200078e02ff */
[----:B------:R-:W-:-:S03]  /*36850*/  IADD3 RZ, P6, R241, R2, RZ ;  /* 0x00000002f1ff7210 */ /* 0x000fc60007fde0ff */
[----:B------:R0:W-:Y:S04]  /*36860*/  STL.64 [R1+0x560], R10 ;  /* 0x0005600a01007387 */ /* 0x0001e80000100a00 */
[----:B------:R-:W3:Y:S04]  /*36870*/  LDL R242, [R1+0x88] ;  /* 0x0000880001f27983 */ /* 0x000ee80000100800 */
[----:B------:R-:W3:Y:S04]  /*36880*/  LDL.LU R241, [R1+0x98c] ;  /* 0x00098c0001f17983 */ /* 0x000ee80000300800 */
[----:B------:R-:W3:Y:S01]  /*36890*/  LDL.LU R240, [R1+0x988] ;  /* 0x0009880001f07983 */ /* 0x000ee20000300800 */
[----:B------:R-:W-:-:S02]  /*368a0*/  IADD3 R6, P5, R6, R2, RZ ;  /* 0x0000000206067210 */ /* 0x000fc40007fbe0ff */
[----:B0-----:R-:W-:Y:S02]  /*368b0*/  LEA R10, R249, -R249, 0x8 ;  /* 0x800000f9f90a7211 */ /* 0x001fe400078e40ff */
[----:B------:R-:W-:Y:S02]  /*368c0*/  LEA.HI.X.SX32 R7, R248, R3, 0x1, P5 ;  /* 0x00000003f8077211 */ /* 0x000fe400028f0eff */
[----:B------:R-:W-:-:S04]  /*368d0*/  IADD3 R14, P5, R5, R2, RZ ;  /* 0x00000002050e7210 */ /* 0x000fc80007fbe0ff */
[----:B------:R-:W-:Y:S01]  /*368e0*/  LEA.HI.X.SX32 R15, R10, R3, 0x1, P5 ;  /* 0x000000030a0f7211 */ /* 0x000fe200028f0eff */
[----:B------:R4:W-:Y:S04]  /*368f0*/  STL.64 [R1+0x558], R6 ;  /* 0x0005580601007387 */ /* 0x0009e80000100a00 */
[----:B------:R-:W-:Y:S01]  /*36900*/  STL.64 [R1+0x550], R14 ;  /* 0x0005500e01007387 */ /* 0x000fe20000100a00 */
[----:B------:R-:W-:Y:S02]  /*36910*/  F2FP.F16.F32.PACK_AB R4, R236, R239 ;  /* 0x000000efec04723e */ /* 0x000fe400000000ff */
[----:B------:R-:W-:Y:S01]  /*36920*/  F2FP.F16.F32.PACK_AB R5, R234, R235 ;  /* 0x000000ebea05723e */ /* 0x000fe200000000ff */
[----:B------:R-:W-:Y:S01]  /*36930*/  IMAD R9, R250, 0x258, RZ ;  /* 0x00000258fa097824 */ /* 0x000fe200078e02ff */
[----:B------:R-:W-:Y:S01]  /*36940*/  BAR.SYNC.DEFER_BLOCKING 0x0 ;  /* 0x0000000000007b1d */ /* 0x000fe20000010000 */
[----:B------:R-:W-:-:S02]  /*36950*/  F2FP.F16.F32.PACK_AB R16, R232, R16 ;  /* 0x00000010e810723e */ /* 0x000fc400000000ff */
[----:B------:R-:W-:Y:S02]  /*36960*/  F2FP.F16.F32.PACK_AB R17, R230, R231 ;  /* 0x000000e7e611723e */ /* 0x000fe400000000ff */
[----:B----4-:R-:W-:Y:S02]  /*36970*/  F2FP.F16.F32.PACK_AB R7, R229, R225 ;  /* 0x000000e1e507723e */ /* 0x010fe400000000ff */
[----:B------:R-:W4:Y:S04]  /*36980*/  LDL R229, [R1+0xa0] ;  /* 0x0000a00001e57983 */ /* 0x000f280000100800 */
[----:B------:R-:W4:Y:S01]  /*36990*/  LDL R225, [R1+0x98] ;  /* 0x0000980001e17983 */ /* 0x000f220000100800 */
[----:B-----5:R-:W-:-:S05]  /*369a0*/  F2FP.F16.F32.PACK_AB R6, R247, R238 ;  /* 0x000000eef706723e */ /* 0x020fca00000000ff */
[----:B------:R-:W-:Y:S01]  /*369b0*/  STSM.16.M88.4 [R252], R4 ;  /* 0x00000004fc007844 */ /* 0x000fe20000000200 */
[----:B------:R-:W-:Y:S06]  /*369c0*/  BAR.SYNC.DEFER_BLOCKING 0x0 ;  /* 0x0000000000007b1d */ /* 0x000fec0000010000 */
[----:B------:R-:W-:Y:S04]  /*369d0*/  STL.64 [R1+0x10], R20 ;  /* 0x0000101401007387 */ /* 0x000fe80000100a00 */
[----:B------:R0:W-:Y:S04]  /*369e0*/  STL.64 [R1+0x18], R22 ;  /* 0x0000181601007387 */ /* 0x0001e80000100a00 */
[----:B0-----:R-:W5:Y:S04]  /*369f0*/  LDL.LU R22, [R1+0x9a4] ;  /* 0x0009a40001167983 */ /* 0x001f680000300800 */
[----:B------:R-:W5:Y:S04]  /*36a00*/  LDL.LU R23, [R1+0x9a0] ;  /* 0x0009a00001177983 */ /* 0x000f680000300800 */
[----:B------:R-:W5:Y:S04]  /*36a10*/  LDL R247, [R1+0xb0] ;  /* 0x0000b00001f77983 */ /* 0x000f680000100800 */
[----:B------:R-:W5:Y:S04]  /*36a20*/  LDL R238, [R1+0xa8] ;  /* 0x0000a80001ee7983 */ /* 0x000f680000100800 */
[----:B------:R-:W0:Y:S01]  /*36a30*/  LDS.128 R248, [R0] ;  /* 0x0000000000f87984 */ /* 0x000e220000000c00 */
[----:B--2---:R-:W-:-:S03]  /*36a40*/  F2FP.F16.F32.PACK_AB R18, R237, R233 ;  /* 0x000000e9ed12723e */ /* 0x004fc600000000ff */
[----:B------:R-:W2:Y:S04]  /*36a50*/  LDL.LU R237, [R1+0x9ac] ;  /* 0x0009ac0001ed7983 */ /* 0x000ea80000300800 */
[----:B------:R-:W2:Y:S01]  /*36a60*/  LDL.LU R233, [R1+0x9a8] ;  /* 0x0009a80001e97983 */ /* 0x000ea20000300800 */
[----:B------:R-:W-:Y:S01]  /*36a70*/  F2FP.F16.F32.PACK_AB R19, R245, R244 ;  /* 0x000000f4f513723e */ /* 0x000fe200000000ff */
[----:B------:R-:W-:Y:S06]  /*36a80*/  BAR.SYNC.DEFER_BLOCKING 0x0 ;  /* 0x0000000000007b1d */ /* 0x000fec0000010000 */
[----:B------:R-:W2:Y:S01]  /*36a90*/  LDL R104, [R1+0x440] ;  /* 0x0004400001687983 */ /* 0x000ea20000100800 */
[----:B---3--:R-:W-:-:S03]  /*36aa0*/  F2FP.F16.F32.PACK_AB R14, R243, R242 ;  /* 0x000000f2f30e723e */ /* 0x008fc600000000ff */
[----:B------:R-:W3:Y:S04]  /*36ab0*/  LDL R105, [R1+0xb8] ;  /* 0x0000b80001697983 */ /* 0x000ee80000100800 */
[----:B------:R-:W-:Y:S01]  /*36ac0*/  STSM.16.M88.4 [R252], R16 ;  /* 0x00000010fc007844 */ /* 0x000fe20000000200 */
[----:B------:R-:W-:Y:S01]  /*36ad0*/  F2FP.F16.F32.PACK_AB R15, R241, R240 ;  /* 0x000000f0f10f723e */ /* 0x000fe200000000ff */
[----:B------:R-:W-:Y:S06]  /*36ae0*/  BAR.SYNC.DEFER_BLOCKING 0x0 ;  /* 0x0000000000007b1d */ /* 0x000fec0000010000 */
[----:B------:R-:W1:Y:S04]  /*36af0*/  LDS.128 R240, [R0] ;  /* 0x0000000000f07984 */ /* 0x000e680000000c00 */
[----:B0-----:R-:W-:Y:S04]  /*36b00*/  STL.64 [R1+0xdd8], R248 ;  /* 0x000dd8f801007387 */ /* 0x001fe80000100a00 */
[----:B------:R-:W-:Y:S04]  /*36b10*/  STL.64 [R1+0xdd0], R250 ;  /* 0x000dd0fa01007387 */ /* 0x000fe80000100a00 */
[----:B-1----:R-:W-:Y:S04]  /*36b20*/  STL.64 [R1+0xdc8], R240 ;  /* 0x000dc8f001007387 */ /* 0x002fe80000100a00 */
[----:B------:R-:W-:Y:S04]  /*36b30*/  STL.64 [R1+0xdc0], R242 ;  /* 0x000dc0f201007387 */ /* 0x000fe80000100a00 */
[----:B------:R-:W3:Y:S04]  /*36b40*/  LDL.LU R230, [R1+0x9c4] ;  /* 0x0009c40001e67983 */ /* 0x000ee80000300800 */
[----:B------:R-:W3:Y:S04]  /*36b50*/  LDL.LU R21, [R1+0x9c0] ;  /* 0x0009c00001157983 */ /* 0x000ee80000300800 */
[----:B------:R-:W3:Y:S04]  /*36b60*/  LDL R245, [R1+0x450] ;  /* 0x0004500001f57983 */ /* 0x000ee80000100800 */
[----:B------:R-:W3:Y:S01]  /*36b70*/  LDL R244, [R1+0x448] ;  /* 0x0004480001f47983 */ /* 0x000ee20000100800 */
[----:B------:R-:W-:-:S02]  /*36b80*/  F2FP.F16.F32.PACK_AB R12, R228, R12 ;  /* 0x0000000ce40c723e */ /* 0x000fc400000000ff */
[----:B------:R-:W-:Y:S01]  /*36b90*/  F2FP.F16.F32.PACK_AB R13, R226, R227 ;  /* 0x000000e3e20d723e */ /* 0x000fe200000000ff */
[----:B------:R-:W-:Y:S06]  /*36ba0*/  BAR.SYNC.DEFER_BLOCKING 0x0 ;  /* 0x0000000000007b1d */ /* 0x000fec0000010000 */
[----:B------:R-:W-:Y:S01]  /*36bb0*/  STSM.16.M88.4 [R252], R12 ;  /* 0x0000000cfc007844 */ /* 0x000fe20000000200 */
[----:B----4-:R-:W-:-:S03]  /*36bc0*/  F2FP.F16.F32.PACK_AB R10, R229, R225 ;  /* 0x000000e1e50a723e */ /* 0x010fc600000000ff */
[----:B------:R-:W4:Y:S04]  /*36bd0*/  LDL.LU R229, [R1+0x9cc] ;  /* 0x0009cc0001e57983 */ /* 0x000f280000300800 */
[----:B------:R-:W4:Y:S01]  /*36be0*/  LDL.LU R225, [R1+0x9c8] ;  /* 0x0009c80001e17983 */ /* 0x000f220000300800 */
[----:B------:R-:W-:-:S03]  /*36bf0*/  IADD3 RZ, P5, R9, R2, RZ ;  /* 0x0000000209ff7210 */ /* 0x000fc60007fbe0ff */
[----:B------:R-:W4:Y:S01]  /*36c00*/  LDL R20, [R1+0x460] ;  /* 0x0004600001147983 */ /* 0x000f220000100800 */
[----:B------:R-:W-:Y:S02]  /*36c10*/  F2FP.F16.F32.PACK_AB R8, R224, R8 ;  /* 0x00000008e008723e */ /* 0x000fe400000000ff */
[----:B------:R-:W-:Y:S02]  /*36c20*/  F2FP.F16.F32.PACK_AB R9, R222, R223 ;  /* 0x000000dfde09723e */ /* 0x000fe400000000ff */
[----:B-----5:R-:W-:Y:S02]  /*36c30*/  F2FP.F16.F32.PACK_AB R6, R247, R238 ;  /* 0x000000eef706723e */ /* 0x020fe400000000ff */
[----:B--2---:R-:W-:Y:S01]  /*36c40*/  F2FP.F16.F32.PACK_AB R7, R237, R233 ;  /* 0x000000e9ed07723e */ /* 0x004fe200000000ff */
[----:B------:R-:W-:Y:S01]  /*36c50*/  BAR.SYNC.DEFER_BLOCKING 0x0 ;  /* 0x0000000000007b1d */ /* 0x000fe20000010000 */
[----:B------:R-:W-:-:S05]  /*36c60*/  F2FP.F16.F32.PACK_AB R11, R22, R23 ;  /* 0x00000017160b723e */ /* 0x000fca00000000ff */
[----:B------:R-:W2:Y:S04]  /*36c70*/  LDL R22, [R1+0x458] ;  /* 0x0004580001167983 */ /* 0x000ea80000100800 */
[----:B------:R-:W5:Y:S04]  /*36c80*/  LDL.LU R23, [R1+0x9e4] ;  /* 0x0009e40001177983 */ /* 0x000f680000300800 */
[----:B------:R-:W5:Y:S04]  /*36c90*/  LDL.LU R247, [R1+0x9e0] ;  /* 0x0009e00001f77983 */ /* 0x000f680000300800 */
[----:B------:R-:W0:Y:S01]  /*36ca0*/  LDS.128 R236, [R0] ;  /* 0x0000000000ec7984 */ /* 0x000e220000000c00 */
[----:B------:R-:W-:Y:S06]  /*36cb0*/  BAR.SYNC.DEFER_BLOCKING 0x0 ;  /* 0x0000000000007b1d */ /* 0x000fec0000010000 */
[----:B------:R-:W-:Y:S02]  /*36cc0*/  STSM.16.M88.4 [R252], R8 ;  /* 0x00000008fc007844 */ /* 0x000fe40000000200 */
[----:B------:R-:W-:Y:S06]  /*36cd0*/  BAR.SYNC.DEFER_BLOCKING 0x0 ;  /* 0x0000000000007b1d */ /* 0x000fec0000010000 */
[----:B------:R-:W1:Y:S04]  /*36ce0*/  LDS.128 R232, [R0] ;  /* 0x0000000000e87984 */ /* 0x000e680000000c00 */
[----:B0-----:R-:W-:Y:S04]  /*36cf0*/  STL.64 [R1+0xdb8], R236 ;  /* 0x000db8ec01007387 */ /* 0x001fe80000100a00 */
[----:B------:R-:W-:Y:S01]  /*36d00*/  STL.64 [R1+0xdb0], R238 ;  /* 0x000db0ee01007387 */ /* 0x000fe20000100a00 */
[----:B---3--:R-:W-:-:S02]  /*36d10*/  F2FP.F16.F32.PACK_AB R18, R104, R105 ;  /* 0x000000696812723e */ /* 0x008fc400000000ff */
[----:B------:R-:W-:Y:S01]  /*36d20*/  F2FP.F16.F32.PACK_AB R14, R245, R244 ;  /* 0x000000f4f50e723e */ /* 0x000fe200000000ff */
[----:B-1----:R-:W-:Y:S04]  /*36d30*/  STL.64 [R1+0xde0], R232 ;  /* 0x000de0e801007387 */ /* 0x002fe80000100a00 */
[----:B------:R-:W-:Y:S04]  /*36d40*/  STL.64 [R1+0xda8], R234 ;  /* 0x000da8ea01007387 */ /* 0x000fe80000100a00 */
[----:B------:R-:W3:Y:S04]  /*36d50*/  LDL R251, [R1+0x470] ;  /* 0x0004700001fb7983 */ /* 0x000ee80000100800 */
[----:B------:R-:W3:Y:S04]  /*36d60*/  LDL R248, [R1+0x468] ;  /* 0x0004680001f87983 */ /* 0x000ee80000100800 */
[----:B------:R-:W3:Y:S04]  /*36d70*/  LDL.LU R104, [R1+0x9ec] ;  /* 0x0009ec0001687983 */ /* 0x000ee80000300800 */
[----:B------:R-:W3:Y:S04]  /*36d80*/  LDL.LU R105, [R1+0x9e8] ;  /* 0x0009e80001697983 */ /* 0x000ee80000300800 */
[----:B------:R-:W3:Y:S04]  /*36d90*/  LDL R245, [R1+0x4e0] ;  /* 0x0004e00001f57983 */ /* 0x000ee80000100800 */
[----:B------:R-:W3:Y:S01]  /*36da0*/  LDL R244, [R1+0x4d8] ;  /* 0x0004d80001f47983 */ /* 0x000ee20000100800 */
[----:B------:R-:W-:Y:S01]  /*36db0*/  F2FP.F16.F32.PACK_AB R4, R220, R221 ;  /* 0x000000dddc04723e */ /* 0x000fe200000000ff */
[----:B------:R-:W-:Y:S01]  /*36dc0*/  BAR.SYNC.DEFER_BLOCKING 0x0 ;  /* 0x0000000000007b1d */ /* 0x000fe20000010000 */
[----:B------:R-:W-:-:S05]  /*36dd0*/  F2FP.F16.F32.PACK_AB R5, R218, R219 ;  /* 0x000000dbda05723e */ /* 0x000fca00000000ff */
[----:B------:R-:W-:Y:S01]  /*36de0*/  STSM.16.M88.4 [R252], R4 ;  /* 0x00000004fc007844 */ /* 0x000fe20000000200 */
[----:B------:R-:W-:Y:S02]  /*36df0*/  F2FP.F16.F32.PACK_AB R19, R230, R21 ;  /* 0x00000015e613723e */ /* 0x000fe400000000ff */
[----:B------:R-:W-:Y:S01]  /*36e00*/  F2FP.F16.F32.PACK_AB R16, R216, R217 ;  /* 0x000000d9d810723e */ /* 0x000fe200000000ff */
[----:B------:R-:W-:Y:S01]  /*36e10*/  BAR.SYNC.DEFER_BLOCKING 0x0 ;  /* 0x0000000000007b1d */ /* 0x000fe20000010000 */
[----:B------:R-:W-:Y:S02]  /*36e20*/  F2FP.F16.F32.PACK_AB R17, R214, R215 ;  /* 0x000000d7d611723e */ /* 0x000fe400000000ff */
[----:B----4-:R-:W-:-:S03]  /*36e30*/  F2FP.F16.F32.PACK_AB R15, R229, R225 ;  /* 0x000000e1e50f723e */ /* 0x010fc600000000ff */
[----:B------:R-:W0:Y:S02]  /*36e40*/  LDS.128 R228, [R0] ;  /* 0x0000000000e47984 */ /* 0x000e240000000c00 */
[----:B------:R-:W-:Y:S06]  /*36e50*/  BAR.SYNC.DEFER_BLOCKING 0x0 ;  /* 0x0000000000007b1d */ /* 0x000fec0000010000 */
[----:B------:R-:W-:Y:S02]  /*36e60*/  STSM.16.M88.4 [R252], R16 ;  /* 0x00000010fc007844 */ /* 0x000fe40000000200 */
[----:B------:R-:W-:Y:S01]  /*36e70*/  BAR.SYNC.DEFER_BLOCKING 0x0 ;  /* 0x0000000000007b1d */ /* 0x000fe20000010000 */
[----:B------:R-:W-:-:S02]  /*36e80*/  F2FP.F16.F32.PACK_AB R12, R212, R213 ;  /* 0x000000d5d40c723e */ /* 0x000fc400000000ff */
[----:B------:R-:W-:-:S03]  /*36e90*/  F2FP.F16.F32.PACK_AB R13, R210, R211 ;  /* 0x000000d3d20d723e */ /* 0x000fc600000000ff */
[----:B------:R-:W1:Y:S02]  /*36ea0*/  LDS.128 R224, [R0] ;  /* 0x0000000000e07984 */ /* 0x000e640000000c00 */
[----:B------:R-:W-:Y:S06]  /*36eb0*/  BAR.SYNC.DEFER_BLOCKING 0x0 ;  /* 0x0000000000007b1d */ /* 0x000fec0000010000 */
[----:B------:R-:W-:Y:S02]  /*36ec0*/  STSM.16.M88.4 [R252], R12 ;  /* 0x0000000cfc007844 */ /* 0x000fe40000000200 */
[----:B------:R-:W-:Y:S01]  /*36ed0*/  BAR.SYNC.DEFER_BLOCKING 0x0 ;  /* 0x0000000000007b1d */ /* 0x000fe20000010000 */
[----:B------:R-:W-:-:S02]  /*36ee0*/  F2FP.F16.F32.PACK_AB R8, R208, R209 ;  /* 0x000000d1d008723e */ /* 0x000fc400000000ff */
[----:B------:R-:W-:-:S03]  /*36ef0*/  F2FP.F16.F32.PACK_AB R9, R206, R207 ;  /* 0x000000cfce09723e */ /* 0x000fc600000000ff */
[----:B0-----:R-:W-:Y:S04]  /*36f00*/  STL.64 [R1+0xd98], R228 ;  /* 0x000d98e401007387 */ /* 0x001fe80000100a00 */
[----:B------:R-:W0:Y:S01]  /*36f10*/  LDS.128 R220, [R0] ;  /* 0x0000000000dc7984 */ /* 0x000e220000000c00 */
[----:B--2---:R-:W-:-:S03]  /*36f20*/  F2FP.F16.F32.PACK_AB R10, R20, R22 ;  /* 0x00000016140a723e */ /* 0x004fc600000000ff */
[----:B------:R-:W-:Y:S01]  /*36f30*/  STL.64 [R1+0xd90], R230 ;  /* 0x000d90e601007387 */ /* 0x000fe20000100a00 */
[----:B-----5:R-:W-:Y:S01]  /*36f40*/  F2FP.F16.F32.PACK_AB R11, R23, R247 ;  /* 0x000000f7170b723e */ /* 0x020fe200000000ff */
[----:B------:R-:W-:Y:S06]  /*36f50*/  BAR.SYNC.DEFER_BLOCKING 0x0 ;  /* 0x0000000000007b1d */ /* 0x000fec0000010000 */
[----:B-1----:R-:W-:Y:S04]  /*36f60*/  STL.64 [R1+0xd88], R224 ;  /* 0x000d88e001007387 */ /* 0x002fe80000100a00 */
[----:B------:R-:W-:Y:S04]  /*36f70*/  STL.64 [R1+0xd78], R226 ;  /* 0x000d78e201007387 */ /* 0x000fe80000100a00 */
[----:B------:R-:W2:Y:S04]  /*36f80*/  LDL.LU R249, [R1+0xa04] ;  /* 0x000a040001f97983 */ /* 0x000ea80000300800 */
[----:B------:R-:W2:Y:S04]  /*36f90*/  LDL.LU R21, [R1+0xa00] ;  /* 0x000a000001157983 */ /* 0x000ea80000300800 */
[----:B------:R-:W-:Y:S01]  /*36fa0*/  STSM.16.M88.4 [R252], R8 ;  /* 0x00000008fc007844 */ /* 0x000fe20000000200 */
[----:B------:R-:W-:Y:S06]  /*36fb0*/  BAR.SYNC.DEFER_BLOCKING 0x0 ;  /* 0x0000000000007b1d */ /* 0x000fec0000010000 */
[----:B------:R-:W4:Y:S04]  /*36fc0*/  LDL R20, [R1+0x4f0] ;  /* 0x0004f00001147983 */ /* 0x000f280000100800 */
[----:B------:R-:W4:Y:S04]  /*36fd0*/  LDL R22, [R1+0x4e8] ;  /* 0x0004e80001167983 */ /* 0x000f280000100800 */
[----:B------:R-:W5:Y:S04]  /*36fe0*/  LDL.LU R23, [R1+0xa0c] ;  /* 0x000a0c0001177983 */ /* 0x000f680000300800 */
[----:B------:R-:W5:Y:S04]  /*36ff0*/  LDL.LU R247, [R1+0xa08] ;  /* 0x000a080001f77983 */ /* 0x000f680000300800 */
[----:B------:R-:W1:Y:S04]  /*37000*/  LDS.128 R216, [R0] ;  /* 0x0000000000d87984 */ /* 0x000e680000000c00 */
[----:B0-----:R-:W-:Y:S04]  /*37010*/  STL.64 [R1+0xd80], R220 ;  /* 0x000d80dc01007387 */ /* 0x001fe80000100a00 */
[----:B------:R-:W-:Y:S04]  /*37020*/  STL [R1+0xdf0], R220 ;  /* 0x000df0dc01007387 */ /* 0x000fe80000100800 */
[----:B------:R-:W-:Y:S01]  /*37030*/  STL.64 [R1+0xd70], R222 ;  /* 0x000d70de01007387 */ /* 0x000fe20000100a00 */
[----:B---3--:R-:W-:-:S02]  /*37040*/  F2FP.F16.F32.PACK_AB R6, R251, R248 ;  /* 0x000000f8fb06723e */ /* 0x008fc400000000ff */
[----:B------:R-:W-:Y:S02]  /*37050*/  F2FP.F16.F32.PACK_AB R7, R104, R105 ;  /* 0x000000696807723e */ /* 0x000fe400000000ff */
        /* <DEDUP_REMOVED lines=8> */
[----:B------:R-:W3:Y:S04]  /*370e0*/  LDL R105, [R1+0x508] ;  /* 0x0005080001697983 */ /* 0x000ee80000100800 */
[----:B------:R-:W3:Y:S04]  /*370f0*/  LDL.LU R245, [R1+0xa2c] ;  /* 0x000a2c0001f57983 */ /* 0x000ee80000300800 */
[----:B------:R-:W3:Y:S01]  /*37100*/  LDL.LU R244, [R1+0xa28] ;  /* 0x000a280001f47983 */ /* 0x000ee20000300800 */
[----:B------:R-:W-:Y:S01]  /*37110*/  F2FP.F16.F32.PACK_AB R4, R204, R205 ;  /* 0x000000cdcc04723e */ /* 0x000fe200000000ff */
[----:B------:R-:W-:Y:S01]  /*37120*/  BAR.SYNC.DEFER_BLOCKING 0x0 ;  /* 0x0000000000007b1d */ /* 0x000fe20000010000 */
[----:B------:R-:W-:-:S02]  /*37130*/  F2FP.F16.F32.PACK_AB R5, R202, R203 ;  /* 0x000000cbca05723e */ /* 0x000fc400000000ff */
[----:B------:R-:W-:Y:S02]  /*37140*/  F2FP.F16.F32.PACK_AB R16, R200, R201 ;  /* 0x000000c9c810723e */ /* 0x000fe400000000ff */
[----:B------:R-:W-:Y:S01]  /*37150*/  F2FP.F16.F32.PACK_AB R17, R198, R199 ;  /* 0x000000c7c611723e */ /* 0x000fe200000000ff */
[----:B------:R-:W3:Y:S04]  /*37160*/  LDL R243, [R1+0x530] ;  /* 0x0005300001f37983 */ /* 0x000ee80000100800 */
[----:B------:R-:W3:Y:S04]  /*37170*/  LDL R240, [R1+0x528] ;  /* 0x0005280001f07983 */ /* 0x000ee80000100800 */
[----:B------:R-:W-:Y:S01]  /*37180*/  STSM.16.M88.4 [R252], R4 ;  /* 0x00000004fc007844 */ /* 0x000fe20000000200 */
[----:B------:R-:W-:Y:S06]  /*37190*/  BAR.SYNC.DEFER_BLOCKING 0x0 ;  /* 0x0000000000007b1d */ /* 0x000fec0000010000 */
[----:B------:R-:W0:Y:S01]  /*371a0*/  LDS.128 R212, [R0] ;  /* 0x0000000000d47984 */ /* 0x000e220000000c00 */
[----:B--2---:R-:W-:Y:S01]  /*371b0*/  F2FP.F16.F32.PACK_AB R19, R249, R21 ;  /* 0x00000015f913723e */ /* 0x004fe200000000ff */
[----:B------:R-:W-:Y:S06]  /*371c0*/  BAR.SYNC.DEFER_BLOCKING 0x0 ;  /* 0x0000000000007b1d */ /* 0x000fec0000010000 */
[----:B------:R-:W2:Y:S04]  /*371d0*/  LDL.LU R249, [R1+0xa44] ;  /* 0x000a440001f97983 */ /* 0x000ea80000300800 */
[----:B------:R-:W2:Y:S04]  /*371e0*/  LDL.LU R21, [R1+0xa40] ;  /* 0x000a400001157983 */ /* 0x000ea80000300800 */
[----:B------:R-:W-:Y:S01]  /*371f0*/  STSM.16.M88.4 [R252], R16 ;  /* 0x00000010fc007844 */ /* 0x000fe20000000200 */
[----:B------:R-:W-:Y:S06]  /*37200*/  BAR.SYNC.DEFER_BLOCKING 0x0 ;  /* 0x0000000000007b1d */ /* 0x000fec0000010000 */
[----:B------:R-:W1:Y:S01]  /*37210*/  LDS.128 R208, [R0] ;  /* 0x0000000000d07984 */ /* 0x000e620000000c00 */
[----:B----4-:R-:W-:-:S02]  /*37220*/  F2FP.F16.F32.PACK_AB R14, R20, R22 ;  /* 0x00000016140e723e */ /* 0x010fc400000000ff */
[----:B-----5:R-:W-:Y:S01]  /*37230*/  F2FP.F16.F32.PACK_AB R15, R23, R247 ;  /* 0x000000f7170f723e */ /* 0x020fe200000000ff */
[----:B------:R-:W4:Y:S04]  /*37240*/  LDL R20, [R1+0x540] ;  /* 0x0005400001147983 */ /* 0x000f280000100800 */
[----:B------:R-:W4:Y:S04]  /*37250*/  LDL R22, [R1+0x538] ;  /* 0x0005380001167983 */ /* 0x000f280000100800 */
[----:B------:R-:W5:Y:S04]  /*37260*/  LDL.LU R23, [R1+0xa4c] ;  /* 0x000a4c0001177983 */ /* 0x000f680000300800 */
[----:B------:R-:W5:Y:S04]  /*37270*/  LDL.LU R247, [R1+0xa48] ;  /* 0x000a480001f77983 */ /* 0x000f680000300800 */
[----:B0-----:R-:W-:Y:S04]  /*37280*/  STL [R1+0xe00], R213 ;  /* 0x000e00d501007387 */ /* 0x001fe80000100800 */
[----:B------:R-:W-:Y:S01]  /*37290*/  STL.64 [R1+0xdf8], R214 ;  /* 0x000df8d601007387 */ /* 0x000fe20000100a00 */
[----:B---3--:R-:W-:-:S03]  /*372a0*/  F2FP.F16.F32.PACK_AB R10, R241, R250 ;  /* 0x000000faf10a723e */ /* 0x008fc600000000ff */
[----:B-1----:R-:W-:Y:S01]  /*372b0*/  STL.64 [R1+0xe10], R210 ;  /* 0x000e10d201007387 */ /* 0x002fe20000100a00 */
[----:B------:R-:W-:-:S03]  /*372c0*/  F2FP.F16.F32.PACK_AB R11, R251, R248 ;  /* 0x000000f8fb0b723e */ /* 0x000fc600000000ff */
[----:B------:R-:W-:Y:S04]  /*372d0*/  STL.64 [R1+0xe08], R208 ;  /* 0x000e08d001007387 */ /* 0x000fe80000100a00 */
[----:B------:R-:W3:Y:S01]  /*372e0*/  LDL.LU R241, [R1+0x994] ;  /* 0x0009940001f17983 */ /* 0x000ee20000300800 */
[----:B------:R-:W-:-:S03]  /*372f0*/  F2FP.F16.F32.PACK_AB R6, R104, R105 ;  /* 0x000000696806723e */ /* 0x000fc600000000ff */
[----:B------:R-:W3:Y:S04]  /*37300*/  LDL.LU R250, [R1+0x990] ;  /* 0x0009900001fa7983 */ /* 0x000ee80000300800 */
[----:B------:R-:W3:Y:S01]  /*37310*/  LDL.LU R251, [R1+0xa64] ;  /* 0x000a640001fb7983 */ /* 0x000ee20000300800 */
[----:B------:R-:W-:-:S03]  /*37320*/  F2FP.F16.F32.PACK_AB R7, R245, R244 ;  /* 0x000000f4f507723e */ /* 0x000fc600000000ff */
[----:B------:R-:W3:Y:S04]  /*37330*/  LDL.LU R248, [R1+0xa60] ;  /* 0x000a600001f87983 */ /* 0x000ee80000300800 */
[----:B------:R-:W3:Y:S04]  /*37340*/  LDL.LU R104, [R1+0x99c] ;  /* 0x00099c0001687983 */ /* 0x000ee80000300800 */
[----:B------:R-:W3:Y:S04]  /*37350*/  LDL.LU R105, [R1+0x998] ;  /* 0x0009980001697983 */ /* 0x000ee80000300800 */
[----:B------:R-:W3:Y:S04]  /*37360*/  LDL.LU R245, [R1+0xa6c] ;  /* 0x000a6c0001f57983 */ /* 0x000ee80000300800 */
[----:B------:R-:W3:Y:S01]  /*37370*/  LDL.LU R244, [R1+0xa68] ;  /* 0x000a680001f47983 */ /* 0x000ee20000300800 */
[----:B------:R-:W-:Y:S01]  /*37380*/  F2FP.F16.F32.PACK_AB R12, R196, R197 ;  /* 0x000000c5c40c723e */ /* 0x000fe200000000ff */
[----:B------:R-:W-:Y:S01]  /*37390*/  BAR.SYNC.DEFER_BLOCKING 0x0 ;  /* 0x0000000000007b1d */ /* 0x000fe20000010000 */
[----:B------:R-:W-:-:S05]  /*373a0*/  F2FP.F16.F32.PACK_AB R13, R194, R195 ;  /* 0x000000c3c20d723e */ /* 0x000fca00000000ff */
[----:B------:R4:W-:Y:S02]  /*373b0*/  STSM.16.M88.4 [R252], R12 ;  /* 0x0000000cfc007844 */ /* 0x0009e40000000200 */
[----:B------:R-:W-:Y:S01]  /*373c0*/  BAR.SYNC.DEFER_BLOCKING 0x0 ;  /* 0x0000000000007b1d */ /* 0x000fe20000010000 */
[----:B------:R-:W-:Y:S02]  /*373d0*/  F2FP.F16.F32.PACK_AB R8, R192, R193 ;  /* 0x000000c1c008723e */ /* 0x000fe400000000ff */
[----:B------:R-:W-:-:S03]  /*373e0*/  F2FP.F16.F32.PACK_AB R9, R190, R191 ;  /* 0x000000bfbe09723e */ /* 0x000fc600000000ff */
[----:B------:R-:W0:Y:S02]  /*373f0*/  LDS.128 R204, [R0] ;  /* 0x0000000000cc7984 */ /* 0x000e240000000c00 */
[----:B------:R-:W-:Y:S06]  /*37400*/  BAR.SYNC.DEFER_BLOCKING 0x0 ;  /* 0x0000000000007b1d */ /* 0x000fec0000010000 */
[----:B------:R3:W-:Y:S02]  /*37410*/  STSM.16.M88.4 [R252], R8 ;  /* 0x00000008fc007844 */ /* 0x0007e40000000200 */
[----:B------:R-:W-:Y:S01]  /*37420*/  BAR.SYNC.DEFER_BLOCKING 0x0 ;  /* 0x0000000000007b1d */ /* 0x000fe20000010000 */
[----:B------:R-:W-:-:S02]  /*37430*/  F2FP.F16.F32.PACK_AB R18, R243, R240 ;  /* 0x000000f0f312723e */ /* 0x000fc400000000ff */
[----:B------:R-:W-:-:S03]  /*37440*/  F2FP.F16.F32.PACK_AB R4, R188, R189 ;  /* 0x000000bdbc04723e */ /* 0x000fc600000000ff */
[----:B------:R-:W3:Y:S04]  /*37450*/  LDL.LU R243, [R1+0x9b4] ;  /* 0x0009b40001f37983 */ /* 0x000ee80000300800 */
[----:B------:R-:W3:Y:S04]  /*37460*/  LDL.LU R240, [R1+0x9b0] ;  /* 0x0009b00001f07983 */ /* 0x000ee80000300800 */
[----:B------:R-:W1:Y:S01]  /*37470*/  LDS.128 R200, [R0] ;  /* 0x0000000000c87984 */ /* 0x000e620000000c00 */
[----:B------:R-:W-:Y:S01]  /*37480*/  F2FP.F16.F32.PACK_AB R5, R186, R187 ;  /* 0x000000bbba05723e */ /* 0x000fe200000000ff */
[----:B------:R-:W-:Y:S06]  /*37490*/  BAR.SYNC.DEFER_BLOCKING 0x0 ;  /* 0x0000000000007b1d */ /* 0x000fec0000010000 */
[----:B------:R0:W-:Y:S02]  /*374a0*/  STSM.16.M88.4 [R252], R4 ;  /* 0x00000004fc007844 */ /* 0x0001e40000000200 */
[----:B------:R-:W-:Y:S01]  /*374b0*/  BAR.SYNC.DEFER_BLOCKING 0x0 ;  /* 0x0000000000007b1d */ /* 0x000fe20000010000 */
[----:B------:R-:W-:-:S02]  /*374c0*/  F2FP.F16.F32.PACK_AB R16, R184, R185 ;  /* 0x000000b9b810723e */ /* 0x000fc400000000ff */
[----:B------:R-:W-:-:S03]  /*374d0*/  F2FP.F16.F32.PACK_AB R17, R182, R183 ;  /* 0x000000b7b611723e */ /* 0x000fc600000000ff */
[----:B------:R-:W1:Y:S01]  /*374e0*/  LDS.128 R196, [R0] ;  /* 0x0000000000c47984 */ /* 0x000e620000000c00 */
[----:B--2---:R-:W-:Y:S01]  /*374f0*/  F2FP.F16.F32.PACK_AB R19, R249, R21 ;  /* 0x00000015f913723e */ /* 0x004fe200000000ff */
[----:B------:R-:W-:Y:S06]  /*37500*/  BAR.SYNC.DEFER_BLOCKING 0x0 ;  /* 0x0000000000007b1d */ /* 0x000fec0000010000 */
[----:B------:R-:W2:Y:S04]  /*37510*/  LDL.LU R249, [R1+0xa84] ;  /* 0x000a840001f97983 */ /* 0x000ea80000300800 */
[----:B------:R-:W2:Y:S01]  /*37520*/  LDL.LU R21, [R1+0xa80] ;  /* 0x000a800001157983 */ /* 0x000ea20000300800 */
[----:B----4-:R-:W-:-:S03]  /*37530*/  F2FP.F16.F32.PACK_AB R14, R20, R22 ;  /* 0x00000016140e723e */ /* 0x010fc600000000ff */
[----:B------:R-:W4:Y:S04]  /*37540*/  LDL.LU R20, [R1+0x9bc] ;  /* 0x0009bc0001147983 */ /* 0x000f280000300800 */
[----:B------:R-:W4:Y:S01]  /*37550*/  LDL.LU R22, [R1+0x9b8] ;  /* 0x0009b80001167983 */ /* 0x000f220000300800 */
[----:B-----5:R-:W-:-:S03]  /*37560*/  F2FP.F16.F32.PACK_AB R15, R23, R247 ;  /* 0x000000f7170f723e */ /* 0x020fc600000000ff */
[----:B------:R-:W5:Y:S04]  /*37570*/  LDL.LU R23, [R1+0xa8c] ;  /* 0x000a8c0001177983 */ /* 0x000f680000300800 */
[----:B------:R-:W5:Y:S01]  /*37580*/  LDL.LU R247, [R1+0xa88] ;  /* 0x000a880001f77983 */ /* 0x000f620000300800 */
[----:B---3--:R-:W-:-:S03]  /*37590*/  F2FP.F16.F32.PACK_AB R10, R241, R250 ;  /* 0x000000faf10a723e */ /* 0x008fc600000000ff */
[----:B------:R-:W3:Y:S04]  /*375a0*/  LDL.LU R241, [R1+0x9d4] ;  /* 0x0009d40001f17983 */ /* 0x000ee80000300800 */
[----:B------:R-:W3:Y:S01]  /*375b0*/  LDL.LU R250, [R1+0x9d0] ;  /* 0x0009d00001fa7983 */ /* 0x000ee20000300800 */
[----:B------:R-:W-:-:S03]  /*375c0*/  F2FP.F16.F32.PACK_AB R11, R251, R248 ;  /* 0x000000f8fb0b723e */ /* 0x000fc600000000ff */
[----:B------:R-:W3:Y:S04]  /*375d0*/  LDL.LU R251, [R1+0xaa4] ;  /* 0x000aa40001fb7983 */ /* 0x000ee80000300800 */
[----:B------:R-:W3:Y:S01]  /*375e0*/  LDL.LU R248, [R1+0xaa0] ;  /* 0x000aa00001f87983 */ /* 0x000ee20000300800 */
[----:B0-----:R-:W-:-:S03]  /*375f0*/  F2FP.F16.F32.PACK_AB R6, R104, R105 ;  /* 0x000000696806723e */ /* 0x001fc600000000ff */
[----:B------:R-:W3:Y:S04]  /*37600*/  LDL.LU R104, [R1+0x9dc] ;  /* 0x0009dc0001687983 */ /* 0x000ee80000300800 */
[----:B------:R-:W3:Y:S01]  /*37610*/  LDL.LU R105, [R1+0x9d8] ;  /* 0x0009d80001697983 */ /* 0x000ee20000300800 */
[----:B------:R-:W-:-:S03]  /*37620*/  F2FP.F16.F32.PACK_AB R7, R245, R244 ;  /* 0x000000f4f507723e */ /* 0x000fc600000000ff */
[----:B------:R-:W3:Y:S04]  /*37630*/  LDL.LU R245, [R1+0xaac] ;  /* 0x000aac0001f57983 */ /* 0x000ee80000300800 */
[----:B------:R-:W3:Y:S04]  /*37640*/  LDL.LU R244, [R1+0xaa8] ;  /* 0x000aa80001f47983 */ /* 0x000ee80000300800 */
[----:B------:R0:W-:Y:S01]  /*37650*/  STSM.16.M88.4 [R252], R16 ;  /* 0x00000010fc007844 */ /* 0x0001e20000000200 */
[----:B------:R-:W-:Y:S01]  /*37660*/  BAR.SYNC.DEFER_BLOCKING 0x0 ;  /* 0x0000000000007b1d */ /* 0x000fe20000010000 */
[----:B------:R-:W-:-:S02]  /*37670*/  F2FP.F16.F32.PACK_AB R12, R180, R181 ;  /* 0x000000b5b40c723e */ /* 0x000fc400000000ff */
[----:B------:R-:W-:-:S03]  /*37680*/  F2FP.F16.F32.PACK_AB R13, R178, R179 ;  /* 0x000000b3b20d723e */ /* 0x000fc600000000ff */
[----:B------:R-:W1:Y:S02]  /*37690*/  LDS.128 R192, [R0] ;  /* 0x0000000000c07984 */ /* 0x000e640000000c00 */
[----:B------:R-:W-:Y:S06]  /*376a0*/  BAR.SYNC.DEFER_BLOCKING 0x0 ;  /* 0x0000000000007b1d */ /* 0x000fec0000010000 */
[----:B------:R4:W-:Y:S02]  /*376b0*/  STSM.16.M88.4 [R252], R12 ;  /* 0x0000000cfc007844 */ /* 0x0009e40000000200 */
[----:B------:R-:W-:Y:S01]  /*376c0*/  BAR.SYNC.DEFER_BLOCKING 0x0 ;  /* 0x0000000000007b1d */ /* 0x000fe20000010000 */
[----:B------:R-:W-:-:S02]  /*376d0*/  F2FP.F16.F32.PACK_AB R8, R176, R177 ;  /* 0x000000b1b008723e */ /* 0x000fc400000000ff */
[----:B------:R-:W-:-:S03]  /*376e0*/  F2FP.F16.F32.PACK_AB R9, R174, R175 ;  /* 0x000000afae09723e */ /* 0x000fc600000000ff */
[----:B------:R-:W1:Y:S02]  /*376f0*/  LDS.128 R188, [R0] ;  /* 0x0000000000bc7984 */ /* 0x000e640000000c00 */
[----:B------:R-:W-:Y:S06]  /*37700*/  BAR.SYNC.DEFER_BLOCKING 0x0 ;  /* 0x0000000000007b1d */ /* 0x000fec0000010000 */
[----:B------:R3:W-:Y:S02]  /*37710*/  STSM.16.M88.4 [R252], R8 ;  /* 0x00000008fc007844 */ /* 0x0007e40000000200 */
[----:B------:R-:W-:Y:S01]  /*37720*/  BAR.SYNC.DEFER_BLOCKING 0x0 ;  /* 0x0000000000007b1d */ /* 0x000fe20000010000 */
[----:B0-----:R-:W-:-:S02]  /*37730*/  F2FP.F16.F32.PACK_AB R18, R243, R240 ;  /* 0x000000f0f312723e */ /* 0x001fc400000000ff */
[----:B------:R-:W-:-:S03]  /*37740*/  F2FP.F16.F32.PACK_AB R4, R172, R173 ;  /* 0x000000adac04723e */ /* 0x000fc600000000ff */
[----:B------:R-:W3:Y:S04]  /*37750*/  LDL.LU R243, [R1+0x9f4] ;  /* 0x0009f40001f37983 */ /* 0x000ee80000300800 */
[----:B------:R-:W3:Y:S04]  /*37760*/  LDL.LU R240, [R1+0x9f0] ;  /* 0x0009f00001f07983 */ /* 0x000ee80000300800 */
[----:B------:R-:W0:Y:S01]  /*37770*/  LDS.128 R184, [R0] ;  /* 0x0000000000b87984 */ /* 0x000e220000000c00 */
[----:B------:R-:W-:Y:S01]  /*37780*/  F2FP.F16.F32.PACK_AB R5, R170, R171 ;  /* 0x000000abaa05723e */ /* 0x000fe200000000ff */
[----:B------:R-:W-:Y:S06]  /*37790*/  BAR.SYNC.DEFER_BLOCKING 0x0 ;  /* 0x0000000000007b1d */ /* 0x000fec0000010000 */
[----:B------:R1:W-:Y:S02]  /*377a0*/  STSM.16.M88.4 [R252], R4 ;  /* 0x00000004fc007844 */ /* 0x0003e40000000200 */
[----:B------:R-:W-:Y:S01]  /*377b0*/  BAR.SYNC.DEFER_BLOCKING 0x0 ;  /* 0x0000000000007b1d */ /* 0x000fe20000010000 */
[----:B--2---:R-:W-:-:S05]  /*377c0*/  F2FP.F16.F32.PACK_AB R19, R249, R21 ;  /* 0x00000015f913723e */ /* 0x004fca00000000ff */
[----:B------:R-:W2:Y:S04]  /*377d0*/  LDL.LU R249, [R1+0xac8] ;  /* 0x000ac80001f97983 */ /* 0x000ea80000300800 */
[----:B------:R-:W2:Y:S04]  /*377e0*/  LDL.LU R21, [R1+0xac4] ;  /* 0x000ac40001157983 */ /* 0x000ea80000300800 */
[----:B------:R-:W0:Y:S01]  /*377f0*/  LDS.128 R180, [R0] ;  /* 0x0000000000b47984 */ /* 0x000e220000000c00 */
        /* <DEDUP_REMOVED lines=12> */
[----:B-1----:R-:W-:-:S03]  /*378c0*/  F2FP.F16.F32.PACK_AB R6, R104, R105 ;  /* 0x000000696806723e */ /* 0x002fc600000000ff */
[----:B------:R-:W3:Y:S04]  /*378d0*/  LDL.LU R104, [R1+0xa1c] ;  /* 0x000a1c0001687983 */ /* 0x000ee80000300800 */
[----:B------:R-:W3:Y:S01]  /*378e0*/  LDL.LU R105, [R1+0xa18] ;  /* 0x000a180001697983 */ /* 0x000ee20000300800 */
[----:B------:R-:W-:-:S03]  /*378f0*/  F2FP.F16.F32.PACK_AB R7, R245, R244 ;  /* 0x000000f4f507723e */ /* 0x000fc600000000ff */
        /* <DEDUP_REMOVED lines=15> */
[----:B------:R-:W0:Y:S02]  /*379f0*/  LDS.128 R172, [R0] ;  /* 0x0000000000ac7984 */ /* 0x000e240000000c00 */
[----:B------:R-:W-:Y:S06]  /*37a00*/  BAR.SYNC.DEFER_BLOCKING 0x0 ;  /* 0x0000000000007b1d */ /* 0x000fec0000010000 */
[----:B------:R3:W-:Y:S02]  /*37a10*/  STSM.16.M88.4 [R252], R8 ;  /* 0x00000008fc007844 */ /* 0x0007e40000000200 */
[----:B------:R-:W-:Y:S01]  /*37a20*/  BAR.SYNC.DEFER_BLOCKING 0x0 ;  /* 0x0000000000007b1d */ /* 0x000fe20000010000 */
[----:B-1----:R-:W-:-:S02]  /*37a30*/  F2FP.F16.F32.PACK_AB R18, R243, R240 ;  /* 0x000000f0f312723e */ /* 0x002fc400000000ff */
[----:B------:R-:W-:-:S03]  /*37a40*/  F2FP.F16.F32.PACK_AB R4, R156, R157 ;  /* 0x0000009d9c04723e */ /* 0x000fc600000000ff */
[----:B------:R-:W3:Y:S04]  /*37a50*/  LDL.LU R243, [R1+0xa34] ;  /* 0x000a340001f37983 */ /* 0x000ee80000300800 */
[----:B------:R-:W3:Y:S04]  /*37a60*/  LDL.LU R240, [R1+0xa30] ;  /* 0x000a300001f07983 */ /* 0x000ee80000300800 */
[----:B------:R-:W1:Y:S01]  /*37a70*/  LDS.128 R168, [R0] ;  /* 0x0000000000a87984 */ /* 0x000e620000000c00 */
[----:B------:R-:W-:Y:S01]  /*37a80*/  F2FP.F16.F32.PACK_AB R5, R154, R155 ;  /* 0x0000009b9a05723e */ /* 0x000fe200000000ff */
[----:B------:R-:W-:Y:S01]  /*37a90*/  BAR.SYNC.DEFER_BLOCKING 0x0 ;  /* 0x0000000000007b1d */ /* 0x000fe20000010000 */
[----:B--2---:R-:W-:-:S05]  /*37aa0*/  F2FP.F16.F32.PACK_AB R19, R249, R21 ;  /* 0x00000015f913723e */ /* 0x004fca00000000ff */
[----:B------:R-:W2:Y:S04]  /*37ab0*/  LDL.LU R249, [R1+0xb28] ;  /* 0x000b280001f97983 */ /* 0x000ea80000300800 */
[----:B------:R-:W2:Y:S04]  /*37ac0*/  LDL.LU R21, [R1+0xb20] ;  /* 0x000b200001157983 */ /* 0x000ea80000300800 */
[----:B------:R0:W-:Y:S01]  /*37ad0*/  STSM.16.M88.4 [R252], R4 ;  /* 0x00000004fc007844 */ /* 0x0001e20000000200 */
[----:B------:R-:W-:Y:S01]  /*37ae0*/  BAR.SYNC.DEFER_BLOCKING 0x0 ;  /* 0x0000000000007b1d */ /* 0x000fe20000010000 */
[----:B------:R-:W-:-:S02]  /*37af0*/  F2FP.F16.F32.PACK_AB R16, R152, R153 ;  /* 0x000000999810723e */ /* 0x000fc400000000ff */
[----:B------:R-:W-:-:S03]  /*37b00*/  F2FP.F16.F32.PACK_AB R17, R150, R151 ;  /* 0x000000979611723e */ /* 0x000fc600000000ff */
[----:B------:R-:W1:Y:S01]  /*37b10*/  LDS.128 R164, [R0] ;  /* 0x0000000000a47984 */ /* 0x000e620000000c00 */
[----:B----4-:R-:W-:Y:S01]  /*37b20*/  F2FP.F16.F32.PACK_AB R14, R20, R22 ;  /* 0x00000016140e723e */ /* 0x010fe200000000ff */
[----:B------:R-:W-:Y:S01]  /*37b30*/  BAR.SYNC.DEFER_BLOCKING 0x0 ;  /* 0x0000000000007b1d */ /* 0x000fe20000010000 */
[----:B-----5:R-:W-:-:S05]  /*37b40*/  F2FP.F16.F32.PACK_AB R15, R23, R247 ;  /* 0x000000f7170f723e */ /* 0x020fca00000000ff */
[----:B------:R-:W4:Y:S04]  /*37b50*/  LDL.LU R20, [R1+0xa3c] ;  /* 0x000a3c0001147983 */ /* 0x000f280000300800 */
[----:B------:R-:W4:Y:S04]  /*37b60*/  LDL.LU R22, [R1+0xa38] ;  /* 0x000a380001167983 */ /* 0x000f280000300800 */
        /* <DEDUP_REMOVED lines=31> */
[----:B------:R-:W-:Y:S01]  /*37d60*/  BAR.SYNC.DEFER_BLOCKING 0x0 ;  /* 0x0000000000007b1d */ /* 0x000fe20000010000 */
[----:B0-----:R-:W-:-:S05]  /*37d70*/  F2FP.F16.F32.PACK_AB R18, R243, R240 ;  /* 0x000000f0f312723e */ /* 0x001fca00000000ff */
[----:B------:R-:W3:Y:S04]  /*37d80*/  LDL.LU R243, [R1+0xa74] ;  /* 0x000a740001f37983 */ /* 0x000ee80000300800 */
[----:B------:R-:W3:Y:S04]  /*37d90*/  LDL.LU R240, [R1+0xa70] ;  /* 0x000a700001f07983 */ /* 0x000ee80000300800 */
[----:B------:R0:W-:Y:S01]  /*37da0*/  STSM.16.M88.4 [R252], R4 ;  /* 0x00000004fc007844 */ /* 0x0001e20000000200 */
[----:B------:R-:W-:Y:S01]  /*37db0*/  BAR.SYNC.DEFER_BLOCKING 0x0 ;  /* 0x0000000000007b1d */ /* 0x000fe20000010000 */
[----:B--2---:R-:W-:-:S05]  /*37dc0*/  F2FP.F16.F32.PACK_AB R19, R249, R21 ;  /* 0x00000015f913723e */ /* 0x004fca00000000ff */
[----:B------:R-:W2:Y:S04]  /*37dd0*/  LDL.LU R249, [R1+0xb88] ;  /* 0x000b880001f97983 */ /* 0x000ea80000300800 */
[----:B------:R-:W2:Y:S04]  /*37de0*/  LDL.LU R21, [R1+0xb80] ;  /* 0x000b800001157983 */ /* 0x000ea80000300800 */
[----:B------:R-:W1:Y:S01]  /*37df0*/  LDS.128 R148, [R0] ;  /* 0x0000000000947984 */ /* 0x000e620000000c00 */
        /* <DEDUP_REMOVED lines=17> */
[----:B------:R-:W3:Y:S01]  /*37f10*/  LDL.LU R244, [R1+0xbbc] ;  /* 0x000bbc0001f47983 */ /* 0x000ee20000300800 */
[----:B------:R-:W-:Y:S01]  /*37f20*/  F2FP.F16.F32.PACK_AB R16, R136, R137 ;  /* 0x000000898810723e */ /* 0x000fe200000000ff */
[----:B------:R-:W-:Y:S01]  /*37f30*/  BAR.SYNC.DEFER_BLOCKING 0x0 ;  /* 0x0000000000007b1d */ /* 0x000fe20000010000 */
[----:B------:R-:W-:Y:S02]  /*37f40*/  F2FP.F16.F32.PACK_AB R17, R134, R135 ;  /* 0x000000878611723e */ /* 0x000fe400000000ff */
[----:B------:R-:W-:Y:S02]  /*37f50*/  F2FP.F16.F32.PACK_AB R12, R132, R133 ;  /* 0x00000085840c723e */ /* 0x000fe400000000ff */
[----:B------:R-:W-:-:S02]  /*37f60*/  F2FP.F16.F32.PACK_AB R13, R130, R131 ;  /* 0x00000083820d723e */ /* 0x000fc400000000ff */
[----:B------:R-:W-:Y:S01]  /*37f70*/  F2FP.F16.F32.PACK_AB R8, R128, R129 ;  /* 0x000000818008723e */ /* 0x000fe200000000ff */
[----:B------:R-:W3:Y:S01]  /*37f80*/  LDL.LU R237, [R1+0xab8] ;  /* 0x000ab80001ed7983 */ /* 0x000ee20000300800 */
[----:B------:R-:W-:-:S03]  /*37f90*/  F2FP.F16.F32.PACK_AB R9, R126, R127 ;  /* 0x0000007f7e09723e */ /* 0x000fc600000000ff */
[----:B------:R-:W3:Y:S04]  /*37fa0*/  LDL.LU R242, [R1+0xab0] ;  /* 0x000ab00001f27983 */ /* 0x000ee80000300800 */
[----:B------:R0:W-:Y:S01]  /*37fb0*/  STSM.16.M88.4 [R252], R16 ;  /* 0x00000010fc007844 */ /* 0x0001e20000000200 */
[----:B------:R-:W-:Y:S06]  /*37fc0*/  BAR.SYNC.DEFER_BLOCKING 0x0 ;  /* 0x0000000000007b1d */ /* 0x000fec0000010000 */
[----:B------:R-:W1:Y:S02]  /*37fd0*/  LDS.128 R144, [R0] ;  /* 0x0000000000907984 */ /* 0x000e640000000c00 */
[----:B------:R-:W-:Y:S06]  /*37fe0*/  BAR.SYNC.DEFER_BLOCKING 0x0 ;  /* 0x0000000000007b1d */ /* 0x000fec0000010000 */
[----:B------:R4:W-:Y:S02]  /*37ff0*/  STSM.16.M88.4 [R252], R12 ;  /* 0x0000000cfc007844 */ /* 0x0009e40000000200 */
[----:B------:R-:W-:Y:S06]  /*38000*/  BAR.SYNC.DEFER_BLOCKING 0x0 ;  /* 0x0000000000007b1d */ /* 0x000fec0000010000 */
        /* <DEDUP_REMOVED lines=8> */
[----:B0-----:R-:W-:Y:S02]  /*38090*/  F2FP.F16.F32.PACK_AB R18, R243, R240 ;  /* 0x000000f0f312723e */ /* 0x001fe400000000ff */
[----:B--2---:R-:W-:-:S03]  /*380a0*/  F2FP.F16.F32.PACK_AB R19, R249, R21 ;  /* 0x00000015f913723e */ /* 0x004fc600000000ff */
[----:B------:R-:W2:Y:S04]  /*380b0*/  LDL.LU R249, [R1+0xbe8] ;  /* 0x000be80001f97983 */ /* 0x000ea80000300800 */
[----:B------:R-:W2:Y:S04]  /*380c0*/  LDL.LU R21, [R1+0xbe0] ;  /* 0x000be00001157983 */ /* 0x000ea80000300800 */
[----:B------:R0:W-:Y:S01]  /*380d0*/  STSM.16.M88.4 [R252], R4 ;  /* 0x00000004fc007844 */ /* 0x0001e20000000200 */
[----:B------:R-:W-:Y:S01]  /*380e0*/  BAR.SYNC.DEFER_BLOCKING 0x0 ;  /* 0x0000000000007b1d */ /* 0x000fe20000010000 */
[----:B------:R-:W-:-:S02]  /*380f0*/  F2FP.F16.F32.PACK_AB R16, R120, R121 ;  /* 0x000000797810723e */ /* 0x000fc400000000ff */
[----:B------:R-:W-:-:S03]  /*38100*/  F2FP.F16.F32.PACK_AB R17, R118, R119 ;  /* 0x000000777611723e */ /* 0x000fc600000000ff */
[----:B------:R-:W1:Y:S02]  /*38110*/  LDS.128 R132, [R0] ;  /* 0x0000000000847984 */ /* 0x000e640000000c00 */
[----:B------:R-:W-:Y:S01]  /*38120*/  BAR.SYNC.DEFER_BLOCKING 0x0 ;  /* 0x0000000000007b1d */ /* 0x000fe20000010000 */
[----:B----4-:R-:W-:-:S05]  /*38130*/  F2FP.F16.F32.PACK_AB R14, R20, R22 ;  /* 0x00000016140e723e */ /* 0x010fca00000000ff */
[----:B------:R-:W4:Y:S04]  /*38140*/  LDL.LU R20, [R1+0xac0] ;  /* 0x000ac00001147983 */ /* 0x000f280000300800 */
[----:B------:R-:W4:Y:S01]  /*38150*/  LDL.LU R22, [R1+0xabc] ;  /* 0x000abc0001167983 */ /* 0x000f220000300800 */
[----:B-----5:R-:W-:-:S03]  /*38160*/  F2FP.F16.F32.PACK_AB R15, R23, R247 ;  /* 0x000000f7170f723e */ /* 0x020fc600000000ff */
[----:B------:R-:W5:Y:S04]  /*38170*/  LDL.LU R23, [R1+0xbf0] ;  /* 0x000bf00001177983 */ /* 0x000f680000300800 */
[----:B------:R-:W5:Y:S04]  /*38180*/  LDL.LU R247, [R1+0xbec] ;  /* 0x000bec0001f77983 */ /* 0x000f680000300800 */
        /* <DEDUP_REMOVED lines=17> */
[----:B------:R4:W-:Y:S01]  /*382a0*/  STSM.16.M88.4 [R252], R12 ;  /* 0x0000000cfc007844 */ /* 0x0009e20000000200 */
[----:B------:R-:W-:Y:S02]  /*382b0*/  F2FP.F16.F32.PACK_AB R5, R106, R107 ;  /* 0x0000006b6a05723e */ /* 0x000fe400000000ff */
[----:B------:R-:W-:Y:S01]  /*382c0*/  F2FP.F16.F32.PACK_AB R6, R104, R105 ;  /* 0x000000696806723e */ /* 0x000fe200000000ff */
        /* <DEDUP_REMOVED lines=25> */
[----:B------:R-:W-:-:S03]  /*38460*/  F2FP.F16.F32.PACK_AB R10, R243, R240 ;  /* 0x000000f0f30a723e */ /* 0x000fc600000000ff */
[----:B------:R-:W5:Y:S04]  /*38470*/  LDL.LU R243, [R1+0xb38] ;  /* 0x000b380001f37983 */ /* 0x000f680000300800 */
[----:B------:R-:W5:Y:S01]  /*38480*/  LDL.LU R240, [R1+0xb34] ;  /* 0x000b340001f07983 */ /* 0x000f620000300800 */
[----:B---3--:R-:W-:-:S03]  /*38490*/  F2FP.F16.F32.PACK_AB R11, R241, R250 ;  /* 0x000000faf10b723e */ /* 0x008fc600000000ff */
        /* <DEDUP_REMOVED lines=8> */
[----:B------:R-:W-:Y:S02]  /*38520*/  F2FP.F16.F32.PACK_AB R16, R25, R24 ;  /* 0x000000181910723e */ /* 0x000fe400000000ff */
[----:B------:R-:W-:Y:S01]  /*38530*/  F2FP.F16.F32.PACK_AB R17, R102, R103 ;  /* 0x000000676611723e */ /* 0x000fe200000000ff */
        /* <DEDUP_REMOVED lines=97> */
[----:B------:R-:W-:Y:S02]  /*38b50*/  F2FP.F16.F32.PACK_AB R11, R241, R250 ;  /* 0x000000faf10b723e */ /* 0x000fe400000000ff */
[----:B------:R-:W-:Y:S01]  /*38b60*/  F2FP.F16.F32.PACK_AB R6, R251, R248 ;  /* 0x000000f8fb06723e */ /* 0x000fe200000000ff */
[----:B------:R-:W3:Y:S04]  /*38b70*/  LDL.LU R243, [R1+0xcd8] ;  /* 0x000cd80001f37983 */ /* 0x000ee80000300800 */
[----:B------:R-:W3:Y:S01]  /*38b80*/  LDL.LU R240, [R1+0xcd4] ;  /* 0x000cd40001f07983 */ /* 0x000ee20000300800 */
[----:B------:R-:W-:-:S03]  /*38b90*/  F2FP.F16.F32.PACK_AB R8, R64, R65 ;  /* 0x000000414008723e */ /* 0x000fc600000000ff */
[----:B------:R-:W3:Y:S01]  /*38ba0*/  LDL.LU R241, [R1+0xc00] ;  /* 0x000c000001f17983 */ /* 0x000ee20000300800 */
[----:B------:R-:W-:-:S03]  /*38bb0*/  F2FP.F16.F32.PACK_AB R9, R62, R63 ;  /* 0x0000003f3e09723e */ /* 0x000fc600000000ff */
[----:B------:R-:W3:Y:S04]  /*38bc0*/  LDL.LU R250, [R1+0xbfc] ;  /* 0x000bfc0001fa7983 */ /* 0x000ee80000300800 */
[----:B------:R-:W0:Y:S01]  /*38bd0*/  LDS.128 R80, [R0] ;  /* 0x0000000000507984 */ /* 0x000e220000000c00 */
[----:B------:R-:W-:Y:S06]  /*38be0*/  BAR.SYNC.DEFER_BLOCKING 0x0 ;  /* 0x0000000000007b1d */ /* 0x000fec0000010000 */
[----:B------:R-:W3:Y:S04]  /*38bf0*/  LDL.LU R251, [R1+0xce0] ;  /* 0x000ce00001fb7983 */ /* 0x000ee80000300800 */
[----:B------:R-:W3:Y:S04]  /*38c00*/  LDL.LU R248, [R1+0xcdc] ;  /* 0x000cdc0001f87983 */ /* 0x000ee80000300800 */
[----:B------:R3:W-:Y:S01]  /*38c10*/  STSM.16.M88.4 [R252], R8 ;  /* 0x00000008fc007844 */ /* 0x0007e20000000200 */
[----:B------:R-:W-:Y:S01]  /*38c20*/  BAR.SYNC.DEFER_BLOCKING 0x0 ;  /* 0x0000000000007b1d */ /* 0x000fe20000010000 */
[----:B------:R-:W-:-:S02]  /*38c30*/  F2FP.F16.F32.PACK_AB R4, R60, R61 ;  /* 0x0000003d3c04723e */ /* 0x000fc400000000ff */
[----:B------:R-:W-:-:S03]  /*38c40*/  F2FP.F16.F32.PACK_AB R5, R58, R59 ;  /* 0x0000003b3a05723e */ /* 0x000fc600000000ff */
[----:B------:R-:W0:Y:S02]  /*38c50*/  LDS.128 R72, [R0] ;  /* 0x0000000000487984 */ /* 0x000e240000000c00 */
[----:B------:R-:W-:Y:S01]  /*38c60*/  BAR.SYNC.DEFER_BLOCKING 0x0 ;  /* 0x0000000000007b1d */ /* 0x000fe20000010000 */
[----:B--2---:R-:W-:-:S05]  /*38c70*/  F2FP.F16.F32.PACK_AB R19, R249, R21 ;  /* 0x00000015f913723e */ /* 0x004fca00000000ff */
        /* <DEDUP_REMOVED lines=10> */
[----:B------:R-:W3:Y:S04]  /*38d20*/  LDL.LU R244, [R1+0xd00] ;  /* 0x000d000001f47983 */ /* 0x000ee80000300800 */
[----:B------:R1:W-:Y:S01]  /*38d30*/  STSM.16.M88.4 [R252], R4 ;  /* 0x00000004fc007844 */ /* 0x0003e20000000200 */
[----:B------:R-:W-:Y:S01]  /*38d40*/  BAR.SYNC.DEFER_BLOCKING 0x0 ;  /* 0x0000000000007b1d */ /* 0x000fe20000010000 */
[----:B------:R-:W-:-:S02]  /*38d50*/  F2FP.F16.F32.PACK_AB R16, R56, R57 ;  /* 0x000000393810723e */ /* 0x000fc400000000ff */
[----:B------:R-:W-:Y:S02]  /*38d60*/  F2FP.F16.F32.PACK_AB R17, R54, R55 ;  /* 0x000000373611723e */ /* 0x000fe400000000ff */
[----:B------:R-:W-:Y:S01]  /*38d70*/  F2FP.F16.F32.PACK_AB R18, R237, R242 ;  /* 0x000000f2ed12723e */ /* 0x000fe200000000ff */
[----:B------:R-:W3:Y:S04]  /*38d80*/  LDL.LU R229, [R1+0xb18] ;  /* 0x000b180001e57983 */ /* 0x000ee80000300800 */
[----:B------:R-:W3:Y:S04]  /*38d90*/  LDL.LU R234, [R1+0xb14] ;  /* 0x000b140001ea7983 */ /* 0x000ee80000300800 */
[----:B------:R-:W3:Y:S04]  /*38da0*/  LDL.LU R235, [R1+0xb24] ;  /* 0x000b240001eb7983 */ /* 0x000ee80000300800 */
[----:B------:R-:W3:Y:S04]  /*38db0*/  LDL.LU R232, [R1+0xb1c] ;  /* 0x000b1c0001e87983 */ /* 0x000ee80000300800 */
[----:B------:R-:W0:Y:S01]  /*38dc0*/  LDS.128 R68, [R0] ;  /* 0x0000000000447984 */ /* 0x000e220000000c00 */
[----:B------:R-:W-:Y:S06]  /*38dd0*/  BAR.SYNC.DEFER_BLOCKING 0x0 ;  /* 0x0000000000007b1d */ /* 0x000fec0000010000 */
[----:B------:R-:W3:Y:S04]  /*38de0*/  LDL.LU R233, [R1+0xc48] ;  /* 0x000c480001e97983 */ /* 0x000ee80000300800 */
[----:B------:R-:W3:Y:S04]  /*38df0*/  LDL.LU R238, [R1+0xc44] ;  /* 0x000c440001ee7983 */ /* 0x000ee80000300800 */
[----:B------:R-:W3:Y:S04]  /*38e00*/  LDL.LU R239, [R1+0xd0c] ;  /* 0x000d0c0001ef7983 */ /* 0x000ee80000300800 */
[----:B------:R-:W3:Y:S04]  /*38e10*/  LDL.LU R236, [R1+0xd08] ;  /* 0x000d080001ec7983 */ /* 0x000ee80000300800 */
[----:B------:R2:W-:Y:S01]  /*38e20*/  STSM.16.M88.4 [R252], R16 ;  /* 0x00000010fc007844 */ /* 0x0005e20000000200 */
[----:B------:R-:W-:Y:S01]  /*38e30*/  BAR.SYNC.DEFER_BLOCKING 0x0 ;  /* 0x0000000000007b1d */ /* 0x000fe20000010000 */
[----:B------:R-:W-:-:S02]  /*38e40*/  F2FP.F16.F32.PACK_AB R12, R52, R53 ;  /* 0x00000035340c723e */ /* 0x000fc400000000ff */
[----:B------:R-:W-:-:S03]  /*38e50*/  F2FP.F16.F32.PACK_AB R13, R50, R51 ;  /* 0x00000033320d723e */ /* 0x000fc600000000ff */
[----:B------:R-:W3:Y:S04]  /*38e60*/  LDL.LU R237, [R1+0xc50] ;  /* 0x000c500001ed7983 */ /* 0x000ee80000300800 */
[----:B------:R-:W3:Y:S04]  /*38e70*/  LDL.LU R242, [R1+0xc4c] ;  /* 0x000c4c0001f27983 */ /* 0x000ee80000300800 */
[----:B------:R-:W0:Y:S01]  /*38e80*/  LDS.128 R64, [R0] ;  /* 0x0000000000407984 */ /* 0x000e220000000c00 */
[----:B------:R-:W-:Y:S01]  /*38e90*/  BAR.SYNC.DEFER_BLOCKING 0x0 ;  /* 0x0000000000007b1d */ /* 0x000fe20000010000 */
[----:B------:R-:W-:-:S05]  /*38ea0*/  F2FP.F16.F32.PACK_AB R11, R243, R240 ;  /* 0x000000f0f30b723e */ /* 0x000fca00000000ff */
[----:B------:R-:W3:Y:S01]  /*38eb0*/  LDL.LU R243, [R1+0xd14] ;  /* 0x000d140001f37983 */ /* 0x000ee20000300800 */
[----:B-1----:R-:W-:-:S03]  /*38ec0*/  F2FP.F16.F32.PACK_AB R6, R241, R250 ;  /* 0x000000faf106723e */ /* 0x002fc600000000ff */
[----:B------:R-:W3:Y:S04]  /*38ed0*/  LDL.LU R240, [R1+0xd10] ;  /* 0x000d100001f07983 */ /* 0x000ee80000300800 */
[----:B------:R-:W3:Y:S04]  /*38ee0*/  LDL.LU R241, [R1+0xb48] ;  /* 0x000b480001f17983 */ /* 0x000ee80000300800 */
[----:B------:R-:W3:Y:S04]  /*38ef0*/  LDL.LU R250, [R1+0xb44] ;  /* 0x000b440001fa7983 */ /* 0x000ee80000300800 */
[----:B------:R5:W-:Y:S01]  /*38f00*/  STSM.16.M88.4 [R252], R12 ;  /* 0x0000000cfc007844 */ /* 0x000be20000000200 */
[----:B------:R-:W-:Y:S01]  /*38f10*/  BAR.SYNC.DEFER_BLOCKING 0x0 ;  /* 0x0000000000007b1d */ /* 0x000fe20000010000 */
[----:B------:R-:W-:-:S05]  /*38f20*/  F2FP.F16.F32.PACK_AB R7, R251, R248 ;  /* 0x000000f8fb07723e */ /* 0x000fca00000000ff */
[----:B------:R-:W3:Y:S04]  /*38f30*/  LDL.LU R251, [R1+0xb54] ;  /* 0x000b540001fb7983 */ /* 0x000ee80000300800 */
[----:B------:R-:W3:Y:S04]  /*38f40*/  LDL.LU R248, [R1+0xb4c] ;  /* 0x000b4c0001f87983 */ /* 0x000ee80000300800 */
[----:B------:R-:W1:Y:S01]  /*38f50*/  LDS.128 R52, [R0] ;  /* 0x0000000000347984 */ /* 0x000e620000000c00 */
[----:B--2---:R-:W-:-:S03]  /*38f60*/  F2FP.F16.F32.PACK_AB R18, R249, R21 ;  /* 0x00000015f912723e */ /* 0x004fc600000000ff */
        /* <DEDUP_REMOVED lines=17> */
[----:B------:R-:W5:Y:S01]  /*39080*/  LDL R226, [R1+0x20] ;  /* 0x0000200001e27983 */ /* 0x000f620000100800 */
[----:B------:R-:W-:-:S03]  /*39090*/  F2FP.F16.F32.PACK_AB R17, R38, R39 ;  /* 0x000000272611723e */ /* 0x000fc600000000ff */
[----:B------:R-:W5:Y:S04]  /*390a0*/  LDL.LU R227, [R1+0xb78] ;  /* 0x000b780001e37983 */ /* 0x000f680000300800 */
[----:B------:R-:W5:Y:S04]  /*390b0*/  LDL.LU R224, [R1+0xb74] ;  /* 0x000b740001e07983 */ /* 0x000f680000300800 */
[----:B------:R-:W5:Y:S04]  /*390c0*/  LDL R225, [R1+0x30] ;  /* 0x0000300001e17983 */ /* 0x000f680000100800 */
[----:B------:R0:W-:Y:S01]  /*390d0*/  STSM.16.M88.4 [R252], R8 ;  /* 0x00000008fc007844 */ /* 0x0001e20000000200 */
[----:B------:R-:W-:Y:S01]  /*390e0*/  BAR.SYNC.DEFER_BLOCKING 0x0 ;  /* 0x0000000000007b1d */ /* 0x000fe20000010000 */
[----:B------:R-:W-:-:S05]  /*390f0*/  F2FP.F16.F32.PACK_AB R12, R36, R37 ;  /* 0x00000025240c723e */ /* 0x000fca00000000ff */
[----:B------:R-:W5:Y:S04]  /*39100*/  LDL R230, [R1+0x28] ;  /* 0x0000280001e67983 */ /* 0x000f680000100800 */
[----:B------:R-:W5:Y:S01]  /*39110*/  LDL.LU R231, [R1+0xb84] ;  /* 0x000b840001e77983 */ /* 0x000f620000300800 */
[----:B0-----:R-:W-:-:S03]  /*39120*/  F2FP.F16.F32.PACK_AB R9, R229, R234 ;  /* 0x000000eae509723e */ /* 0x001fc600000000ff */
[----:B------:R-:W5:Y:S01]  /*39130*/  LDL.LU R228, [R1+0xb7c] ;  /* 0x000b7c0001e47983 */ /* 0x000f620000300800 */
[----:B------:R-:W-:-:S03]  /*39140*/  F2FP.F16.F32.PACK_AB R10, R233, R238 ;  /* 0x000000eee90a723e */ /* 0x000fc600000000ff */
[----:B------:R-:W5:Y:S04]  /*39150*/  LDL.LU R229, [R1+0xc88] ;  /* 0x000c880001e57983 */ /* 0x000f680000300800 */
[----:B------:R-:W0:Y:S01]  /*39160*/  LDS.128 R60, [R0] ;  /* 0x00000000003c7984 */ /* 0x000e220000000c00 */
[----:B------:R-:W-:Y:S01]  /*39170*/  BAR.SYNC.DEFER_BLOCKING 0x0 ;  /* 0x0000000000007b1d */ /* 0x000fe20000010000 */
[----:B------:R-:W-:Y:S02]  /*39180*/  F2FP.F16.F32.PACK_AB R13, R34, R35 ;  /* 0x00000023220d723e */ /* 0x000fe400000000ff */
[----:B------:R-:W-:-:S03]  /*39190*/  F2FP.F16.F32.PACK_AB R11, R239, R236 ;  /* 0x000000ecef0b723e */ /* 0x000fc600000000ff */
[----:B------:R-:W5:Y:S04]  /*391a0*/  LDL.LU R234, [R1+0xc84] ;  /* 0x000c840001ea7983 */ /* 0x000f680000300800 */
[----:B------:R1:W-:Y:S01]  /*391b0*/  STSM.16.M88.4 [R252], R4 ;  /* 0x00000004fc007844 */ /* 0x0003e20000000200 */
[----:B------:R-:W-:Y:S06]  /*391c0*/  BAR.SYNC.DEFER_BLOCKING 0x0 ;  /* 0x0000000000007b1d */ /* 0x000fec0000010000 */
[----:B------:R-:W0:Y:S02]  /*391d0*/  LDS.128 R56, [R0] ;  /* 0x0000000000387984 */ /* 0x000e240000000c00 */
[----:B------:R-:W-:Y:S06]  /*391e0*/  BAR.SYNC.DEFER_BLOCKING 0x0 ;  /* 0x0000000000007b1d */ /* 0x000fec0000010000 */
[----:B------:R0:W-:Y:S02]  /*391f0*/  STSM.16.M88.4 [R252], R16 ;  /* 0x00000010fc007844 */ /* 0x0001e40000000200 */
[----:B------:R-:W-:Y:S01]  /*39200*/  BAR.SYNC.DEFER_BLOCKING 0x0 ;  /* 0x0000000000007b1d */ /* 0x000fe20000010000 */
[----:B-1----:R-:W-:-:S02]  /*39210*/  F2FP.F16.F32.PACK_AB R5, R235, R232 ;  /* 0x000000e8eb05723e */ /* 0x002fc400000000ff */
[----:B------:R-:W-:-:S03]  /*39220*/  F2FP.F16.F32.PACK_AB R6, R237, R242 ;  /* 0x000000f2ed06723e */ /* 0x000fc600000000ff */
[----:B------:R-:W5:Y:S04]  /*39230*/  LDL.LU R235, [R1+0xd2c] ;  /* 0x000d2c0001eb7983 */ /* 0x000f680000300800 */
[----:B------:R-:W5:Y:S04]  /*39240*/  LDL.LU R232, [R1+0xd28] ;  /* 0x000d280001e87983 */ /* 0x000f680000300800 */
[----:B------:R-:W5:Y:S01]  /*39250*/  LDL.LU R233, [R1+0xc90] ;  /* 0x000c900001e97983 */ /* 0x000f620000300800 */
[----:B------:R-:W-:-:S03]  /*39260*/  F2FP.F16.F32.PACK_AB R7, R243, R240 ;  /* 0x000000f0f307723e */ /* 0x000fc600000000ff */
[----:B------:R-:W5:Y:S04]  /*39270*/  LDL.LU R238, [R1+0xc8c] ;  /* 0x000c8c0001ee7983 */ /* 0x000f680000300800 */
[----:B------:R-:W1:Y:S01]  /*39280*/  LDS.128 R48, [R0] ;  /* 0x0000000000307984 */ /* 0x000e620000000c00 */
[----:B------:R-:W-:Y:S01]  /*39290*/  BAR.SYNC.DEFER_BLOCKING 0x0 ;  /* 0x0000000000007b1d */ /* 0x000fe20000010000 */
[----:B0-----:R-:W-:-:S05]  /*392a0*/  F2FP.F16.F32.PACK_AB R17, R241, R250 ;  /* 0x000000faf111723e */ /* 0x001fca00000000ff */
[----:B------:R-:W5:Y:S04]  /*392b0*/  LDL.LU R239, [R1+0xd34] ;  /* 0x000d340001ef7983 */ /* 0x000f680000300800 */
[----:B------:R-:W5:Y:S04]  /*392c0*/  LDL.LU R236, [R1+0xd30] ;  /* 0x000d300001ec7983 */ /* 0x000f680000300800 */
[----:B------:R-:W5:Y:S04]  /*392d0*/  LDL R237, [R1+0x40] ;  /* 0x0000400001ed7983 */ /* 0x000f680000100800 */
[----:B------:R-:W5:Y:S04]  /*392e0*/  LDL R242, [R1+0x38] ;  /* 0x0000380001f27983 */ /* 0x000f680000100800 */
[----:B------:R0:W-:Y:S04]  /*392f0*/  STSM.16.M88.4 [R252], R12 ;  /* 0x0000000cfc007844 */ /* 0x0001e80000000200 */
[----:B------:R-:W5:Y:S04]  /*39300*/  LDL.LU R243, [R1+0xba8] ;  /* 0x000ba80001f37983 */ /* 0x000f680000300800 */
[----:B------:R-:W5:Y:S04]  /*39310*/  LDL.LU R240, [R1+0xba4] ;  /* 0x000ba40001f07983 */ /* 0x000f680000300800 */
[----:B------:R-:W5:Y:S01]  /*39320*/  LDL R241, [R1+0x50] ;  /* 0x0000500001f17983 */ /* 0x000f620000100800 */
[----:B--2---:R-:W-:-:S02]  /*39330*/  F2FP.F16.F32.PACK_AB R18, R249, R21 ;  /* 0x00000015f912723e */ /* 0x004fc400000000ff */
[----:B0-----:R-:W-:Y:S01]  /*39340*/  F2FP.F16.F32.PACK_AB R13, R251, R248 ;  /* 0x000000f8fb0d723e */ /* 0x001fe200000000ff */
[----:B------:R-:W-:Y:S01]  /*39350*/  BAR.SYNC.DEFER_BLOCKING 0x0 ;  /* 0x0000000000007b1d */ /* 0x000fe20000010000 */
[----:B------:R-:W-:-:S05]  /*39360*/  F2FP.F16.F32.PACK_AB R8, R32, R33 ;  /* 0x000000212008723e */ /* 0x000fca00000000ff */
[----:B------:R-:W0:Y:S02]  /*39370*/  LDS.128 R44, [R0] ;  /* 0x00000000002c7984 */ /* 0x000e240000000c00 */
[----:B------:R-:W-:Y:S01]  /*39380*/  BAR.SYNC.DEFER_BLOCKING 0x0 ;  /* 0x0000000000007b1d */ /* 0x000fe20000010000 */
[----:B---3--:R-:W-:-:S05]  /*39390*/  F2FP.F16.F32.PACK_AB R15, R245, R244 ;  /* 0x000000f4f50f723e */ /* 0x008fca00000000ff */
[----:B------:R-:W2:Y:S04]  /*393a0*/  LDL R244, [R1+0x48] ;  /* 0x0000480001f47983 */ /* 0x000ea80000100800 */
[----:B------:R-:W3:Y:S04]  /*393b0*/  LDL.LU R250, [R1+0xbb4] ;  /* 0x000bb40001fa7983 */ /* 0x000ee80000300800 */
[----:B------:R-:W3:Y:S04]  /*393c0*/  LDL.LU R245, [R1+0xbac] ;  /* 0x000bac0001f57983 */ /* 0x000ee80000300800 */
[----:B------:R-:W2:Y:S04]  /*393d0*/  LDL.LU R251, [R1+0xca8] ;  /* 0x000ca80001fb7983 */ /* 0x000ea80000300800 */
[----:B------:R-:W2:Y:S04]  /*393e0*/  LDL.LU R248, [R1+0xca4] ;  /* 0x000ca40001f87983 */ /* 0x000ea80000300800 */
[----:B------:R-:W3:Y:S04]  /*393f0*/  LDL.LU R249, [R1+0xd3c] ;  /* 0x000d3c0001f97983 */ /* 0x000ee80000300800 */
[----:B------:R-:W3:Y:S04]  /*39400*/  LDL.LU R21, [R1+0xd38] ;  /* 0x000d380001157983 */ /* 0x000ee80000300800 */
[----:B------:R1:W-:Y:S01]  /*39410*/  STSM.16.M88.4 [R252], R8 ;  /* 0x00000008fc007844 */ /* 0x0003e20000000200 */
[----:B------:R-:W-:Y:S01]  /*39420*/  BAR.SYNC.DEFER_BLOCKING 0x0 ;  /* 0x0000000000007b1d */ /* 0x000fe20000010000 */
[----:B------:R-:W-:-:S05]  /*39430*/  F2FP.F16.F32.PACK_AB R4, R28, R29 ;  /* 0x0000001d1c04723e */ /* 0x000fca00000000ff */
[----:B------:R-:W0:Y:S02]  /*39440*/  LDS.128 R32, [R0] ;  /* 0x0000000000207984 */ /* 0x000e240000000c00 */
[----:B------:R-:W-:Y:S06]  /*39450*/  BAR.SYNC.DEFER_BLOCKING 0x0 ;  /* 0x0000000000007b1d */ /* 0x000fec0000010000 */
[----:B------:R1:W-:Y:S02]  /*39460*/  STSM.16.M88.4 [R252], R4 ;  /* 0x00000004fc007844 */ /* 0x0003e40000000200 */
[----:B------:R-:W-:Y:S01]  /*39470*/  BAR.SYNC.DEFER_BLOCKING 0x0 ;  /* 0x0000000000007b1d */ /* 0x000fe20000010000 */
[----:B------:R-:W-:-:S02]  /*39480*/  F2FP.F16.F32.PACK_AB R16, R27, R26 ;  /* 0x0000001a1b10723e */ /* 0x000fc400000000ff */
[----:B----4-:R-:W-:Y:S02]  /*39490*/  F2FP.F16.F32.PACK_AB R19, R20, R22 ;  /* 0x000000161413723e */ /* 0x010fe400000000ff */
[----:B-----5:R-:W-:Y:S01]  /*394a0*/  F2FP.F16.F32.PACK_AB R14, R23, R247 ;  /* 0x000000f7170e723e */ /* 0x020fe200000000ff */
[----:B------:R-:W4:Y:S04]  /*394b0*/  LDL.LU R20, [R1+0xcb0] ;  /* 0x000cb00001147983 */ /* 0x000f280000300800 */
[----:B------:R-:W4:Y:S04]  /*394c0*/  LDL.LU R22, [R1+0xcac] ;  /* 0x000cac0001167983 */ /* 0x000f280000300800 */
[----:B------:R-:W5:Y:S04]  /*394d0*/  LDL.LU R23, [R1+0xd44] ;  /* 0x000d440001177983 */ /* 0x000f680000300800 */
[----:B------:R-:W5:Y:S04]  /*394e0*/  LDL.LU R247, [R1+0xd40] ;  /* 0x000d400001f77983 */ /* 0x000f680000300800 */
[----:B------:R-:W0:Y:S01]  /*394f0*/  LDS.128 R40, [R0] ;  /* 0x0000000000287984 */ /* 0x000e220000000c00 */
[----:B------:R-:W-:Y:S01]  /*39500*/  BAR.SYNC.DEFER_BLOCKING 0x0 ;  /* 0x0000000000007b1d */ /* 0x000fe20000010000 */
[----:B-1----:R-:W-:-:S02]  /*39510*/  F2FP.F16.F32.PACK_AB R8, R226, R246 ;  /* 0x000000f6e208723e */ /* 0x002fc400000000ff */
[----:B------:R-:W-:-:S03]  /*39520*/  F2FP.F16.F32.PACK_AB R9, R227, R224 ;  /* 0x000000e0e309723e */ /* 0x000fc600000000ff */
[----:B------:R1:W-:Y:S01]  /*39530*/  STSM.16.M88.4 [R252], R16 ;  /* 0x00000010fc007844 */ /* 0x0003e20000000200 */
[----:B------:R-:W-:Y:S02]  /*39540*/  F2FP.F16.F32.PACK_AB R4, R225, R230 ;  /* 0x000000e6e104723e */ /* 0x000fe400000000ff */
[----:B------:R-:W-:Y:S01]  /*39550*/  F2FP.F16.F32.PACK_AB R5, R231, R228 ;  /* 0x000000e4e705723e */ /* 0x000fe200000000ff */
[----:B------:R-:W-:Y:S01]  /*39560*/  BAR.SYNC.DEFER_BLOCKING 0x0 ;  /* 0x0000000000007b1d */ /* 0x000fe20000010000 */
[----:B------:R-:W-:Y:S02]  /*39570*/  F2FP.F16.F32.PACK_AB R10, R229, R234 ;  /* 0x000000eae50a723e */ /* 0x000fe400000000ff */
[----:B------:R-:W-:Y:S02]  /*39580*/  F2FP.F16.F32.PACK_AB R11, R235, R232 ;  /* 0x000000e8eb0b723e */ /* 0x000fe400000000ff */
[----:B------:R-:W-:Y:S01]  /*39590*/  F2FP.F16.F32.PACK_AB R6, R233, R238 ;  /* 0x000000eee906723e */ /* 0x000fe200000000ff */
[----:B------:R-:W0:Y:S01]  /*395a0*/  LDS.128 R36, [R0] ;  /* 0x0000000000247984 */ /* 0x000e220000000c00 */
[----:B------:R-:W-:Y:S01]  /*395b0*/  F2FP.F16.F32.PACK_AB R7, R239, R236 ;  /* 0x000000ecef07723e */ /* 0x000fe200000000ff */
[----:B------:R-:W-:Y:S01]  /*395c0*/  BAR.SYNC.DEFER_BLOCKING 0x0 ;  /* 0x0000000000007b1d */ /* 0x000fe20000010000 */
[----:B-1----:R-:W-:-:S02]  /*395d0*/  F2FP.F16.F32.PACK_AB R16, R237, R242 ;  /* 0x000000f2ed10723e */ /* 0x002fc400000000ff */
[----:B--2---:R-:W-:-:S03]  /*395e0*/  F2FP.F16.F32.PACK_AB R18, R251, R248 ;  /* 0x000000f8fb12723e */ /* 0x004fc600000000ff */
[----:B------:R-:W2:Y:S01]  /*395f0*/  LDL R248, [R1+0x60] ;  /* 0x0000600001f87983 */ /* 0x000ea20000100800 */
[----:B---3--:R-:W-:-:S03]  /*39600*/  F2FP.F16.F32.PACK_AB R19, R249, R21 ;  /* 0x00000015f913723e */ /* 0x008fc600000000ff */
[----:B------:R-:W2:Y:S04]  /*39610*/  LDL R249, [R1+0x58] ;  /* 0x0000580001f97983 */ /* 0x000ea80000100800 */
[----:B------:R-:W3:Y:S04]  /*39620*/  LDL.LU R219, [R1+0xbd8] ;  /* 0x000bd80001db7983 */ /* 0x000ee80000300800 */
[----:B------:R-:W3:Y:S04]  /*39630*/  LDL.LU R216, [R1+0xbd4] ;  /* 0x000bd40001d87983 */ /* 0x000ee80000300800 */
[----:B------:R-:W3:Y:S04]  /*39640*/  LDL.LU R217, [R1+0xab4] ;  /* 0x000ab40001d97983 */ /* 0x000ee80000300800 */
[----:B------:R-:W3:Y:S04]  /*39650*/  LDL R222, [R1+0x68] ;  /* 0x0000680001de7983 */ /* 0x000ee80000100800 */
[----:B------:R-:W3:Y:S04]  /*39660*/  LDL.LU R223, [R1+0xbe4] ;  /* 0x000be40001df7983 */ /* 0x000ee80000300800 */
        /* <DEDUP_REMOVED lines=16> */
[----:B------:R-:W3:Y:S01]  /*39770*/  LDL.LU R242, [R1+0xc0c] ;  /* 0x000c0c0001f27983 */ /* 0x000ee20000300800 */
[----:B------:R-:W-:-:S02]  /*39780*/  F2FP.F16.F32.PACK_AB R12, R31, R30 ;  /* 0x0000001e1f0c723e */ /* 0x000fc400000000ff */
[----:B------:R-:W-:Y:S01]  /*39790*/  F2FP.F16.F32.PACK_AB R17, R243, R240 ;  /* 0x000000f0f311723e */ /* 0x000fe200000000ff */
[----:B------:R-:W3:Y:S04]  /*397a0*/  LDL.LU R237, [R1+0xce8] ;  /* 0x000ce80001ed7983 */ /* 0x000ee80000300800 */
[----:B------:R-:W-:Y:S01]  /*397b0*/  STSM.16.M88.4 [R252], R12 ;  /* 0x0000000cfc007844 */ /* 0x000fe20000000200 */
[----:B------:R-:W-:Y:S01]  /*397c0*/  BAR.SYNC.DEFER_BLOCKING 0x0 ;  /* 0x0000000000007b1d */ /* 0x000fe20000010000 */
[----:B------:R-:W-:-:S05]  /*397d0*/  F2FP.F16.F32.PACK_AB R244, R241, R244 ;  /* 0x000000f4f1f4723e */ /* 0x000fca00000000ff */
[----:B------:R-:W3:Y:S04]  /*397e0*/  LDL.LU R243, [R1+0xce4] ;  /* 0x000ce40001f37983 */ /* 0x000ee80000300800 */
[----:B------:R-:W3:Y:S04]  /*397f0*/  LDL.LU R240, [R1+0xd5c] ;  /* 0x000d5c0001f07983 */ /* 0x000ee80000300800 */
[----:B------:R-:W3:Y:S04]  /*39800*/  LDL.LU R241, [R1+0xd58] ;  /* 0x000d580001f17983 */ /* 0x000ee80000300800 */
[----:B------:R-:W1:Y:S01]  /*39810*/  LDS.128 R28, [R0] ;  /* 0x00000000001c7984 */ /* 0x000e620000000c00 */
[----:B------:R-:W-:Y:S06]  /*39820*/  BAR.SYNC.DEFER_BLOCKING 0x0 ;  /* 0x0000000000007b1d */ /* 0x000fec0000010000 */
[----:B------:R2:W-:Y:S02]  /*39830*/  STSM.16.M88.4 [R252], R8 ;  /* 0x00000008fc007844 */ /* 0x0005e40000000200 */
[----:B------:R-:W-:Y:S01]  /*39840*/  BAR.SYNC.DEFER_BLOCKING 0x0 ;  /* 0x0000000000007b1d */ /* 0x000fe20000010000 */
[----:B------:R-:W-:-:S05]  /*39850*/  F2FP.F16.F32.PACK_AB R245, R250, R245 ;  /* 0x000000f5faf5723e */ /* 0x000fca00000000ff */
[----:B------:R-:W3:Y:S04]  /*39860*/  LDL.LU R250, [R1+0xcf0] ;  /* 0x000cf00001fa7983 */ /* 0x000ee80000300800 */
[----:B------:R-:W3:Y:S04]  /*39870*/  LDL.LU R251, [R1+0xcec] ;  /* 0x000cec0001fb7983 */ /* 0x000ee80000300800 */
[----:B------:R-:W1:Y:S01]  /*39880*/  LDS.128 R24, [R0] ;  /* 0x0000000000187984 */ /* 0x000e620000000c00 */
[----:B------:R-:W-:Y:S06]  /*39890*/  BAR.SYNC.DEFER_BLOCKING 0x0 ;  /* 0x0000000000007b1d */ /* 0x000fec0000010000 */
[----:B------:R0:W-:Y:S02]  /*398a0*/  STSM.16.M88.4 [R252], R4 ;  /* 0x00000004fc007844 */ /* 0x0001e40000000200 */
[----:B------:R-:W-:Y:S06]  /*398b0*/  BAR.SYNC.DEFER_BLOCKING 0x0 ;  /* 0x0000000000007b1d */ /* 0x000fec0000010000 */
[----:B------:R-:W1:Y:S02]  /*398c0*/  LDS.128 R12, [R0] ;  /* 0x00000000000c7984 */ /* 0x000e640000000c00 */
[----:B------:R-:W-:Y:S01]  /*398d0*/  BAR.SYNC.DEFER_BLOCKING 0x0 ;  /* 0x0000000000007b1d */ /* 0x000fe20000010000 */
[----:B--2---:R-:W-:-:S05]  /*398e0*/  F2FP.F16.F32.PACK_AB R8, R248, R249 ;  /* 0x000000f9f808723e */ /* 0x004fca00000000ff */
[----:B------:R-:W2:Y:S04]  /*398f0*/  LDL.LU R248, [R1+0xd64] ;  /* 0x000d640001f87983 */ /* 0x000ea80000300800 */
[----:B------:R-:W2:Y:S04]  /*39900*/  LDL.LU R249, [R1+0xd60] ;  /* 0x000d600001f97983 */ /* 0x000ea80000300800 */
[----:B------:R-:W2:Y:S04]  /*39910*/  LDL.LU R213, [R1+0x10] ;  /* 0x0000100001d57983 */ /* 0x000ea80000300800 */
[----:B------:R-:W-:Y:S01]  /*39920*/  STSM.16.M88.4 [R252], R16 ;  /* 0x00000010fc007844 */ /* 0x000fe20000000200 */
[----:B------:R-:W-:Y:S01]  /*39930*/  BAR.SYNC.DEFER_BLOCKING 0x0 ;  /* 0x0000000000007b1d */ /* 0x000fe20000010000 */
[----:B----4-:R-:W-:-:S02]  /*39940*/  F2FP.F16.F32.PACK_AB R246, R20, R22 ;  /* 0x0000001614f6723e */ /* 0x010fc400000000ff */
[----:B-----5:R-:W-:-:S03]  /*39950*/  F2FP.F16.F32.PACK_AB R247, R23, R247 ;  /* 0x000000f717f7723e */ /* 0x020fc600000000ff */
[----:B------:R-:W4:Y:S02]  /*39960*/  LDS.128 R20, [R0] ;  /* 0x0000000000147984 */ /* 0x000f240000000c00 */
[----:B------:R-:W-:Y:S01]  /*39970*/  BAR.SYNC.DEFER_BLOCKING 0x0 ;  /* 0x0000000000007b1d */ /* 0x000fe20000010000 */
[----:B---3--:R-:W-:-:S05]  /*39980*/  F2FP.F16.F32.PACK_AB R209, R236, R242 ;  /* 0x000000f2ecd1723e */ /* 0x008fca00000000ff */
[----:B------:R-:W3:Y:S04]  /*39990*/  LDL.LU R242, [R1+0x14] ;  /* 0x0000140001f27983 */ /* 0x000ee80000300800 */
[----:B------:R-:W5:Y:S04]  /*399a0*/  LDL.LU.64 R214, [R1+0x438] ;  /* 0x0004380001d67983 */ /* 0x000f680000300a00 */
[----:B------:R1:W-:Y:S01]  /*399b0*/  STSM.16.M88.4 [R252], R244 ;  /* 0x000000f4fc007844 */ /* 0x0003e20000000200 */
[----:B------:R-:W-:Y:S01]  /*399c0*/  BAR.SYNC.DEFER_BLOCKING 0x0 ;  /* 0x0000000000007b1d */ /* 0x000fe20000010000 */
[----:B------:R-:W-:-:S02]  /*399d0*/  F2FP.F16.F32.PACK_AB R9, R219, R216 ;  /* 0x000000d8db09723e */ /* 0x000fc400000000ff */
[----:B------:R-:W-:-:S03]  /*399e0*/  F2FP.F16.F32.PACK_AB R10, R226, R227 ;  /* 0x000000e3e20a723e */ /* 0x000fc600000000ff */
[----:B------:R-:W4:Y:S01]  /*399f0*/  LDS.128 R16, [R0] ;  /* 0x0000000000107984 */ /* 0x000f220000000c00 */
[----:B------:R-:W-:Y:S01]  /*39a00*/  F2FP.F16.F32.PACK_AB R11, R224, R225 ;  /* 0x000000e1e00b723e */ /* 0x000fe200000000ff */
[----:B------:R-:W-:Y:S06]  /*39a10*/  BAR.SYNC.DEFER_BLOCKING 0x0 ;  /* 0x0000000000007b1d */ /* 0x000fec0000010000 */
[----:B------:R-:W-:Y:S02]  /*39a20*/  STSM.16.M88.4 [R252], R8 ;  /* 0x00000008fc007844 */ /* 0x000fe40000000200 */
[----:B------:R-:W-:Y:S01]  /*39a30*/  BAR.SYNC.DEFER_BLOCKING 0x0 ;  /* 0x0000000000007b1d */ /* 0x000fe20000010000 */
[----:B0-----:R-:W-:-:S02]  /*39a40*/  F2FP.F16.F32.PACK_AB R4, R217, R222 ;  /* 0x000000ded904723e */ /* 0x001fc400000000ff */
[----:B------:R-:W-:-:S03]  /*39a50*/  F2FP.F16.F32.PACK_AB R5, R223, R221 ;  /* 0x000000dddf05723e */ /* 0x000fc600000000ff */
[----:B------:R-:W0:Y:S01]  /*39a60*/  LDS.128 R8, [R0] ;  /* 0x0000000000087984 */ /* 0x000e220000000c00 */
[----:B------:R-:W-:Y:S02]  /*39a70*/  F2FP.F16.F32.PACK_AB R6, R230, R231 ;  /* 0x000000e7e606723e */ /* 0x000fe400000000ff */
[----:B------:R-:W-:Y:S01]  /*39a80*/  F2FP.F16.F32.PACK_AB R7, R228, R229 ;  /* 0x000000e5e407723e */ /* 0x000fe200000000ff */
[----:B------:R-:W-:Y:S06]  /*39a90*/  BAR.SYNC.DEFER_BLOCKING 0x0 ;  /* 0x0000000000007b1d */ /* 0x000fec0000010000 */
[----:B------:R-:W-:Y:S02]  /*39aa0*/  STSM.16.M88.4 [R252], R4 ;  /* 0x00000004fc007844 */ /* 0x000fe40000000200 */
[----:B------:R-:W-:Y:S01]  /*39ab0*/  BAR.SYNC.DEFER_BLOCKING 0x0 ;  /* 0x0000000000007b1d */ /* 0x000fe20000010000 */
[----:B-1----:R-:W-:-:S02]  /*39ac0*/  F2FP.F16.F32.PACK_AB R244, R234, R235 ;  /* 0x000000ebeaf4723e */ /* 0x002fc400000000ff */
[----:B------:R-:W-:Y:S02]  /*39ad0*/  F2FP.F16.F32.PACK_AB R245, R232, R233 ;  /* 0x000000e9e8f5723e */ /* 0x000fe400000000ff */
[----:B------:R-:W-:Y:S02]  /*39ae0*/  F2FP.F16.F32.PACK_AB R246, R237, R243 ;  /* 0x000000f3edf6723e */ /* 0x000fe400000000ff */
[----:B------:R-:W-:Y:S01]  /*39af0*/  F2FP.F16.F32.PACK_AB R247, R240, R241 ;  /* 0x000000f1f0f7723e */ /* 0x000fe200000000ff */
[----:B------:R-:W4:Y:S01]  /*39b00*/  LDL.LU.64 R234, [R1+0x430] ;  /* 0x0004300001ea7983 */ /* 0x000f220000300a00 */
[----:B------:R-:W-:Y:S02]  /*39b10*/  F2FP.F16.F32.PACK_AB R208, R238, R239 ;  /* 0x000000efeed0723e */ /* 0x000fe400000000ff */
[----:B------:R-:W-:Y:S01]  /*39b20*/  F2FP.F16.F32.PACK_AB R210, R250, R251 ;  /* 0x000000fbfad2723e */ /* 0x000fe200000000ff */
[----:B------:R-:W4:Y:S04]  /*39b30*/  LDL.LU.64 R216, [R1+0x428] ;  /* 0x0004280001d87983 */ /* 0x000f280000300a00 */
[----:B------:R-:W4:Y:S04]  /*39b40*/  LDL.LU R243, [R1+0x18] ;  /* 0x0000180001f37983 */ /* 0x000f280000300800 */
[----:B------:R-:W4:Y:S04]  /*39b50*/  LDL.LU.64 R224, [R1+0x420] ;  /* 0x0004200001e07983 */ /* 0x000f280000300a00 */
[----:B------:R-:W1:Y:S01]  /*39b60*/  LDS.128 R4, [R0] ;  /* 0x0000000000047984 */ /* 0x000e620000000c00 */
[----:B------:R-:W-:Y:S06]  /*39b70*/  BAR.SYNC.DEFER_BLOCKING 0x0 ;  /* 0x0000000000007b1d */ /* 0x000fec0000010000 */
[----:B------:R-:W4:Y:S04]  /*39b80*/  LDL.LU R221, [R1+0x1c] ;  /* 0x00001c0001dd7983 */ /* 0x000f280000300800 */
[----:B------:R-:W4:Y:S04]  /*39b90*/  LDL.LU.64 R232, [R1+0x418] ;  /* 0x0004180001e87983 */ /* 0x000f280000300a00 */
[----:B------:R-:W-:Y:S01]  /*39ba0*/  STSM.16.M88.4 [R252], R244 ;  /* 0x000000f4fc007844 */ /* 0x000fe20000000200 */
[----:B------:R-:W-:Y:S06]  /*39bb0*/  BAR.SYNC.DEFER_BLOCKING 0x0 ;  /* 0x0000000000007b1d */ /* 0x000fec0000010000 */
[----:B------:R-:W1:Y:S01]  /*39bc0*/  LDS.128 R244, [R0] ;  /* 0x0000000000f47984 */ /* 0x000e620000000c00 */
[----:B--2---:R-:W-:Y:S01]  /*39bd0*/  F2FP.F16.F32.PACK_AB R211, R248, R249 ;  /* 0x000000f9f8d3723e */ /* 0x004fe200000000ff */
[----:B------:R-:W-:Y:S06]  /*39be0*/  BAR.SYNC.DEFER_BLOCKING 0x0 ;  /* 0x0000000000007b1d */ /* 0x000fec0000010000 */
[----:B------:R-:W2:Y:S04]  /*39bf0*/  LDL.LU.64 R248, [R1+0x410] ;  /* 0x0004100001f87983 */ /* 0x000ea80000300a00 */
[----:B------:R-:W2:Y:S04]  /*39c00*/  LDL.LU.64 R226, [R1+0x408] ;  /* 0x0004080001e27983 */ /* 0x000ea80000300a00 */
[----:B------:R-:W2:Y:S04]  /*39c10*/  LDL.LU.64 R236, [R1+0x400] ;  /* 0x0004000001ec7983 */ /* 0x000ea80000300a00 */
[----:B------:R-:W2:Y:S04]  /*39c20*/  LDL.LU.64 R218, [R1+0x3f8] ;  /* 0x0003f80001da7983 */ /* 0x000ea80000300a00 */
[----:B------:R0:W-:Y:S01]  /*39c30*/  STSM.16.M88.4 [R252], R208 ;  /* 0x000000d0fc007844 */ /* 0x0001e20000000200 */
[----:B------:R-:W-:Y:S01]  /*39c40*/  BAR.SYNC.DEFER_BLOCKING 0x0 ;  /* 0x0000000000007b1d */ /* 0x000fe20000010000 */
[----:B------:R-:W-:-:S05]  /*39c50*/  PRMT R220, R213, 0x7632, R220 ;  /* 0x00007632d5dc7816 */ /* 0x000fca00000000dc */
[----:B------:R-:W2:Y:S04]  /*39c60*/  LDL.LU.64 R228, [R1+0x3f0] ;  /* 0x0003f00001e47983 */ /* 0x000ea80000300a00 */
[----:B0-----:R-:W2:Y:S04]  /*39c70*/  LDL.LU.64 R210, [R1+0xe10] ;  /* 0x000e100001d27983 */ /* 0x001ea80000300a00 */
[----:B------:R-:W2:Y:S04]  /*39c80*/  LDL.LU.64 R208, [R1+0xe08] ;  /* 0x000e080001d07983 */ /* 0x000ea80000300a00 */
[----:B------:R-:W2:Y:S04]  /*39c90*/  LDL.LU.64 R250, [R1+0x3e8] ;  /* 0x0003e80001fa7983 */ /* 0x000ea80000300a00 */
[----:B------:R-:W2:Y:S04]  /*39ca0*/  LDL.LU.64 R240, [R1+0x3e0] ;  /* 0x0003e00001f07983 */ /* 0x000ea80000300a00 */
[----:B------:R-:W2:Y:S04]  /*39cb0*/  LDL.LU.64 R238, [R1+0x3d8] ;  /* 0x0003d80001ee7983 */ /* 0x000ea80000300a00 */
[----:B------:R-:W2:Y:S04]  /*39cc0*/  LDL.LU.64 R222, [R1+0x3d0] ;  /* 0x0003d00001de7983 */ /* 0x000ea80000300a00 */
[----:B------:R-:W2:Y:S04]  /*39cd0*/  LDL.LU.64 R230, [R1+0x3c8] ;  /* 0x0003c80001e67983 */ /* 0x000ea80000300a00 */
[----:B------:R0:W-:Y:S04]  /*39ce0*/  STG.E.U16 desc[UR4][R2.64], R213 ;  /* 0x000000d502007986 */ /* 0x0001e8000c101504 */
[----:B0-----:R-:W2:Y:S04]  /*39cf0*/  LDL.LU R213, [R1+0xe00] ;  /* 0x000e000001d57983 */ /* 0x001ea80000300800 */
[----:B-----5:R0:W-:Y:S04]  /*39d00*/  STG.E.U16 desc[UR4][R214.64], R220 ;  /* 0x000000dcd6007986 */ /* 0x0201e8000c101504 */
[----:B0-----:R-:W5:Y:S04]  /*39d10*/  LDL.LU.64 R214, [R1+0xdf8] ;  /* 0x000df80001d67983 */ /* 0x001f680000300a00 */
[----:B------:R-:W2:Y:S01]  /*39d20*/  LDL.LU R220, [R1+0xdf0] ;  /* 0x000df00001dc7983 */ /* 0x000ea20000300800 */
[----:B---3--:R-:W-:-:S03]  /*39d30*/  PRMT R252, R242, 0x7632, R252 ;  /* 0x00007632f2fc7816 */ /* 0x008fc600000000fc */
[----:B----4-:R0:W-:Y:S04]  /*39d40*/  STG.E.U16 desc[UR4][R234.64], R242 ;  /* 0x000000f2ea007986 */ /* 0x0101e8000c101504 */
[----:B------:R3:W-:Y:S04]  /*39d50*/  STG.E.U16 desc[UR4][R216.64], R252 ;  /* 0x000000fcd8007986 */ /* 0x0007e8000c101504 */
[----:B0-----:R-:W4:Y:S04]  /*39d60*/  LDL.LU.64 R234, [R1+0x3c0] ;  /* 0x0003c00001ea7983 */ /* 0x001f280000300a00 */
[----:B---3--:R-:W3:Y:S04]  /*39d70*/  LDL.LU.64 R216, [R1+0xde8] ;  /* 0x000de80001d87983 */ /* 0x008ee80000300a00 */
[----:B------:R0:W-:Y:S01]  /*39d80*/  STG.E.U16 desc[UR4][R224.64], R243 ;  /* 0x000000f3e0007986 */ /* 0x0001e2000c101504 */
[----:B--2---:R-:W-:-:S03]  /*39d90*/  PRMT R220, R243, 0x7632, R220 ;  /* 0x00007632f3dc7816 */ /* 0x004fc600000000dc */
[----:B0-----:R-:W2:Y:S04]  /*39da0*/  LDL.LU.64 R242, [R1+0x3b8] ;  /* 0x0003b80001f27983 */ /* 0x001ea80000300a00 */
[----:B------:R-:W5:Y:S04]  /*39db0*/  LDL.LU.64 R224, [R1+0x3b0] ;  /* 0x0003b00001e07983 */ /* 0x000f680000300a00 */
[----:B------:R0:W-:Y:S04]  /*39dc0*/  STG.E.U16 desc[UR4][R232.64], R220 ;  /* 0x000000dce8007986 */ /* 0x0001e8000c101504 */
[----:B------:R1:W-:Y:S04]  /*39dd0*/  STG.E.U16 desc[UR4][R248.64], R221 ;  /* 0x000000ddf8007986 */ /* 0x0003e8000c101504 */
[----:B0-----:R-:W3:Y:S04]  /*39de0*/  LDL.LU.64 R232, [R1+0xde0] ;  /* 0x000de00001e87983 */ /* 0x001ee80000300a00 */
[----:B-1----:R-:W4:Y:S01]  /*39df0*/  LDL.LU.64 R248, [R1+0xdd8] ;  /* 0x000dd80001f87983 */ /* 0x002f220000300a00 */
[----:B------:R-:W-:-:S03]  /*39e00*/  PRMT R252, R221, 0x7632, R252 ;  /* 0x00007632ddfc7816 */ /* 0x000fc600000000fc */
[----:B------:R-:W3:Y:S04]  /*39e10*/  LDL.LU.64 R220, [R1+0x3a0] ;  /* 0x0003a00001dc7983 */ /* 0x000ee80000300a00 */
[----:B------:R0:W-:Y:S04]  /*39e20*/  STG.E.U16 desc[UR4][R226.64], R252 ;  /* 0x000000fce2007986 */ /* 0x0001e8000c101504 */
[----:B0-----:R-:W3:Y:S01]  /*39e30*/  LDL.LU.64 R226, [R1+0x398] ;  /* 0x0003980001e27983 */ /* 0x001ee20000300a00 */
[----:B----4-:R-:W-:-:S03]  /*39e40*/  PRMT R252, R248, 0x7632, R252 ;  /* 0x00007632f8fc7816 */ /* 0x010fc600000000fc */
[----:B------:R0:W-:Y:S04]  /*39e50*/  STG.E.U16 desc[UR4][R236.64], R248 ;  /* 0x000000f8ec007986 */ /* 0x0001e8000c101504 */
[----:B------:R1:W-:Y:S04]  /*39e60*/  STG.E.U16 desc[UR4][R218.64], R252 ;  /* 0x000000fcda007986 */ /* 0x0003e8000c101504 */
[----:B------:R4:W-:Y:S01]  /*39e70*/  STG.E.U16 desc[UR4][R228.64], R249 ;  /* 0x000000f9e4007986 */ /* 0x0009e2000c101504 */
[----:B0-----:R-:W-:-:S03]  /*39e80*/  PRMT R248, R249, 0x7632, R248 ;  /* 0x00007632f9f87816 */ /* 0x001fc600000000f8 */
[----:B------:R-:W3:Y:S04]  /*39e90*/  LDL.LU.64 R236, [R1+0x390] ;  /* 0x0003900001ec7983 */ /* 0x000ee80000300a00 */
[----:B-1----:R-:W3:Y:S04]  /*39ea0*/  LDL.LU.64 R218, [R1+0x388] ;  /* 0x0003880001da7983 */ /* 0x002ee80000300a00 */
[----:B----4-:R-:W4:Y:S04]  /*39eb0*/  LDL.LU.64 R228, [R1+0x380] ;  /* 0x0003800001e47983 */ /* 0x010f280000300a00 */
[----:B------:R0:W-:Y:S04]  /*39ec0*/  STG.E.U16 desc[UR4][R250.64], R248 ;  /* 0x000000f8fa007986 */ /* 0x0001e8000c101504 */
[----:B0-----:R-:W2:Y:S04]  /*39ed0*/  LDL.LU.64 R250, [R1+0xdd0] ;  /* 0x000dd00001fa7983 */ /* 0x001ea80000300a00 */
[----:B--2---:R0:W-:Y:S04]  /*39ee0*/  STG.E.U16 desc[UR4][R240.64], R250 ;  /* 0x000000faf0007986 */ /* 0x0041e8000c101504 */
[----:B0-----:R-:W2:Y:S01]  /*39ef0*/  LDL.LU.64 R240, [R1+0xdc8] ;  /* 0x000dc80001f07983 */ /* 0x001ea20000300a00 */
[----:B------:R-:W-:-:S02]  /*39f00*/  PRMT R249, R250, 0x7632, R249 ;  /* 0x00007632faf97816 */ /* 0x000fc400000000f9 */
[----:B------:R-:W-:-:S03]  /*39f10*/  PRMT R248, R251, 0x7632, R248 ;  /* 0x00007632fbf87816 */ /* 0x000fc600000000f8 */
[----:B------:R0:W-:Y:S04]  /*39f20*/  STG.E.U16 desc[UR4][R238.64], R249 ;  /* 0x000000f9ee007986 */ /* 0x0001e8000c101504 */
[----:B------:R1:W-:Y:S04]  /*39f30*/  STG.E.U16 desc[UR4][R222.64], R251 ;  /* 0x000000fbde007986 */ /* 0x0003e8000c101504 */
[----:B------:R5:W-:Y:S04]  /*39f40*/  STG.E.U16 desc[UR4][R230.64], R248 ;  /* 0x000000f8e6007986 */ /* 0x000be8000c101504 */
[----:B0-----:R-:W4:Y:S04]  /*39f50*/  LDL.LU.64 R238, [R1+0x370] ;  /* 0x0003700001ee7983 */ /* 0x001f280000300a00 */
[----:B-1----:R-:W4:Y:S04]  /*39f60*/  LDL.LU.64 R250, [R1+0x378] ;  /* 0x0003780001fa7983 */ /* 0x002f280000300a00 */
[----:B-----5:R-:W5:Y:S01]  /*39f70*/  LDL.LU.64 R230, [R1+0x360] ;  /* 0x0003600001e67983 */ /* 0x020f620000300a00 */
[----:B--2---:R-:W-:-:S03]  /*39f80*/  PRMT R248, R240, 0x7632, R248 ;  /* 0x00007632f0f87816 */ /* 0x004fc600000000f8 */
[----:B------:R0:W-:Y:S04]  /*39f90*/  STG.E.U16 desc[UR4][R234.64], R240 ;  /* 0x000000f0ea007986 */ /* 0x0001e8000c101504 */
[----:B------:R1:W-:Y:S04]  /*39fa0*/  STG.E.U16 desc[UR4][R242.64], R248 ;  /* 0x000000f8f2007986 */ /* 0x0003e8000c101504 */
[----:B0-----:R-:W2:Y:S04]  /*39fb0*/  LDL.LU.64 R234, [R1+0x358] ;  /* 0x0003580001ea7983 */ /* 0x001ea80000300a00 */
[----:B------:R-:W2:Y:S04]  /*39fc0*/  LDL.LU.64 R222, [R1+0x350] ;  /* 0x0003500001de7983 */ /* 0x000ea80000300a00 */
[----:B-1----:R-:W3:Y:S04]  /*39fd0*/  LDL.LU.64 R242, [R1+0xdc0] ;  /* 0x000dc00001f27983 */ /* 0x002ee80000300a00 */
[----:B------:R-:W4:Y:S01]  /*39fe0*/  LDL.LU.64 R248, [R1+0x3a8] ;  /* 0x0003a80001f87983 */ /* 0x000f220000300a00 */
[----:B------:R-:W-:-:S03]  /*39ff0*/  PRMT R240, R241, 0x7632, R240 ;  /* 0x00007632f1f07816 */ /* 0x000fc600000000f0 */
[----:B------:R0:W-:Y:S04]  /*3a000*/  STG.E.U16 desc[UR4][R224.64], R241 ;  /* 0x000000f1e0007986 */ /* 0x0001e8000c101504 */
[----:B0-----:R-:W2:Y:S01]  /*3a010*/  LDL.LU.64 R224, [R1+0x340] ;  /* 0x0003400001e07983 */ /* 0x001ea20000300a00 */
[----:B---3--:R-:W-:-:S03]  /*3a020*/  PRMT R241, R242, 0x7632, R241 ;  /* 0x00007632f2f17816 */ /* 0x008fc600000000f1 */
[----:B----4-:R0:W-:Y:S04]  /*3a030*/  STG.E.U16 desc[UR4][R248.64], R240 ;  /* 0x000000f0f8007986 */ /* 0x0101e8000c101504 */
[----:B------:R1:W-:Y:S04]  /*3a040*/  STG.E.U16 desc[UR4][R220.64], R242 ;  /* 0x000000f2dc007986 */ /* 0x0003e8000c101504 */
[----:B------:R3:W-:Y:S04]  /*3a050*/  STG.E.U16 desc[UR4][R226.64], R241 ;  /* 0x000000f1e2007986 */ /* 0x0007e8000c101504 */
[----:B0-----:R-:W4:Y:S04]  /*3a060*/  LDL.LU.64 R248, [R1+0x338] ;  /* 0x0003380001f87983 */ /* 0x001f280000300a00 */
[----:B-1----:R-:W4:Y:S04]  /*3a070*/  LDL.LU.64 R220, [R1+0x330] ;  /* 0x0003300001dc7983 */ /* 0x002f280000300a00 */
[----:B---3--:R-:W3:Y:S04]  /*3a080*/  LDL.LU.64 R226, [R1+0x328] ;  /* 0x0003280001e27983 */ /* 0x008ee80000300a00 */
[----:B------:R0:W-:Y:S04]  /*3a090*/  STG.E.U16 desc[UR4][R236.64], R243 ;  /* 0x000000f3ec007986 */ /* 0x0001e8000c101504 */
[----:B0-----:R-:W5:Y:S01]  /*3a0a0*/  LDL.LU.64 R236, [R1+0xdb8] ;  /* 0x000db80001ec7983 */ /* 0x001f620000300a00 */
[----:B------:R-:W-:-:S03]  /*3a0b0*/  PRMT R240, R243, 0x7632, R240 ;  /* 0x00007632f3f07816 */ /* 0x000fc600000000f0 */
[----:B------:R-:W2:Y:S04]  /*3a0c0*/  LDL.LU.64 R242, [R1+0x368] ;  /* 0x0003680001f27983 */ /* 0x000ea80000300a00 */
[----:B------:R0:W-:Y:S04]  /*3a0d0*/  STG.E.U16 desc[UR4][R218.64], R240 ;  /* 0x000000f0da007986 */ /* 0x0001e8000c101504 */
[----:B0-----:R-:W3:Y:S01]  /*3a0e0*/  LDL.LU.64 R218, [R1+0x318] ;  /* 0x0003180001da7983 */ /* 0x001ee20000300a00 */
[----:B-----5:R-:W-:-:S03]  /*3a0f0*/  PRMT R240, R236, 0x7632, R240 ;  /* 0x00007632ecf07816 */ /* 0x020fc600000000f0 */
[----:B------:R0:W-:Y:S04]  /*3a100*/  STG.E.U16 desc[UR4][R228.64], R236 ;  /* 0x000000ece4007986 */ /* 0x0001e8000c101504 */
[----:B------:R1:W-:Y:S04]  /*3a110*/  STG.E.U16 desc[UR4][R250.64], R240 ;  /* 0x000000f0fa007986 */ /* 0x0003e8000c101504 */
[----:B------:R5:W-:Y:S04]  /*3a120*/  STG.E.U16 desc[UR4][R238.64], R237 ;  /* 0x000000edee007986 */ /* 0x000be8000c101504 */
[----:B0-----:R-:W3:Y:S04]  /*3a130*/  LDL.LU.64 R228, [R1+0x310] ;  /* 0x0003100001e47983 */ /* 0x001ee80000300a00 */
[----:B-1----:R-:W3:Y:S04]  /*3a140*/  LDL.LU.64 R240, [R1+0x320] ;  /* 0x0003200001f07983 */ /* 0x002ee80000300a00 */
[----:B------:R-:W3:Y:S04]  /*3a150*/  LDL.LU.64 R250, [R1+0x308] ;  /* 0x0003080001fa7983 */ /* 0x000ee80000300a00 */
[----:B-----5:R-:W5:Y:S01]  /*3a160*/  LDL.LU.64 R238, [R1+0xdb0] ;  /* 0x000db00001ee7983 */ /* 0x020f620000300a00 */
[----:B------:R-:W-:-:S05]  /*3a170*/  PRMT R236, R237, 0x7632, R236 ;  /* 0x00007632edec7816 */ /* 0x000fca00000000ec */
[----:B--2---:R0:W-:Y:S04]  /*3a180*/  STG.E.U16 desc[UR4][R242.64], R236 ;  /* 0x000000ecf2007986 */ /* 0x0041e8000c101504 */
[----:B0-----:R-:W2:Y:S01]  /*3a190*/  LDL.LU.64 R242, [R1+0x300] ;  /* 0x0003000001f27983 */ /* 0x001ea20000300a00 */
[----:B-----5:R-:W-:-:S03]  /*3a1a0*/  PRMT R237, R238, 0x7632, R237 ;  /* 0x00007632eeed7816 */ /* 0x020fc600000000ed */
[----:B------:R0:W-:Y:S01]  /*3a1b0*/  STG.E.U16 desc[UR4][R230.64], R238 ;  /* 0x000000eee6007986 */ /* 0x0001e2000c101504 */
[----:B------:R-:W-:-:S03]  /*3a1c0*/  PRMT R236, R239, 0x7632, R236 ;  /* 0x00007632efec7816 */ /* 0x000fc600000000ec */
[----:B------:R1:W-:Y:S04]  /*3a1d0*/  STG.E.U16 desc[UR4][R234.64], R237 ;  /* 0x000000edea007986 */ /* 0x0003e8000c101504 */
[----:B------:R5:W-:Y:S04]  /*3a1e0*/  STG.E.U16 desc[UR4][R222.64], R239 ;  /* 0x000000efde007986 */ /* 0x000be8000c101504 */
[----:B0-----:R-:W2:Y:S04]  /*3a1f0*/  LDL.LU.64 R230, [R1+0x2f8] ;  /* 0x0002f80001e67983 */ /* 0x001ea80000300a00 */
[----:B-1----:R-:W3:Y:S04]  /*3a200*/  LDL.LU.64 R234, [R1+0xda8] ;  /* 0x000da80001ea7983 */ /* 0x002ee80000300a00 */
[----:B-----5:R-:W5:Y:S04]  /*3a210*/  LDL.LU.64 R238, [R1+0x348] ;  /* 0x0003480001ee7983 */ /* 0x020f680000300a00 */
[----:B------:R-:W2:Y:S04]  /*3a220*/  LDL.LU.64 R222, [R1+0x2e0] ;  /* 0x0002e00001de7983 */ /* 0x000ea80000300a00 */
[----:B-----5:R0:W-:Y:S04]  /*3a230*/  STG.E.U16 desc[UR4][R238.64], R236 ;  /* 0x000000ecee007986 */ /* 0x0201e8000c101504 */
[----:B------:R1:W-:Y:S01]  /*3a240*/  STG.E.U16 desc[UR4][R224.64], R232 ;  /* 0x000000e8e0007986 */ /* 0x0003e2000c101504 */
[----:B0-----:R-:W-:-:S03]  /*3a250*/  PRMT R236, R232, 0x7632, R236 ;  /* 0x00007632e8ec7816 */ /* 0x001fc600000000ec */
[----:B------:R-:W5:Y:S01]  /*3a260*/  LDL.LU.64 R238, [R1+0x2d8] ;  /* 0x0002d80001ee7983 */ /* 0x000f620000300a00 */
[----:B-1----:R-:W-:-:S03]  /*3a270*/  PRMT R232, R233, 0x7632, R232 ;  /* 0x00007632e9e87816 */ /* 0x002fc600000000e8 */
[----:B----4-:R0:W-:Y:S04]  /*3a280*/  STG.E.U16 desc[UR4][R248.64], R236 ;  /* 0x000000ecf8007986 */ /* 0x0101e8000c101504 */
[----:B------:R3:W-:Y:S04]  /*3a290*/  STG.E.U16 desc[UR4][R220.64], R233 ;  /* 0x000000e9dc007986 */ /* 0x0007e8000c101504 */
[----:B------:R-:W4:Y:S04]  /*3a2a0*/  LDL.LU.64 R224, [R1+0x2d0] ;  /* 0x0002d00001e07983 */ /* 0x000f280000300a00 */
[----:B0-----:R-:W5:Y:S01]  /*3a2b0*/  LDL.LU.64 R236, [R1+0x2e8] ;  /* 0x0002e80001ec7983 */ /* 0x001f620000300a00 */
[----:B---3--:R-:W-:-:S03]  /*3a2c0*/  PRMT R233, R234, 0x7632, R233 ;  /* 0x00007632eae97816 */ /* 0x008fc600000000e9 */
[----:B------:R-:W3:Y:S04]  /*3a2d0*/  LDL.LU.64 R248, [R1+0x2c8] ;  /* 0x0002c80001f87983 */ /* 0x000ee80000300a00 */
[----:B------:R0:W-:Y:S04]  /*3a2e0*/  STG.E.U16 desc[UR4][R226.64], R232 ;  /* 0x000000e8e2007986 */ /* 0x0001e8000c101504 */
[----:B------:R-:W3:Y:S04]  /*3a2f0*/  LDL.LU.64 R220, [R1+0x2c0] ;  /* 0x0002c00001dc7983 */ /* 0x000ee80000300a00 */
[----:B------:R1:W-:Y:S04]  /*3a300*/  STG.E.U16 desc[UR4][R240.64], R234 ;  /* 0x000000eaf0007986 */ /* 0x0003e8000c101504 */
[----:B0-----:R-:W3:Y:S04]  /*3a310*/  LDL.LU.64 R226, [R1+0x2b8] ;  /* 0x0002b80001e27983 */ /* 0x001ee80000300a00 */
[----:B------:R0:W-:Y:S04]  /*3a320*/  STG.E.U16 desc[UR4][R218.64], R233 ;  /* 0x000000e9da007986 */ /* 0x0001e8000c101504 */
[----:B-1----:R-:W3:Y:S04]  /*3a330*/  LDL.LU.64 R240, [R1+0x2b0] ;  /* 0x0002b00001f07983 */ /* 0x002ee80000300a00 */
[----:B------:R1:W-:Y:S04]  /*3a340*/  STG.E.U16 desc[UR4][R228.64], R235 ;  /* 0x000000ebe4007986 */ /* 0x0003e8000c101504 */
[----:B0-----:R-:W3:Y:S04]  /*3a350*/  LDL.LU.64 R218, [R1+0xda0] ;  /* 0x000da00001da7983 */ /* 0x001ee80000300a00 */
[----:B-1----:R-:W2:Y:S01]  /*3a360*/  LDL.LU.64 R228, [R1+0xd98] ;  /* 0x000d980001e47983 */ /* 0x002ea20000300a00 */
[----:B------:R-:W-:-:S03]  /*3a370*/  PRMT R232, R235, 0x7632, R232 ;  /* 0x00007632ebe87816 */ /* 0x000fc600000000e8 */
[----:B------:R-:W4:Y:S04]  /*3a380*/  LDL.LU.64 R234, [R1+0x2f0] ;  /* 0x0002f00001ea7983 */ /* 0x000f280000300a00 */
[----:B------:R0:W-:Y:S04]  /*3a390*/  STG.E.U16 desc[UR4][R250.64], R232 ;  /* 0x000000e8fa007986 */ /* 0x0001e8000c101504 */
[----:B0-----:R-:W3:Y:S01]  /*3a3a0*/  LDL.LU.64 R250, [R1+0x298] ;  /* 0x0002980001fa7983 */ /* 0x001ee20000300a00 */
[----:B--2---:R-:W-:-:S03]  /*3a3b0*/  PRMT R232, R228, 0x7632, R232 ;  /* 0x00007632e4e87816 */ /* 0x004fc600000000e8 */
[----:B------:R0:W-:Y:S04]  /*3a3c0*/  STG.E.U16 desc[UR4][R242.64], R228 ;  /* 0x000000e4f2007986 */ /* 0x0001e8000c101504 */
[----:B------:R1:W-:Y:S04]  /*3a3d0*/  STG.E.U16 desc[UR4][R230.64], R232 ;  /* 0x000000e8e6007986 */ /* 0x0003e8000c101504 */
[----:B0-----:R-:W2:Y:S04]  /*3a3e0*/  LDL.LU.64 R242, [R1+0x288] ;  /* 0x0002880001f27983 */ /* 0x001ea80000300a00 */
[----:B-1----:R-:W3:Y:S01]  /*3a3f0*/  LDL.LU.64 R230, [R1+0xd90] ;  /* 0x000d900001e67983 */ /* 0x002ee20000300a00 */
[----:B------:R-:W-:-:S03]  /*3a400*/  PRMT R228, R229, 0x7632, R228 ;  /* 0x00007632e5e47816 */ /* 0x000fc600000000e4 */
[----:B----4-:R0:W-:Y:S04]  /*3a410*/  STG.E.U16 desc[UR4][R234.64], R229 ;  /* 0x000000e5ea007986 */ /* 0x0101e8000c101504 */
[----:B------:R-:W4:Y:S04]  /*3a420*/  LDL.LU.64 R232, [R1+0x290] ;  /* 0x0002900001e87983 */ /* 0x000f280000300a00 */
[----:B-----5:R-:W-:Y:S04]  /*3a430*/  STG.E.U16 desc[UR4][R236.64], R228 ;  /* 0x000000e4ec007986 */ /* 0x020fe8000c101504 */
[----:B0-----:R-:W5:Y:S01]  /*3a440*/  LDL.LU.64 R234, [R1+0x280] ;  /* 0x0002800001ea7983 */ /* 0x001f620000300a00 */
[----:B---3--:R-:W-:-:S03]  /*3a450*/  PRMT R229, R230, 0x7632, R229 ;  /* 0x00007632e6e57816 */ /* 0x008fc600000000e5 */
[----:B------:R0:W-:Y:S04]  /*3a460*/  STG.E.U16 desc[UR4][R222.64], R230 ;  /* 0x000000e6de007986 */ /* 0x0001e8000c101504 */
[----:B------:R1:W-:Y:S04]  /*3a470*/  STG.E.U16 desc[UR4][R238.64], R229 ;  /* 0x000000e5ee007986 */ /* 0x0003e8000c101504 */
[----:B------:R3:W-:Y:S04]  /*3a480*/  STG.E.U16 desc[UR4][R224.64], R231 ;  /* 0x000000e7e0007986 */ /* 0x0007e8000c101504 */
[----:B0-----:R-:W5:Y:S04]  /*3a490*/  LDL.LU.64 R222, [R1+0x278] ;  /* 0x0002780001de7983 */ /* 0x001f680000300a00 */
[----:B------:R-:W5:Y:S04]  /*3a4a0*/  LDL.LU.64 R236, [R1+0x270] ;  /* 0x0002700001ec7983 */ /* 0x000f680000300a00 */
[----:B-1----:R-:W5:Y:S04]  /*3a4b0*/  LDL.LU.64 R238, [R1+0x268] ;  /* 0x0002680001ee7983 */ /* 0x002f680000300a00 */
[----:B---3--:R-:W3:Y:S01]  /*3a4c0*/  LDL.LU.64 R224, [R1+0xd88] ;  /* 0x000d880001e07983 */ /* 0x008ee20000300a00 */
[----:B------:R-:W-:-:S03]  /*3a4d0*/  PRMT R228, R231, 0x7632, R228 ;  /* 0x00007632e7e47816 */ /* 0x000fc600000000e4 */
[----:B------:R-:W2:Y:S04]  /*3a4e0*/  LDL.LU.64 R230, [R1+0x2a0] ;  /* 0x0002a00001e67983 */ /* 0x000ea80000300a00 */
[----:B------:R0:W-:Y:S04]  /*3a4f0*/  STG.E.U16 desc[UR4][R248.64], R228 ;  /* 0x000000e4f8007986 */ /* 0x0001e8000c101504 */
[----:B0-----:R-:W5:Y:S01]  /*3a500*/  LDL.LU.64 R248, [R1+0x250] ;  /* 0x0002500001f87983 */ /* 0x001f620000300a00 */
[----:B---3--:R-:W-:-:S03]  /*3a510*/  PRMT R228, R224, 0x7632, R228 ;  /* 0x00007632e0e47816 */ /* 0x008fc600000000e4 */
[----:B------:R0:W-:Y:S04]  /*3a520*/  STG.E.U16 desc[UR4][R220.64], R224 ;  /* 0x000000e0dc007986 */ /* 0x0001e8000c101504 */
[----:B------:R1:W-:Y:S04]  /*3a530*/  STG.E.U16 desc[UR4][R226.64], R228 ;  /* 0x000000e4e2007986 */ /* 0x0003e8000c101504 */
[----:B0-----:R-:W3:Y:S04]  /*3a540*/  LDL.LU.64 R220, [R1+0xd80] ;  /* 0x000d800001dc7983 */ /* 0x001ee80000300a00 */
[----:B-1----:R-:W4:Y:S04]  /*3a550*/  LDL.LU.64 R226, [R1+0xd78] ;  /* 0x000d780001e27983 */ /* 0x002f280000300a00 */
[----:B------:R-:W2:Y:S01]  /*3a560*/  LDL.LU.64 R228, [R1+0x2a8] ;  /* 0x0002a80001e47983 */ /* 0x000ea20000300a00 */
[----:B------:R-:W-:-:S03]  /*3a570*/  PRMT R224, R225, 0x7632, R224 ;  /* 0x00007632e1e07816 */ /* 0x000fc600000000e0 */
[----:B------:R0:W-:Y:S04]  /*3a580*/  STG.E.U16 desc[UR4][R240.64], R225 ;  /* 0x000000e1f0007986 */ /* 0x0001e8000c101504 */
[----:B0-----:R-:W5:Y:S01]  /*3a590*/  LDL.LU.64 R240, [R1+0x248] ;  /* 0x0002480001f07983 */ /* 0x001f620000300a00 */
[----:B----4-:R-:W-:-:S03]  /*3a5a0*/  PRMT R225, R226, 0x7632, R225 ;  /* 0x00007632e2e17816 */ /* 0x010fc600000000e1 */
[----:B--2---:R0:W-:Y:S04]  /*3a5b0*/  STG.E.U16 desc[UR4][R228.64], R224 ;  /* 0x000000e0e4007986 */ /* 0x0041e8000c101504 */
[----:B------:R1:W-:Y:S04]  /*3a5c0*/  STG.E.U16 desc[UR4][R230.64], R226 ;  /* 0x000000e2e6007986 */ /* 0x0003e8000c101504 */
[----:B------:R2:W-:Y:S01]  /*3a5d0*/  STG.E.U16 desc[UR4][R250.64], R225 ;  /* 0x000000e1fa007986 */ /* 0x0005e2000c101504 */
[----:B0-----:R-:W-:-:S03]  /*3a5e0*/  PRMT R224, R227, 0x7632, R224 ;  /* 0x00007632e3e07816 */ /* 0x001fc600000000e0 */
[----:B------:R-:W-:Y:S04]  /*3a5f0*/  STG.E.U16 desc[UR4][R232.64], R227 ;  /* 0x000000e3e8007986 */ /* 0x000fe8000c101504 */
[----:B------:R-:W4:Y:S04]  /*3a600*/  LDL.LU.64 R228, [R1+0x238] ;  /* 0x0002380001e47983 */ /* 0x000f280000300a00 */
[----:B------:R3:W-:Y:S04]  /*3a610*/  STG.E.U16 desc[UR4][R242.64], R224 ;  /* 0x000000e0f2007986 */ /* 0x0007e8000c101504 */
[----:B-1----:R-:W4:Y:S04]  /*3a620*/  LDL.LU.64 R230, [R1+0x230] ;  /* 0x0002300001e67983 */ /* 0x002f280000300a00 */
[----:B--2---:R-:W2:Y:S01]  /*3a630*/  LDL.LU.64 R250, [R1+0x228] ;  /* 0x0002280001fa7983 */ /* 0x004ea20000300a00 */
[----:B---3--:R-:W-:-:S03]  /*3a640*/  PRMT R224, R220, 0x7632, R224 ;  /* 0x00007632dce07816 */ /* 0x008fc600000000e0 */
[----:B------:R-:W3:Y:S04]  /*3a650*/  LDL.LU.64 R226, [R1+0x258] ;  /* 0x0002580001e27983 */ /* 0x000ee80000300a00 */
[----:B------:R-:W2:Y:S04]  /*3a660*/  LDL.LU.64 R242, [R1+0x220] ;  /* 0x0002200001f27983 */ /* 0x000ea80000300a00 */
[----:B-----5:R0:W-:Y:S04]  /*3a670*/  STG.E.U16 desc[UR4][R234.64], R220 ;  /* 0x000000dcea007986 */ /* 0x0201e8000c101504 */
[----:B------:R-:W5:Y:S04]  /*3a680*/  LDL.LU.64 R232, [R1+0x218] ;  /* 0x0002180001e87983 */ /* 0x000f680000300a00 */
[----:B------:R1:W-:Y:S04]  /*3a690*/  STG.E.U16 desc[UR4][R222.64], R224 ;  /* 0x000000e0de007986 */ /* 0x0003e8000c101504 */
[----:B0-----:R-:W5:Y:S04]  /*3a6a0*/  LDL.LU.64 R234, [R1+0x210] ;  /* 0x0002100001ea7983 */ /* 0x001f680000300a00 */
[----:B-1----:R-:W4:Y:S04]  /*3a6b0*/  LDL.LU.64 R222, [R1+0xd70] ;  /* 0x000d700001de7983 */ /* 0x002f280000300a00 */
[----:B------:R-:W3:Y:S01]  /*3a6c0*/  LDL.LU.64 R224, [R1+0x260] ;  /* 0x0002600001e07983 */ /* 0x000ee20000300a00 */
[----:B------:R-:W-:-:S03]  /*3a6d0*/  PRMT R220, R221, 0x7632, R220 ;  /* 0x00007632dddc7816 */ /* 0x000fc600000000dc */
[----:B------:R0:W-:Y:S04]  /*3a6e0*/  STG.E.U16 desc[UR4][R236.64], R221 ;  /* 0x000000ddec007986 */ /* 0x0001e8000c101504 */
[----:B------:R1:W-:Y:S04]  /*3a6f0*/  STG.E.U16 desc[UR4][R238.64], R220 ;  /* 0x000000dcee007986 */ /* 0x0003e8000c101504 */
[----:B0-----:R-:W5:Y:S04]  /*3a700*/  LDL.LU.64 R236, [R1+0x208] ;  /* 0x0002080001ec7983 */ /* 0x001f680000300a00 */
[----:B-1----:R-:W5:Y:S01]  /*3a710*/  LDL.LU.64 R238, [R1+0x200] ;  /* 0x0002000001ee7983 */ /* 0x002f620000300a00 */
[----:B----4-:R-:W-:-:S02]  /*3a720*/  PRMT R221, R222, 0x7632, R221 ;  /* 0x00007632dedd7816 */ /* 0x010fc400000000dd */
[----:B------:R-:W-:Y:S01]  /*3a730*/  PRMT R220, R223, 0x7632, R220 ;  /* 0x00007632dfdc7816 */ /* 0x000fe200000000dc */
[----:B---3--:R-:W-:Y:S04]  /*3a740*/  STG.E.U16 desc[UR4][R224.64], R222 ;  /* 0x000000dee0007986 */ /* 0x008fe8000c101504 */
[----:B------:R-:W-:Y:S04]  /*3a750*/  STG.E.U16 desc[UR4][R226.64], R221 ;  /* 0x000000dde2007986 */ /* 0x000fe8000c101504 */
[----:B------:R0:W-:Y:S04]  /*3a760*/  STG.E.U16 desc[UR4][R248.64], R223 ;  /* 0x000000dff8007986 */ /* 0x0001e8000c101504 */
[----:B0-----:R-:W3:Y:S04]  /*3a770*/  LDL.LU.64 R222, [R1+0x240] ;  /* 0x0002400001de7983 */ /* 0x001ee80000300a00 */
[----:B------:R-:W4:Y:S04]  /*3a780*/  LDL.LU.64 R224, [R1+0x1f8] ;  /* 0x0001f80001e07983 */ /* 0x000f280000300a00 */
[----:B------:R-:W4:Y:S04]  /*3a790*/  LDL.LU.64 R226, [R1+0x1f0] ;  /* 0x0001f00001e27983 */ /* 0x000f280000300a00 */
[----:B------:R-:W4:Y:S04]  /*3a7a0*/  LDL.LU.64 R248, [R1+0x1e8] ;  /* 0x0001e80001f87983 */ /* 0x000f280000300a00 */
[----:B------:R0:W-:Y:S02]  /*3a7b0*/  STG.E.U16 desc[UR4][R240.64], R220 ;  /* 0x000000dcf0007986 */ /* 0x0001e4000c101504 */
[----:B0-----:R-:W-:-:S02]  /*3a7c0*/  PRMT R220, R216, 0x7632, R220 ;  /* 0x00007632d8dc7816 */ /* 0x001fc400000000dc */
[----:B------:R-:W4:Y:S04]  /*3a7d0*/  LDL.LU.64 R240, [R1+0x1e0] ;  /* 0x0001e00001f07983 */ /* 0x000f280000300a00 */
[----:B---3--:R0:W-:Y:S04]  /*3a7e0*/  STG.E.U16 desc[UR4][R222.64], R216 ;  /* 0x000000d8de007986 */ /* 0x0081e8000c101504 */
[----:B------:R1:W-:Y:S04]  /*3a7f0*/  STG.E.U16 desc[UR4][R228.64], R220 ;  /* 0x000000dce4007986 */ /* 0x0003e8000c101504 */
[----:B------:R3:W-:Y:S01]  /*3a800*/  STG.E.U16 desc[UR4][R230.64], R217 ;  /* 0x000000d9e6007986 */ /* 0x0007e2000c101504 */
[----:B0-----:R-:W-:-:S03]  /*3a810*/  PRMT R216, R217, 0x7632, R216 ;  /* 0x00007632d9d87816 */ /* 0x001fc600000000d8 */
[----:B-1----:R-:W4:Y:S01]  /*3a820*/  LDL.LU.64 R220, [R1+0x1d0] ;  /* 0x0001d00001dc7983 */ /* 0x002f220000300a00 */
[----:B---3--:R-:W-:-:S03]  /*3a830*/  PRMT R217, R218, 0x7632, R217 ;  /* 0x00007632dad97816 */ /* 0x008fc600000000d9 */
[----:B------:R-:W3:Y:S04]  /*3a840*/  LDL.LU.64 R230, [R1+0x1c8] ;  /* 0x0001c80001e67983 */ /* 0x000ee80000300a00 */
[----:B--2---:R0:W-:Y:S04]  /*3a850*/  STG.E.U16 desc[UR4][R250.64], R216 ;  /* 0x000000d8fa007986 */ /* 0x0041e8000c101504 */
[----:B------:R1:W-:Y:S04]  /*3a860*/  STG.E.U16 desc[UR4][R242.64], R218 ;  /* 0x000000daf2007986 */ /* 0x0003e8000c101504 */
[----:B-----5:R-:W-:Y:S04]  /*3a870*/  STG.E.U16 desc[UR4][R232.64], R217 ;  /* 0x000000d9e8007986 */ /* 0x020fe8000c101504 */
[----:B0-----:R-:W2:Y:S01]  /*3a880*/  LDL.LU.64 R250, [R1+0x1c0] ;  /* 0x0001c00001fa7983 */ /* 0x001ea20000300a00 */
[----:B------:R-:W-:-:S03]  /*3a890*/  PRMT R216, R219, 0x7632, R216 ;  /* 0x00007632dbd87816 */ /* 0x000fc600000000d8 */
[----:B------:R-:W5:Y:S04]  /*3a8a0*/  LDL.LU.64 R228, [R1+0x1b8] ;  /* 0x0001b80001e47983 */ /* 0x000f680000300a00 */
[----:B-1----:R-:W5:Y:S04]  /*3a8b0*/  LDL.LU.64 R242, [R1+0x1b0] ;  /* 0x0001b00001f27983 */ /* 0x002f680000300a00 */
[----:B------:R0:W-:Y:S04]  /*3a8c0*/  STG.E.U16 desc[UR4][R234.64], R219 ;  /* 0x000000dbea007986 */ /* 0x0001e8000c101504 */
[----:B0-----:R-:W3:Y:S04]  /*3a8d0*/  LDL.LU.64 R218, [R1+0x1d8] ;  /* 0x0001d80001da7983 */ /* 0x001ee80000300a00 */
[----:B------:R-:W5:Y:S04]  /*3a8e0*/  LDL.LU.64 R232, [R1+0x1a8] ;  /* 0x0001a80001e87983 */ /* 0x000f680000300a00 */
[----:B------:R0:W-:Y:S04]  /*3a8f0*/  STG.E.U16 desc[UR4][R236.64], R216 ;  /* 0x000000d8ec007986 */ /* 0x0001e8000c101504 */
[----:B------:R-:W5:Y:S04]  /*3a900*/  LDL.LU.64 R222, [R1+0x1a0] ;  /* 0x0001a00001de7983 */ /* 0x000f680000300a00 */
[----:B------:R-:W5:Y:S01]  /*3a910*/  LDL.LU.64 R234, [R1+0x198] ;  /* 0x0001980001ea7983 */ /* 0x000f620000300a00 */
[----:B0-----:R-:W-:-:S03]  /*3a920*/  PRMT R216, R212, 0x7632, R216 ;  /* 0x00007632d4d87816 */ /* 0x001fc600000000d8 */
[----:B------:R0:W-:Y:S04]  /*3a930*/  STG.E.U16 desc[UR4][R238.64], R212 ;  /* 0x000000d4ee007986 */ /* 0x0001e8000c101504 */
[----:B----4-:R-:W-:Y:S04]  /*3a940*/  STG.E.U16 desc[UR4][R224.64], R216 ;  /* 0x000000d8e0007986 */ /* 0x010fe8000c101504 */
[----:B------:R-:W4:Y:S01]  /*3a950*/  LDL.LU.64 R236, [R1+0x190] ;  /* 0x0001900001ec7983 */ /* 0x000f220000300a00 */
[----:B0-----:R-:W-:-:S03]  /*3a960*/  PRMT R212, R213, 0x7632, R212 ;  /* 0x00007632d5d47816 */ /* 0x001fc600000000d4 */
[----:B------:R-:W-:Y:S04]  /*3a970*/  STG.E.U16 desc[UR4][R226.64], R213 ;  /* 0x000000d5e2007986 */ /* 0x000fe8000c101504 */
[----:B------:R-:W4:Y:S04]  /*3a980*/  LDL.LU.64 R238, [R1+0x188] ;  /* 0x0001880001ee7983 */ /* 0x000f280000300a00 */
[----:B------:R0:W-:Y:S04]  /*3a990*/  STG.E.U16 desc[UR4][R248.64], R212 ;  /* 0x000000d4f8007986 */ /* 0x0001e8000c101504 */
[----:B0-----:R-:W4:Y:S01]  /*3a9a0*/  LDL.LU.64 R248, [R1+0x180] ;  /* 0x0001800001f87983 */ /* 0x001f220000300a00 */
[----:B------:R-:W-:-:S02]  /*3a9b0*/  PRMT R213, R214, 0x7632, R213 ;  /* 0x00007632d6d57816 */ /* 0x000fc400000000d5 */
[----:B------:R-:W-:Y:S01]  /*3a9c0*/  PRMT R212, R215, 0x7632, R212 ;  /* 0x00007632d7d47816 */ /* 0x000fe200000000d4 */
[----:B------:R-:W4:Y:S04]  /*3a9d0*/  LDL.LU.64 R224, [R1+0x178] ;  /* 0x0001780001e07983 */ /* 0x000f280000300a00 */
[----:B------:R0:W-:Y:S04]  /*3a9e0*/  STG.E.U16 desc[UR4][R240.64], R214 ;  /* 0x000000d6f0007986 */ /* 0x0001e8000c101504 */
[----:B------:R-:W4:Y:S04]  /*3a9f0*/  LDL.LU.64 R226, [R1+0x170] ;  /* 0x0001700001e27983 */ /* 0x000f280000300a00 */
[----:B0-----:R-:W4:Y:S04]  /*3aa00*/  LDL.LU.64 R240, [R1+0x168] ;  /* 0x0001680001f07983 */ /* 0x001f280000300a00 */
[----:B---3--:R-:W-:Y:S04]  /*3aa10*/  STG.E.U16 desc[UR4][R218.64], R213 ;  /* 0x000000d5da007986 */ /* 0x008fe8000c101504 */
[----:B------:R-:W-:Y:S04]  /*3aa20*/  STG.E.U16 desc[UR4][R220.64], R215 ;  /* 0x000000d7dc007986 */ /* 0x000fe8000c101504 */
[----:B------:R0:W-:Y:S04]  /*3aa30*/  STG.E.U16 desc[UR4][R230.64], R212 ;  /* 0x000000d4e6007986 */ /* 0x0001e8000c101504 */
[----:B--2---:R1:W-:Y:S01]  /*3aa40*/  STG.E.U16 desc[UR4][R250.64], R208 ;  /* 0x000000d0fa007986 */ /* 0x0043e2000c101504 */
[----:B0-----:R-:W-:-:S03]  /*3aa50*/  PRMT R212, R208, 0x7632, R212 ;  /* 0x00007632d0d47816 */ /* 0x001fc600000000d4 */
[----:B------:R-:W2:Y:S01]  /*3aa60*/  LDL.LU.64 R230, [R1+0x160] ;  /* 0x0001600001e67983 */ /* 0x000ea20000300a00 */
[----:B-1----:R-:W-:-:S03]  /*3aa70*/  PRMT R208, R209, 0x7632, R208 ;  /* 0x00007632d1d07816 */ /* 0x002fc600000000d0 */
[----:B------:R-:W3:Y:S04]  /*3aa80*/  LDL.LU.64 R250, [R1+0x158] ;  /* 0x0001580001fa7983 */ /* 0x000ee80000300a00 */
[----:B-----5:R0:W-:Y:S04]  /*3aa90*/  STG.E.U16 desc[UR4][R228.64], R212 ;  /* 0x000000d4e4007986 */ /* 0x0201e8000c101504 */
[----:B------:R1:W-:Y:S04]  /*3aaa0*/  STG.E.U16 desc[UR4][R242.64], R209 ;  /* 0x000000d1f2007986 */ /* 0x0003e8000c101504 */
[----:B0-----:R-:W5:Y:S04]  /*3aab0*/  LDL.LU.64 R228, [R1+0x150] ;  /* 0x0001500001e47983 */ /* 0x001f680000300a00 */
[----:B-1----:R-:W5:Y:S01]  /*3aac0*/  LDL.LU.64 R242, [R1+0x148] ;  /* 0x0001480001f27983 */ /* 0x002f620000300a00 */
[----:B------:R-:W-:-:S03]  /*3aad0*/  PRMT R209, R210, 0x7632, R209 ;  /* 0x00007632d2d17816 */ /* 0x000fc600000000d1 */
[----:B------:R0:W-:Y:S04]  /*3aae0*/  STG.E.U16 desc[UR4][R232.64], R208 ;  /* 0x000000d0e8007986 */ /* 0x0001e8000c101504 */
[----:B------:R-:W-:Y:S04]  /*3aaf0*/  STG.E.U16 desc[UR4][R222.64], R210 ;  /* 0x000000d2de007986 */ /* 0x000fe8000c101504 */
[----:B------:R1:W-:Y:S04]  /*3ab00*/  STG.E.U16 desc[UR4][R234.64], R209 ;  /* 0x000000d1ea007986 */ /* 0x0003e8000c101504 */
[----:B0-----:R-:W5:Y:S01]  /*3ab10*/  LDL.LU.64 R232, [R1+0x140] ;  /* 0x0001400001e87983 */ /* 0x001f620000300a00 */
[----:B------:R-:W-:-:S03]  /*3ab20*/  PRMT R208, R211, 0x7632, R208 ;  /* 0x00007632d3d07816 */ /* 0x000fc600000000d0 */
[----:B-1----:R-:W5:Y:S04]  /*3ab30*/  LDL.LU.64 R234, [R1+0x138] ;  /* 0x0001380001ea7983 */ /* 0x002f680000300a00 */
[----:B----4-:R0:W-:Y:S04]  /*3ab40*/  STG.E.U16 desc[UR4][R236.64], R211 ;  /* 0x000000d3ec007986 */ /* 0x0101e8000c101504 */
[----:B------:R1:W-:Y:S04]  /*3ab50*/  STG.E.U16 desc[UR4][R238.64], R208 ;  /* 0x000000d0ee007986 */ /* 0x0003e8000c101504 */
[----:B------:R4:W-:Y:S04]  /*3ab60*/  STG.E.U16 desc[UR4][R248.64], R204 ;  /* 0x000000ccf8007986 */ /* 0x0009e8000c101504 */
[----:B0-----:R-:W5:Y:S04]  /*3ab70*/  LDL.LU.64 R236, [R1+0x130] ;  /* 0x0001300001ec7983 */ /* 0x001f680000300a00 */
[----:B-1----:R-:W5:Y:S04]  /*3ab80*/  LDL.LU.64 R238, [R1+0x128] ;  /* 0x0001280001ee7983 */ /* 0x002f680000300a00 */
[----:B----4-:R-:W4:Y:S01]  /*3ab90*/  LDL.LU.64 R248, [R1+0x120] ;  /* 0x0001200001f87983 */ /* 0x010f220000300a00 */
[----:B------:R-:W-:-:S02]  /*3aba0*/  PRMT R208, R204, 0x7632, R208 ;  /* 0x00007632ccd07816 */ /* 0x000fc400000000d0 */
[----:B------:R-:W-:Y:S01]  /*3abb0*/  PRMT R204, R205, 0x7632, R204 ;  /* 0x00007632cdcc7816 */ /* 0x000fe200000000cc */
[----:B------:R-:W4:Y:S04]  /*3abc0*/  LDL.LU.64 R214, [R1+0x118] ;  /* 0x0001180001d67983 */ /* 0x000f280000300a00 */
[----:B------:R-:W-:Y:S04]  /*3abd0*/  STG.E.U16 desc[UR4][R224.64], R208 ;  /* 0x000000d0e0007986 */ /* 0x000fe8000c101504 */
[----:B------:R0:W-:Y:S04]  /*3abe0*/  STG.E.U16 desc[UR4][R226.64], R205 ;  /* 0x000000cde2007986 */ /* 0x0001e8000c101504 */
[----:B------:R1:W-:Y:S04]  /*3abf0*/  STG.E.U16 desc[UR4][R240.64], R204 ;  /* 0x000000ccf0007986 */ /* 0x0003e8000c101504 */
[----:B------:R-:W4:Y:S01]  /*3ac00*/  LDL.LU.64 R216, [R1+0x110] ;  /* 0x0001100001d87983 */ /* 0x000f220000300a00 */
[----:B0-----:R-:W-:-:S03]  /*3ac10*/  PRMT R205, R206, 0x7632, R205 ;  /* 0x00007632cecd7816 */ /* 0x001fc600000000cd */
[----:B-1----:R-:W4:Y:S01]  /*3ac20*/  LDL.LU.64 R240, [R1+0x108] ;  /* 0x0001080001f07983 */ /* 0x002f220000300a00 */
[----:B------:R-:W-:-:S03]  /*3ac30*/  PRMT R204, R207, 0x7632, R204 ;  /* 0x00007632cfcc7816 */ /* 0x000fc600000000cc */
[----:B------:R-:W4:Y:S04]  /*3ac40*/  LDL.LU.64 R218, [R1+0x100] ;  /* 0x0001000001da7983 */ /* 0x000f280000300a00 */
[----:B------:R-:W4:Y:S04]  /*3ac50*/  LDL.LU.64 R220, [R1+0xf8] ;  /* 0x0000f80001dc7983 */ /* 0x000f280000300a00 */
[----:B--2---:R0:W-:Y:S04]  /*3ac60*/  STG.E.U16 desc[UR4][R230.64], R206 ;  /* 0x000000cee6007986 */ /* 0x0041e8000c101504 */
[----:B---3--:R1:W-:Y:S04]  /*3ac70*/  STG.E.U16 desc[UR4][R250.64], R205 ;  /* 0x000000cdfa007986 */ /* 0x0083e8000c101504 */
[----:B0-----:R-:W2:Y:S04]  /*3ac80*/  LDL.LU.64 R230, [R1+0xf0] ;  /* 0x0000f00001e67983 */ /* 0x001ea80000300a00 */
[----:B-1----:R-:W3:Y:S04]  /*3ac90*/  LDL.LU.64 R250, [R1+0xe8] ;  /* 0x0000e80001fa7983 */ /* 0x002ee80000300a00 */
[----:B-----5:R-:W-:Y:S04]  /*3aca0*/  STG.E.U16 desc[UR4][R228.64], R207 ;  /* 0x000000cfe4007986 */ /* 0x020fe8000c101504 */
[----:B------:R0:W-:Y:S04]  /*3acb0*/  STG.E.U16 desc[UR4][R242.64], R204 ;  /* 0x000000ccf2007986 */ /* 0x0001e8000c101504 */
[----:B0-----:R-:W5:Y:S01]  /*3acc0*/  LDL.LU.64 R242, [R1+0xe0] ;  /* 0x0000e00001f27983 */ /* 0x001f620000300a00 */
[----:B------:R-:W-:-:S03]  /*3acd0*/  PRMT R204, R200, 0x7632, R204 ;  /* 0x00007632c8cc7816 */ /* 0x000fc600000000cc */
[----:B------:R-:W5:Y:S04]  /*3ace0*/  LDL.LU.64 R222, [R1+0xd8] ;  /* 0x0000d80001de7983 */ /* 0x000f680000300a00 */
[----:B------:R-:W5:Y:S04]  /*3acf0*/  LDL.LU.64 R224, [R1+0xd0] ;  /* 0x0000d00001e07983 */ /* 0x000f680000300a00 */
[----:B------:R0:W-:Y:S04]  /*3ad00*/  STG.E.U16 desc[UR4][R232.64], R200 ;  /* 0x000000c8e8007986 */ /* 0x0001e8000c101504 */
[----:B------:R-:W5:Y:S04]  /*3ad10*/  LDL.LU.64 R226, [R1+0xc8] ;  /* 0x0000c80001e27983 */ /* 0x000f680000300a00 */
[----:B------:R1:W-:Y:S04]  /*3ad20*/  STG.E.U16 desc[UR4][R234.64], R204 ;  /* 0x000000ccea007986 */ /* 0x0003e8000c101504 */
[----:B0-----:R-:W5:Y:S01]  /*3ad30*/  LDL.LU.64 R232, [R1+0xc0] ;  /* 0x0000c00001e87983 */ /* 0x001f620000300a00 */
[----:B------:R-:W-:-:S03]  /*3ad40*/  PRMT R200, R201, 0x7632, R200 ;  /* 0x00007632c9c87816 */ /* 0x000fc600000000c8 */
[----:B-1----:R-:W5:Y:S04]  /*3ad50*/  LDL.LU.64 R234, [R1+0x4d0] ;  /* 0x0004d00001ea7983 */ /* 0x002f680000300a00 */
[----:B------:R0:W-:Y:S04]  /*3ad60*/  STG.E.U16 desc[UR4][R236.64], R201 ;  /* 0x000000c9ec007986 */ /* 0x0001e8000c101504 */
[----:B------:R-:W5:Y:S04]  /*3ad70*/  LDL.LU.64 R228, [R1+0x4c8] ;  /* 0x0004c80001e47983 */ /* 0x000f680000300a00 */
[----:B------:R1:W-:Y:S04]  /*3ad80*/  STG.E.U16 desc[UR4][R238.64], R200 ;  /* 0x000000c8ee007986 */ /* 0x0003e8000c101504 */
[----:B0-----:R-:W5:Y:S04]  /*3ad90*/  LDL.LU.64 R236, [R1+0x4c0] ;  /* 0x0004c00001ec7983 */ /* 0x001f680000300a00 */
[----:B----4-:R0:W-:Y:S04]  /*3ada0*/  STG.E.U16 desc[UR4][R248.64], R202 ;  /* 0x000000caf8007986 */ /* 0x0101e8000c101504 */
[----:B-1----:R-:W4:Y:S04]  /*3adb0*/  LDL.LU.64 R238, [R1+0x4b8] ;  /* 0x0004b80001ee7983 */ /* 0x002f280000300a00 */
[----:B0-----:R-:W4:Y:S01]  /*3adc0*/  LDL.LU.64 R248, [R1+0x4b0] ;  /* 0x0004b00001f87983 */ /* 0x001f220000300a00 */
[----:B------:R-:W-:-:S02]  /*3add0*/  PRMT R201, R202, 0x7632, R201 ;  /* 0x00007632cac97816 */ /* 0x000fc400000000c9 */
[----:B------:R-:W-:-:S03]  /*3ade0*/  PRMT R200, R203, 0x7632, R200 ;  /* 0x00007632cbc87816 */ /* 0x000fc600000000c8 */
[----:B------:R-:W-:Y:S04]  /*3adf0*/  STG.E.U16 desc[UR4][R214.64], R201 ;  /* 0x000000c9d6007986 */ /* 0x000fe8000c101504 */
[----:B------:R-:W-:Y:S04]  /*3ae00*/  STG.E.U16 desc[UR4][R216.64], R203 ;  /* 0x000000cbd8007986 */ /* 0x000fe8000c101504 */
[----:B------:R0:W-:Y:S04]  /*3ae10*/  STG.E.U16 desc[UR4][R240.64], R200 ;  /* 0x000000c8f0007986 */ /* 0x0001e8000c101504 */
[----:B------:R1:W-:Y:S04]  /*3ae20*/  STG.E.U16 desc[UR4][R218.64], R196 ;  /* 0x000000c4da007986 */ /* 0x0003e8000c101504 */
[----:B0-----:R-:W4:Y:S01]  /*3ae30*/  LDL.LU.64 R240, [R1+0x4a8] ;  /* 0x0004a80001f07983 */ /* 0x001f220000300a00 */
[----:B------:R-:W-:-:S02]  /*3ae40*/  PRMT R200, R196, 0x7632, R200 ;  /* 0x00007632c4c87816 */ /* 0x000fc400000000c8 */
[----:B-1----:R-:W-:-:S03]  /*3ae50*/  PRMT R196, R197, 0x7632, R196 ;  /* 0x00007632c5c47816 */ /* 0x002fc600000000c4 */
[----:B------:R-:W-:Y:S04]  /*3ae60*/  STG.E.U16 desc[UR4][R220.64], R200 ;  /* 0x000000c8dc007986 */ /* 0x000fe8000c101504 */
[----:B--2---:R0:W-:Y:S04]  /*3ae70*/  STG.E.U16 desc[UR4][R230.64], R197 ;  /* 0x000000c5e6007986 */ /* 0x0041e8000c101504 */
[----:B---3--:R1:W-:Y:S01]  /*3ae80*/  STG.E.U16 desc[UR4][R250.64], R196 ;  /* 0x000000c4fa007986 */ /* 0x0083e2000c101504 */
[----:B0-----:R-:W-:-:S03]  /*3ae90*/  PRMT R197, R198, 0x7632, R197 ;  /* 0x00007632c6c57816 */ /* 0x001fc600000000c5 */
[----:B-1----:R-:W2:Y:S01]  /*3aea0*/  LDL.LU.64 R250, [R1+0x4a0] ;  /* 0x0004a00001fa7983 */ /* 0x002ea20000300a00 */
[----:B------:R-:W-:-:S03]  /*3aeb0*/  PRMT R196, R199, 0x7632, R196 ;  /* 0x00007632c7c47816 */ /* 0x000fc600000000c4 */
[----:B------:R-:W3:Y:S04]  /*3aec0*/  LDL.LU.64 R230, [R1+0x498] ;  /* 0x0004980001e67983 */ /* 0x000ee80000300a00 */
[----:B-----5:R0:W-:Y:S04]  /*3aed0*/  STG.E.U16 desc[UR4][R242.64], R198 ;  /* 0x000000c6f2007986 */ /* 0x0201e8000c101504 */
[----:B------:R-:W-:Y:S04]  /*3aee0*/  STG.E.U16 desc[UR4][R222.64], R197 ;  /* 0x000000c5de007986 */ /* 0x000fe8000c101504 */
[----:B------:R-:W-:Y:S04]  /*3aef0*/  STG.E.U16 desc[UR4][R224.64], R199 ;  /* 0x000000c7e0007986 */ /* 0x000fe8000c101504 */
[----:B0-----:R-:W5:Y:S01]  /*3af00*/  LDL.LU.64 R242, [R1+0x490] ;  /* 0x0004900001f27983 */ /* 0x001f620000300a00 */
[----:B------:R-:W-:-:S03]  /*3af10*/  PRMT R198, R192, 0x7632, R198 ;  /* 0x00007632c0c67816 */ /* 0x000fc600000000c6 */
[----:B------:R0:W-:Y:S04]  /*3af20*/  STG.E.U16 desc[UR4][R226.64], R196 ;  /* 0x000000c4e2007986 */ /* 0x0001e8000c101504 */
[----:B------:R1:W-:Y:S01]  /*3af30*/  STG.E.U16 desc[UR4][R232.64], R192 ;  /* 0x000000c0e8007986 */ /* 0x0003e2000c101504 */
[----:B------:R-:W5:Y:S01]  /*3af40*/  S2R R252, SR_TID.X ;  /* 0x0000000000fc7919 */ /* 0x000f620000002100 */
[----:B0-----:R-:W0:Y:S02]  /*3af50*/  LDC.64 R196, c[0x0][0x270] ;  /* 0x00009c00ffc47b82 */ /* 0x001e240000000a00 */
[----:B------:R1:W-:Y:S04]  /*3af60*/  STG.E.U16 desc[UR4][R234.64], R198 ;  /* 0x000000c6ea007986 */ /* 0x0003e8000c101504 */
[----:B-1----:R-:W5:Y:S01]  /*3af70*/  LDL.LU.64 R232, [R1+0x488] ;  /* 0x0004880001e87983 */ /* 0x002f620000300a00 */
[----:B------:R-:W-:-:S03]  /*3af80*/  PRMT R192, R194, 0x7632, R192 ;  /* 0x00007632c2c07816 */ /* 0x000fc600000000c0 */
[----:B------:R-:W-:Y:S01]  /*3af90*/  STG.E.U16 desc[UR4][R228.64], R193 ;  /* 0x000000c1e4007986 */ /* 0x000fe2000c101504 */
[----:B------:R-:W-:-:S03]  /*3afa0*/  PRMT R198, R193, 0x7632, R198 ;  /* 0x00007632c1c67816 */ /* 0x000fc600000000c6 */
[----:B------:R-:W5:Y:S04]  /*3afb0*/  LDL.LU.64 R234, [R1+0x480] ;  /* 0x0004800001ea7983 */ /* 0x000f680000300a00 */
[----:B------:R1:W-:Y:S04]  /*3afc0*/  STG.E.U16 desc[UR4][R236.64], R198 ;  /* 0x000000c6ec007986 */ /* 0x0003e8000c101504 */
[----:B----4-:R4:W-:Y:S04]  /*3afd0*/  STG.E.U16 desc[UR4][R238.64], R194 ;  /* 0x000000c2ee007986 */ /* 0x0109e8000c101504 */
[----:B-1----:R-:W5:Y:S01]  /*3afe0*/  LDL.LU.64 R236, [R1+0x478] ;  /* 0x0004780001ec7983 */ /* 0x002f620000300a00 */
[----:B------:R-:W-:Y:S01]  /*3aff0*/  PRMT R193, R195, 0x7632, R193 ;  /* 0x00007632c3c17816 */ /* 0x000fe200000000c1 */
[----:B------:R-:W1:Y:S02]  /*3b000*/  LDC R198, c[0x0][0x228] ;  /* 0x00008a00ffc67b82 */ /* 0x000e640000000800 */
[----:B------:R0:W-:Y:S06]  /*3b010*/  STG.E.U16 desc[UR4][R248.64], R192 ;  /* 0x000000c0f8007986 */ /* 0x0001ec000c101504 */
[----:B----4-:R-:W4:Y:S01]  /*3b020*/  LDC R194, c[0x0][0x278] ;  /* 0x00009e00ffc27b82 */ /* 0x010f220000000800 */
[----:B0-----:R-:W4:Y:S04]  /*3b030*/  LDL.LU.64 R248, [R1+0x908] ;  /* 0x0009080001f87983 */ /* 0x001f280000300a00 */
[----:B------:R-:W4:Y:S01]  /*3b040*/  LDL.LU.64 R222, [R1+0x900] ;  /* 0x0009000001de7983 */ /* 0x000f220000300a00 */
[----:B------:R-:W-:-:S03]  /*3b050*/  PRMT R192, R188, 0x7632, R192 ;  /* 0x00007632bcc07816 */ /* 0x000fc600000000c0 */
[----:B------:R0:W-:Y:S04]  /*3b060*/  STG.E.U16 desc[UR4][R240.64], R195 ;  /* 0x000000c3f0007986 */ /* 0x0001e8000c101504 */
[----:B0-----:R-:W4:Y:S04]  /*3b070*/  LDL.LU.64 R240, [R1+0x8f0] ;  /* 0x0008f00001f07983 */ /* 0x001f280000300a00 */
[----:B------:R-:W4:Y:S04]  /*3b080*/  LDL.LU.64 R238, [R1+0x8f8] ;  /* 0x0008f80001ee7983 */ /* 0x000f280000300a00 */
[----:B------:R-:W4:Y:S04]  /*3b090*/  LDL.LU.64 R224, [R1+0x8e8] ;  /* 0x0008e80001e07983 */ /* 0x000f280000300a00 */
[----:B--2---:R-:W-:Y:S04]  /*3b0a0*/  STG.E.U16 desc[UR4][R250.64], R193 ;  /* 0x000000c1fa007986 */ /* 0x004fe8000c101504 */
[----:B---3--:R-:W-:Y:S04]  /*3b0b0*/  STG.E.U16 desc[UR4][R230.64], R188 ;  /* 0x000000bce6007986 */ /* 0x008fe8000c101504 */
[----:B-----5:R0:W-:Y:S04]  /*3b0c0*/  STG.E.U16 desc[UR4][R242.64], R192 ;  /* 0x000000c0f2007986 */ /* 0x0201e8000c101504 */
[----:B0-----:R-:W2:Y:S01]  /*3b0d0*/  LDL.LU.64 R242, [R1+0x8e0] ;  /* 0x0008e00001f27983 */ /* 0x001ea20000300a00 */
[----:B------:R-:W-:-:S03]  /*3b0e0*/  PRMT R192, R189, 0x7632, R192 ;  /* 0x00007632bdc07816 */ /* 0x000fc600000000c0 */
[----:B------:R-:W3:Y:S04]  /*3b0f0*/  LDL.LU.64 R226, [R1+0x8d8] ;  /* 0x0008d80001e27983 */ /* 0x000ee80000300a00 */
[----:B------:R-:W5:Y:S04]  /*3b100*/  LDL.LU.64 R228, [R1+0x8d0] ;  /* 0x0008d00001e47983 */ /* 0x000f680000300a00 */
[----:B------:R0:W-:Y:S04]  /*3b110*/  STG.E.U16 desc[UR4][R232.64], R189 ;  /* 0x000000bde8007986 */ /* 0x0001e8000c101504 */
[----:B------:R-:W5:Y:S04]  /*3b120*/  LDL.LU.64 R220, [R1+0x8c8] ;  /* 0x0008c80001dc7983 */ /* 0x000f680000300a00 */
[----:B------:R-:W5:Y:S04]  /*3b130*/  LDL.LU.64 R230, [R1+0x8c0] ;  /* 0x0008c00001e67983 */ /* 0x000f680000300a00 */
[----:B------:R1:W-:Y:S04]  /*3b140*/  STG.E.U16 desc[UR4][R234.64], R192 ;  /* 0x000000c0ea007986 */ /* 0x0003e8000c101504 */
[----:B0-----:R-:W5:Y:S01]  /*3b150*/  LDL.LU.64 R232, [R1+0x8b8] ;  /* 0x0008b80001e87983 */ /* 0x001f620000300a00 */
[----:B-1----:R-:W-:-:S03]  /*3b160*/  PRMT R192, R190, 0x7632, R192 ;  /* 0x00007632bec07816 */ /* 0x002fc600000000c0 */
[----:B------:R-:W-:Y:S04]  /*3b170*/  STG.E.U16 desc[UR4][R236.64], R190 ;  /* 0x000000beec007986 */ /* 0x000fe8000c101504 */
[----:B------:R-:W5:Y:S04]  /*3b180*/  LDL.LU.64 R234, [R1+0x8b0] ;  /* 0x0008b00001ea7983 */ /* 0x000f680000300a00 */
[----:B----4-:R0:W-:Y:S04]  /*3b190*/  STG.E.U16 desc[UR4][R248.64], R192 ;  /* 0x000000c0f8007986 */ /* 0x0101e8000c101504 */
[----:B0-----:R-:W4:Y:S01]  /*3b1a0*/  LDL.LU.64 R248, [R1+0x8a8] ;  /* 0x0008a80001f87983 */ /* 0x001f220000300a00 */
[----:B------:R-:W-:-:S02]  /*3b1b0*/  LOP3.LUT R251, R252, 0xff, RZ, 0xc0, !PT ;  /* 0x000000fffcfb7812 */ /* 0x000fc400078ec0ff */
[----:B------:R-:W0:Y:S01]  /*3b1c0*/  S2R R252, SR_CTAID.X ;  /* 0x0000000000fc7919 */ /* 0x000e220000002500 */
[----:B------:R-:W1:Y:S01]  /*3b1d0*/  S2R R250, SR_CTAID.Y ;  /* 0x0000000000fa7919 */ /* 0x000e620000002600 */
[----:B------:R-:W4:Y:S01]  /*3b1e0*/  LDL.LU.64 R236, [R1+0x8a0] ;  /* 0x0008a00001ec7983 */ /* 0x000f220000300a00 */
[----:B0-----:R-:W-:-:S03]  /*3b1f0*/  LEA R252, R252, R251, 0x8 ;  /* 0x000000fbfcfc7211 */ /* 0x001fc600078e40ff */
[----:B------:R0:W-:Y:S01]  /*3b200*/  STG.E.U16 desc[UR4][R222.64], R191 ;  /* 0x000000bfde007986 */ /* 0x0001e2000c101504 */
[----:B------:R-:W4:Y:S01]  /*3b210*/  LDC R251, c[0x0][0x278] ;  /* 0x00009e00fffb7b82 */ /* 0x000f220000000800 */
[----:B-1----:R-:W-:Y:S02]  /*3b220*/  IMAD R196, R250, R196, RZ ;  /* 0x000000c4fac47224 */ /* 0x002fe400078e02ff */
[----:B------:R-:W-:-:S03]  /*3b230*/  IMAD R188, R252, R197, RZ ;  /* 0x000000c5fcbc7224 */ /* 0x000fc600078e02ff */
[----:B------:R-:W-:Y:S02]  /*3b240*/  SHF.L.U32 R189, R196, 0x1, RZ ;  /* 0x00000001c4bd7819 */ /* 0x000fe400000006ff */
[----:B------:R-:W-:Y:S01]  /*3b250*/  SHF.L.U32 R188, R188, 0x1, RZ ;  /* 0x00000001bcbc7819 */ /* 0x000fe200000006ff */
[----:B0-----:R-:W4:Y:S03]  /*3b260*/  LDL.LU.64 R222, [R1+0x898] ;  /* 0x0008980001de7983 */ /* 0x001f260000300a00 */
[--C-:B------:R-:W-:Y:S02]  /*3b270*/  IADD3 R188, R188, R198, R189.reuse ;  /* 0x000000c6bcbc7210 */ /* 0x100fe40007ffe0bd */
[----:B------:R-:W-:Y:S02]  /*3b280*/  PRMT R189, R191, 0x7632, R189 ;  /* 0x00007632bfbd7816 */ /* 0x000fe400000000bd */
[----:B------:R-:W-:-:S03]  /*3b290*/  LEA R240, R194, R188, 0x8 ;  /* 0x000000bcc2f07211 */ /* 0x000fc600078e40ff */
[----:B------:R0:W-:Y:S04]  /*3b2a0*/  STG.E.U16 desc[UR4][R238.64], R189 ;  /* 0x000000bdee007986 */ /* 0x0001e8000c101504 */
[----:B------:R1:W-:Y:S04]  /*3b2b0*/  STG.E.U16 desc[UR4][R240.64], R184 ;  /* 0x000000b8f0007986 */ /* 0x0003e8000c101504 */
[----:B0-----:R-:W4:Y:S01]  /*3b2c0*/  LDL.LU.64 R238, [R1+0x890] ;  /* 0x0008900001ee7983 */ /* 0x001f220000300a00 */
[----:B------:R-:W-:-:S03]  /*3b2d0*/  PRMT R189, R184, 0x7632, R189 ;  /* 0x00007632b8bd7816 */ /* 0x000fc600000000bd */
[----:B-1----:R-:W4:Y:S01]  /*3b2e0*/  LDL.LU.64 R240, [R1+0x888] ;  /* 0x0008880001f07983 */ /* 0x002f220000300a00 */
[----:B------:R-:W-:-:S03]  /*3b2f0*/  PRMT R184, R185, 0x7632, R184 ;  /* 0x00007632b9b87816 */ /* 0x000fc600000000b8 */
[----:B------:R0:W-:Y:S04]  /*3b300*/  STG.E.U16 desc[UR4][R224.64], R189 ;  /* 0x000000bde0007986 */ /* 0x0001e8000c101504 */
[----:B0-----:R-:W4:Y:S01]  /*3b310*/  LDL.LU.64 R224, [R1+0x880] ;  /* 0x0008800001e07983 */ /* 0x001f220000300a00 */
[----:B------:R-:W0:Y:S03]  /*3b320*/  LDC R189, c[0x0][0x278] ;  /* 0x00009e00ffbd7b82 */ /* 0x000e260000000800 */
[----:B--2---:R1:W-:Y:S04]  /*3b330*/  STG.E.U16 desc[UR4][R242.64], R185 ;  /* 0x000000b9f2007986 */ /* 0x0043e8000c101504 */
[----:B---3--:R2:W-:Y:S04]  /*3b340*/  STG.E.U16 desc[UR4][R226.64], R184 ;  /* 0x000000b8e2007986 */ /* 0x0085e8000c101504 */
[----:B-1----:R-:W3:Y:S01]  /*3b350*/  LDL.LU.64 R242, [R1+0x878] ;  /* 0x0008780001f27983 */ /* 0x002ee20000300a00 */
[----:B------:R-:W-:-:S03]  /*3b360*/  PRMT R185, R186, 0x7632, R185 ;  /* 0x00007632bab97816 */ /* 0x000fc600000000b9 */
[----:B--2---:R-:W2:Y:S01]  /*3b370*/  LDL.LU.64 R226, [R1+0x870] ;  /* 0x0008700001e27983 */ /* 0x004ea20000300a00 */
[----:B------:R-:W-:-:S03]  /*3b380*/  PRMT R184, R187, 0x7632, R184 ;  /* 0x00007632bbb87816 */ /* 0x000fc600000000b8 */
[----:B-----5:R1:W-:Y:S04]  /*3b390*/  STG.E.U16 desc[UR4][R228.64], R186 ;  /* 0x000000bae4007986 */ /* 0x0203e8000c101504 */
[----:B------:R5:W-:Y:S04]  /*3b3a0*/  STG.E.U16 desc[UR4][R220.64], R185 ;  /* 0x000000b9dc007986 */ /* 0x000be8000c101504 */
[----:B------:R0:W-:Y:S04]  /*3b3b0*/  STG.E.U16 desc[UR4][R230.64], R187 ;  /* 0x000000bbe6007986 */ /* 0x0001e8000c101504 */
[----:B-1----:R-:W2:Y:S04]  /*3b3c0*/  LDL.LU.64 R228, [R1+0x868] ;  /* 0x0008680001e47983 */ /* 0x002ea80000300a00 */
[----:B-----5:R-:W5:Y:S04]  /*3b3d0*/  LDL.LU.64 R220, [R1+0x860] ;  /* 0x0008600001dc7983 */ /* 0x020f680000300a00 */
[----:B0-----:R-:W5:Y:S04]  /*3b3e0*/  LDL.LU.64 R230, [R1+0x858] ;  /* 0x0008580001e67983 */ /* 0x001f680000300a00 */
[----:B------:R0:W-:Y:S04]  /*3b3f0*/  STG.E.U16 desc[UR4][R232.64], R184 ;  /* 0x000000b8e8007986 */ /* 0x0001e8000c101504 */
[----:B------:R1:W-:Y:S01]  /*3b400*/  STG.E.U16 desc[UR4][R234.64], R180 ;  /* 0x000000b4ea007986 */ /* 0x0003e2000c101504 */
[----:B0-----:R-:W-:-:S03]  /*3b410*/  PRMT R184, R180, 0x7632, R184 ;  /* 0x00007632b4b87816 */ /* 0x001fc600000000b8 */
[----:B------:R-:W5:Y:S04]  /*3b420*/  LDL.LU.64 R232, [R1+0x850] ;  /* 0x0008500001e87983 */ /* 0x000f680000300a00 */
[----:B-1----:R-:W5:Y:S04]  /*3b430*/  LDL.LU.64 R234, [R1+0x848] ;  /* 0x0008480001ea7983 */ /* 0x002f680000300a00 */
[----:B----4-:R0:W-:Y:S04]  /*3b440*/  STG.E.U16 desc[UR4][R248.64], R184 ;  /* 0x000000b8f8007986 */ /* 0x0101e8000c101504 */
[----:B0-----:R-:W4:Y:S01]  /*3b450*/  LDL.LU.64 R248, [R1+0x840] ;  /* 0x0008400001f87983 */ /* 0x001f220000300a00 */
[----:B------:R-:W-:-:S03]  /*3b460*/  PRMT R180, R181, 0x7632, R180 ;  /* 0x00007632b5b47816 */ /* 0x000fc600000000b4 */
[----:B------:R0:W-:Y:S04]  /*3b470*/  STG.E.U16 desc[UR4][R236.64], R181 ;  /* 0x000000b5ec007986 */ /* 0x0001e8000c101504 */
[----:B0-----:R-:W4:Y:S01]  /*3b480*/  LDL.LU.64 R236, [R1+0x838] ;  /* 0x0008380001ec7983 */ /* 0x001f220000300a00 */
[----:B------:R-:W-:-:S03]  /*3b490*/  PRMT R181, R182, 0x7632, R181 ;  /* 0x00007632b6b57816 */ /* 0x000fc600000000b5 */
[----:B------:R0:W-:Y:S04]  /*3b4a0*/  STG.E.U16 desc[UR4][R222.64], R180 ;  /* 0x000000b4de007986 */ /* 0x0001e8000c101504 */
[----:B0-----:R-:W4:Y:S01]  /*3b4b0*/  LDL.LU.64 R222, [R1+0x830] ;  /* 0x0008300001de7983 */ /* 0x001f220000300a00 */
[----:B------:R-:W-:-:S03]  /*3b4c0*/  PRMT R180, R183, 0x7632, R180 ;  /* 0x00007632b7b47816 */ /* 0x000fc600000000b4 */
[----:B------:R0:W-:Y:S04]  /*3b4d0*/  STG.E.U16 desc[UR4][R238.64], R182 ;  /* 0x000000b6ee007986 */ /* 0x0001e8000c101504 */
[----:B------:R1:W-:Y:S04]  /*3b4e0*/  STG.E.U16 desc[UR4][R240.64], R181 ;  /* 0x000000b5f0007986 */ /* 0x0003e8000c101504 */
[----:B0-----:R-:W4:Y:S04]  /*3b4f0*/  LDL.LU.64 R238, [R1+0x828] ;  /* 0x0008280001ee7983 */ /* 0x001f280000300a00 */
[----:B-1----:R-:W4:Y:S04]  /*3b500*/  LDL.LU.64 R240, [R1+0x820] ;  /* 0x0008200001f07983 */ /* 0x002f280000300a00 */
[----:B------:R0:W-:Y:S04]  /*3b510*/  STG.E.U16 desc[UR4][R224.64], R183 ;  /* 0x000000b7e0007986 */ /* 0x0001e8000c101504 */
[----:B0-----:R-:W4:Y:S04]  /*3b520*/  LDL.LU.64 R224, [R1+0x818] ;  /* 0x0008180001e07983 */ /* 0x001f280000300a00 */
[----:B---3--:R0:W-:Y:S04]  /*3b530*/  STG.E.U16 desc[UR4][R242.64], R180 ;  /* 0x000000b4f2007986 */ /* 0x0081e8000c101504 */
[----:B--2---:R1:W-:Y:S04]  /*3b540*/  STG.E.U16 desc[UR4][R226.64], R176 ;  /* 0x000000b0e2007986 */ /* 0x0043e8000c101504 */
[----:B0-----:R-:W2:Y:S01]  /*3b550*/  LDL.LU.64 R242, [R1+0x810] ;  /* 0x0008100001f27983 */ /* 0x001ea20000300a00 */
[----:B------:R-:W-:-:S03]  /*3b560*/  PRMT R180, R176, 0x7632, R180 ;  /* 0x00007632b0b47816 */ /* 0x000fc600000000b4 */
[----:B-1----:R-:W3:Y:S01]  /*3b570*/  LDL.LU.64 R226, [R1+0x808] ;  /* 0x0008080001e27983 */ /* 0x002ee20000300a00 */
[----:B------:R-:W-:-:S03]  /*3b580*/  PRMT R176, R177, 0x7632, R176 ;  /* 0x00007632b1b07816 */ /* 0x000fc600000000b0 */
[----:B------:R0:W-:Y:S04]  /*3b590*/  STG.E.U16 desc[UR4][R228.64], R180 ;  /* 0x000000b4e4007986 */ /* 0x0001e8000c101504 */
[----:B-----5:R1:W-:Y:S04]  /*3b5a0*/  STG.E.U16 desc[UR4][R220.64], R177 ;  /* 0x000000b1dc007986 */ /* 0x0203e8000c101504 */
[----:B------:R5:W-:Y:S04]  /*3b5b0*/  STG.E.U16 desc[UR4][R230.64], R176 ;  /* 0x000000b0e6007986 */ /* 0x000be8000c101504 */
[----:B0-----:R-:W3:Y:S04]  /*3b5c0*/  LDL.LU.64 R228, [R1+0x800] ;  /* 0x0008000001e47983 */ /* 0x001ee80000300a00 */
[----:B-1----:R-:W3:Y:S01]  /*3b5d0*/  LDL.LU.64 R220, [R1+0x7f8] ;  /* 0x0007f80001dc7983 */ /* 0x002ee20000300a00 */
[----:B------:R-:W-:-:S03]  /*3b5e0*/  PRMT R177, R178, 0x7632, R177 ;  /* 0x00007632b2b17816 */ /* 0x000fc600000000b1 */
[----:B-----5:R-:W5:Y:S04]  /*3b5f0*/  LDL.LU.64 R230, [R1+0x7f0] ;  /* 0x0007f00001e67983 */ /* 0x020f680000300a00 */
[----:B------:R0:W-:Y:S04]  /*3b600*/  STG.E.U16 desc[UR4][R232.64], R178 ;  /* 0x000000b2e8007986 */ /* 0x0001e8000c101504 */
[----:B------:R1:W-:Y:S04]  /*3b610*/  STG.E.U16 desc[UR4][R234.64], R177 ;  /* 0x000000b1ea007986 */ /* 0x0003e8000c101504 */
[----:B0-----:R-:W5:Y:S04]  /*3b620*/  LDL.LU.64 R232, [R1+0x7e8] ;  /* 0x0007e80001e87983 */ /* 0x001f680000300a00 */
[----:B-1----:R-:W5:Y:S04]  /*3b630*/  LDL.LU.64 R234, [R1+0x7e0] ;  /* 0x0007e00001ea7983 */ /* 0x002f680000300a00 */
[----:B----4-:R0:W-:Y:S04]  /*3b640*/  STG.E.U16 desc[UR4][R248.64], R179 ;  /* 0x000000b3f8007986 */ /* 0x0101e8000c101504 */
[----:B0-----:R-:W4:Y:S01]  /*3b650*/  LDL.LU.64 R248, [R1+0x7d8] ;  /* 0x0007d80001f87983 */ /* 0x001f220000300a00 */
[----:B------:R-:W-:-:S05]  /*3b660*/  PRMT R176, R179, 0x7632, R176 ;  /* 0x00007632b3b07816 */ /* 0x000fca00000000b0 */
[----:B------:R0:W-:Y:S02]  /*3b670*/  STG.E.U16 desc[UR4][R236.64], R176 ;  /* 0x000000b0ec007986 */ /* 0x0001e4000c101504 */
[----:B0-----:R-:W-:Y:S02]  /*3b680*/  PRMT R176, R172, 0x7632, R176 ;  /* 0x00007632acb07816 */ /* 0x001fe400000000b0 */
[----:B------:R-:W4:Y:S04]  /*3b690*/  LDL.LU.64 R236, [R1+0x7d0] ;  /* 0x0007d00001ec7983 */ /* 0x000f280000300a00 */
[----:B------:R0:W-:Y:S04]  /*3b6a0*/  STG.E.U16 desc[UR4][R222.64], R172 ;  /* 0x000000acde007986 */ /* 0x0001e8000c101504 */
[----:B0-----:R-:W4:Y:S01]  /*3b6b0*/  LDL.LU.64 R222, [R1+0x7c8] ;  /* 0x0007c80001de7983 */ /* 0x001f220000300a00 */
[----:B------:R-:W-:-:S03]  /*3b6c0*/  PRMT R172, R173, 0x7632, R172 ;  /* 0x00007632adac7816 */ /* 0x000fc600000000ac */
[----:B------:R0:W-:Y:S04]  /*3b6d0*/  STG.E.U16 desc[UR4][R238.64], R176 ;  /* 0x000000b0ee007986 */ /* 0x0001e8000c101504 */
[----:B------:R1:W-:Y:S04]  /*3b6e0*/  STG.E.U16 desc[UR4][R240.64], R173 ;  /* 0x000000adf0007986 */ /* 0x0003e8000c101504 */
[----:B0-----:R-:W4:Y:S04]  /*3b6f0*/  LDL.LU.64 R238, [R1+0x7c0] ;  /* 0x0007c00001ee7983 */ /* 0x001f280000300a00 */
[----:B-1----:R-:W4:Y:S01]  /*3b700*/  LDL.LU.64 R240, [R1+0x7b8] ;  /* 0x0007b80001f07983 */ /* 0x002f220000300a00 */
[----:B------:R-:W-:-:S03]  /*3b710*/  PRMT R173, R174, 0x7632, R173 ;  /* 0x00007632aead7816 */ /* 0x000fc600000000ad */
[----:B------:R0:W-:Y:S04]  /*3b720*/  STG.E.U16 desc[UR4][R224.64], R172 ;  /* 0x000000ace0007986 */ /* 0x0001e8000c101504 */
[----:B0-----:R-:W4:Y:S01]  /*3b730*/  LDL.LU.64 R224, [R1+0x7b0] ;  /* 0x0007b00001e07983 */ /* 0x001f220000300a00 */
[----:B------:R-:W-:-:S03]  /*3b740*/  PRMT R172, R175, 0x7632, R172 ;  /* 0x00007632afac7816 */ /* 0x000fc600000000ac */
[----:B--2---:R0:W-:Y:S04]  /*3b750*/  STG.E.U16 desc[UR4][R242.64], R174 ;  /* 0x000000aef2007986 */ /* 0x0041e8000c101504 */
[----:B---3--:R1:W-:Y:S04]  /*3b760*/  STG.E.U16 desc[UR4][R226.64], R173 ;  /* 0x000000ade2007986 */ /* 0x0083e8000c101504 */
[----:B0-----:R-:W2:Y:S04]  /*3b770*/  LDL.LU.64 R242, [R1+0x7a8] ;  /* 0x0007a80001f27983 */ /* 0x001ea80000300a00 */
[----:B-1----:R-:W3:Y:S04]  /*3b780*/  LDL.LU.64 R226, [R1+0x7a0] ;  /* 0x0007a00001e27983 */ /* 0x002ee80000300a00 */
[----:B------:R0:W-:Y:S04]  /*3b790*/  STG.E.U16 desc[UR4][R228.64], R175 ;  /* 0x000000afe4007986 */ /* 0x0001e8000c101504 */
[----:B------:R1:W-:Y:S04]  /*3b7a0*/  STG.E.U16 desc[UR4][R220.64], R172 ;  /* 0x000000acdc007986 */ /* 0x0003e8000c101504 */
[----:B-----5:R5:W-:Y:S04]  /*3b7b0*/  STG.E.U16 desc[UR4][R230.64], R168 ;  /* 0x000000a8e6007986 */ /* 0x020be8000c101504 */
[----:B0-----:R-:W3:Y:S04]  /*3b7c0*/  LDL.LU.64 R228, [R1+0x798] ;  /* 0x0007980001e47983 */ /* 0x001ee80000300a00 */
[----:B-1----:R-:W3:Y:S01]  /*3b7d0*/  LDL.LU.64 R220, [R1+0x790] ;  /* 0x0007900001dc7983 */ /* 0x002ee20000300a00 */
[----:B------:R-:W-:-:S03]  /*3b7e0*/  PRMT R172, R168, 0x7632, R172 ;  /* 0x00007632a8ac7816 */ /* 0x000fc600000000ac */
[----:B-----5:R-:W5:Y:S01]  /*3b7f0*/  LDL.LU.64 R230, [R1+0x788] ;  /* 0x0007880001e67983 */ /* 0x020f620000300a00 */
[----:B------:R-:W-:-:S03]  /*3b800*/  PRMT R168, R169, 0x7632, R168 ;  /* 0x00007632a9a87816 */ /* 0x000fc600000000a8 */
[----:B------:R0:W-:Y:S04]  /*3b810*/  STG.E.U16 desc[UR4][R232.64], R172 ;  /* 0x000000ace8007986 */ /* 0x0001e8000c101504 */
[----:B------:R1:W-:Y:S04]  /*3b820*/  STG.E.U16 desc[UR4][R234.64], R169 ;  /* 0x000000a9ea007986 */ /* 0x0003e8000c101504 */
[----:B0-----:R-:W5:Y:S04]  /*3b830*/  LDL.LU.64 R232, [R1+0x780] ;  /* 0x0007800001e87983 */ /* 0x001f680000300a00 */
[----:B-1----:R-:W5:Y:S04]  /*3b840*/  LDL.LU.64 R234, [R1+0x778] ;  /* 0x0007780001ea7983 */ /* 0x002f680000300a00 */
[----:B----4-:R0:W-:Y:S04]  /*3b850*/  STG.E.U16 desc[UR4][R248.64], R168 ;  /* 0x000000a8f8007986 */ /* 0x0101e8000c101504 */
[----:B0-----:R-:W4:Y:S01]  /*3b860*/  LDL.LU.64 R248, [R1+0x770] ;  /* 0x0007700001f87983 */ /* 0x001f220000300a00 */
[----:B------:R-:W-:-:S02]  /*3b870*/  PRMT R169, R170, 0x7632, R169 ;  /* 0x00007632aaa97816 */ /* 0x000fc400000000a9 */
[----:B------:R-:W-:Y:S01]  /*3b880*/  PRMT R168, R171, 0x7632, R168 ;  /* 0x00007632aba87816 */ /* 0x000fe200000000a8 */
[----:B------:R0:W-:Y:S04]  /*3b890*/  STG.E.U16 desc[UR4][R236.64], R170 ;  /* 0x000000aaec007986 */ /* 0x0001e8000c101504 */
[----:B0-----:R-:W4:Y:S04]  /*3b8a0*/  LDL.LU.64 R236, [R1+0x768] ;  /* 0x0007680001ec7983 */ /* 0x001f280000300a00 */
[----:B------:R0:W-:Y:S04]  /*3b8b0*/  STG.E.U16 desc[UR4][R222.64], R169 ;  /* 0x000000a9de007986 */ /* 0x0001e8000c101504 */
[----:B0-----:R-:W4:Y:S04]  /*3b8c0*/  LDL.LU.64 R222, [R1+0x760] ;  /* 0x0007600001de7983 */ /* 0x001f280000300a00 */
[----:B------:R0:W-:Y:S04]  /*3b8d0*/  STG.E.U16 desc[UR4][R238.64], R171 ;  /* 0x000000abee007986 */ /* 0x0001e8000c101504 */
[----:B------:R1:W-:Y:S04]  /*3b8e0*/  STG.E.U16 desc[UR4][R240.64], R168 ;  /* 0x000000a8f0007986 */ /* 0x0003e8000c101504 */
[----:B0-----:R-:W4:Y:S01]  /*3b8f0*/  LDL.LU.64 R238, [R1+0x758] ;  /* 0x0007580001ee7983 */ /* 0x001f220000300a00 */
[----:B-1----:R-:W-:-:S03]  /*3b900*/  PRMT R168, R164, 0x7632, R168 ;  /* 0x00007632a4a87816 */ /* 0x002fc600000000a8 */
[----:B------:R-:W4:Y:S04]  /*3b910*/  LDL.LU.64 R240, [R1+0x750] ;  /* 0x0007500001f07983 */ /* 0x000f280000300a00 */
[----:B------:R0:W-:Y:S04]  /*3b920*/  STG.E.U16 desc[UR4][R224.64], R164 ;  /* 0x000000a4e0007986 */ /* 0x0001e8000c101504 */
[----:B0-----:R-:W4:Y:S01]  /*3b930*/  LDL.LU.64 R224, [R1+0x748] ;  /* 0x0007480001e07983 */ /* 0x001f220000300a00 */
[----:B------:R-:W-:-:S03]  /*3b940*/  PRMT R164, R165, 0x7632, R164 ;  /* 0x00007632a5a47816 */ /* 0x000fc600000000a4 */
[----:B--2---:R0:W-:Y:S04]  /*3b950*/  STG.E.U16 desc[UR4][R242.64], R168 ;  /* 0x000000a8f2007986 */ /* 0x0041e8000c101504 */
[----:B---3--:R1:W-:Y:S04]  /*3b960*/  STG.E.U16 desc[UR4][R226.64], R165 ;  /* 0x000000a5e2007986 */ /* 0x0083e8000c101504 */
[----:B0-----:R-:W2:Y:S04]  /*3b970*/  LDL.LU.64 R242, [R1+0x740] ;  /* 0x0007400001f27983 */ /* 0x001ea80000300a00 */
[----:B-1----:R-:W3:Y:S01]  /*3b980*/  LDL.LU.64 R226, [R1+0x738] ;  /* 0x0007380001e27983 */ /* 0x002ee20000300a00 */
[----:B------:R-:W-:-:S03]  /*3b990*/  PRMT R165, R166, 0x7632, R165 ;  /* 0x00007632a6a57816 */ /* 0x000fc600000000a5 */
[----:B------:R0:W-:Y:S04]  /*3b9a0*/  STG.E.U16 desc[UR4][R228.64], R164 ;  /* 0x000000a4e4007986 */ /* 0x0001e8000c101504 */
[----:B------:R-:W-:Y:S04]  /*3b9b0*/  STG.E.U16 desc[UR4][R220.64], R166 ;  /* 0x000000a6dc007986 */ /* 0x000fe8000c101504 */
[----:B-----5:R1:W-:Y:S04]  /*3b9c0*/  STG.E.U16 desc[UR4][R230.64], R165 ;  /* 0x000000a5e6007986 */ /* 0x0203e8000c101504 */
[----:B0-----:R-:W5:Y:S01]  /*3b9d0*/  LDL.LU.64 R228, [R1+0x730] ;  /* 0x0007300001e47983 */ /* 0x001f620000300a00 */
[----:B------:R-:W-:-:S03]  /*3b9e0*/  PRMT R164, R167, 0x7632, R164 ;  /* 0x00007632a7a47816 */ /* 0x000fc600000000a4 */
[----:B------:R-:W5:Y:S04]  /*3b9f0*/  LDL.LU.64 R218, [R1+0x728] ;  /* 0x0007280001da7983 */ /* 0x000f680000300a00 */
[----:B-1----:R-:W5:Y:S04]  /*3ba00*/  LDL.LU.64 R230, [R1+0x720] ;  /* 0x0007200001e67983 */ /* 0x002f680000300a00 */
[----:B------:R0:W-:Y:S04]  /*3ba10*/  STG.E.U16 desc[UR4][R232.64], R167 ;  /* 0x000000a7e8007986 */ /* 0x0001e8000c101504 */
[----:B------:R1:W-:Y:S04]  /*3ba20*/  STG.E.U16 desc[UR4][R234.64], R164 ;  /* 0x000000a4ea007986 */ /* 0x0003e8000c101504 */
[----:B0-----:R-:W5:Y:S04]  /*3ba30*/  LDL.LU.64 R232, [R1+0x718] ;  /* 0x0007180001e87983 */ /* 0x001f680000300a00 */
[----:B-1----:R-:W5:Y:S04]  /*3ba40*/  LDL.LU.64 R234, [R1+0x710] ;  /* 0x0007100001ea7983 */ /* 0x002f680000300a00 */
[----:B----4-:R0:W-:Y:S04]  /*3ba50*/  STG.E.U16 desc[UR4][R248.64], R160 ;  /* 0x000000a0f8007986 */ /* 0x0101e8000c101504 */
[----:B0-----:R-:W4:Y:S01]  /*3ba60*/  LDL.LU.64 R248, [R1+0x708] ;  /* 0x0007080001f87983 */ /* 0x001f220000300a00 */
[----:B------:R-:W-:-:S02]  /*3ba70*/  PRMT R164, R160, 0x7632, R164 ;  /* 0x00007632a0a47816 */ /* 0x000fc400000000a4 */
[----:B------:R-:W-:-:S03]  /*3ba80*/  PRMT R160, R161, 0x7632, R160 ;  /* 0x00007632a1a07816 */ /* 0x000fc600000000a0 */
[----:B------:R0:W-:Y:S04]  /*3ba90*/  STG.E.U16 desc[UR4][R236.64], R164 ;  /* 0x000000a4ec007986 */ /* 0x0001e8000c101504 */
[----:B0-----:R-:W4:Y:S04]  /*3baa0*/  LDL.LU.64 R236, [R1+0x700] ;  /* 0x0007000001ec7983 */ /* 0x001f280000300a00 */
[----:B------:R-:W4:Y:S04]  /*3bab0*/  LDL.LU.64 R220, [R1+0x6f8] ;  /* 0x0006f80001dc7983 */ /* 0x000f280000300a00 */
[----:B------:R0:W-:Y:S02]  /*3bac0*/  STG.E.U16 desc[UR4][R222.64], R161 ;  /* 0x000000a1de007986 */ /* 0x0001e4000c101504 */
[----:B0-----:R-:W-:-:S02]  /*3bad0*/  PRMT R161, R162, 0x7632, R161 ;  /* 0x00007632a2a17816 */ /* 0x001fc400000000a1 */
[----:B------:R0:W-:Y:S04]  /*3bae0*/  STG.E.U16 desc[UR4][R238.64], R160 ;  /* 0x000000a0ee007986 */ /* 0x0001e8000c101504 */
[----:B------:R1:W-:Y:S04]  /*3baf0*/  STG.E.U16 desc[UR4][R240.64], R162 ;  /* 0x000000a2f0007986 */ /* 0x0003e8000c101504 */
[----:B0-----:R-:W4:Y:S01]  /*3bb00*/  LDL.LU.64 R238, [R1+0x6f0] ;  /* 0x0006f00001ee7983 */ /* 0x001f220000300a00 */
[----:B------:R-:W-:-:S03]  /*3bb10*/  PRMT R160, R163, 0x7632, R160 ;  /* 0x00007632a3a07816 */ /* 0x000fc600000000a0 */
[----:B-1----:R-:W4:Y:S04]  /*3bb20*/  LDL.LU.64 R240, [R1+0x6e8] ;  /* 0x0006e80001f07983 */ /* 0x002f280000300a00 */
[----:B------:R-:W4:Y:S04]  /*3bb30*/  LDL.LU.64 R222, [R1+0x6e0] ;  /* 0x0006e00001de7983 */ /* 0x000f280000300a00 */
[----:B------:R-:W-:Y:S04]  /*3bb40*/  STG.E.U16 desc[UR4][R224.64], R161 ;  /* 0x000000a1e0007986 */ /* 0x000fe8000c101504 */
[----:B--2---:R0:W-:Y:S04]  /*3bb50*/  STG.E.U16 desc[UR4][R242.64], R163 ;  /* 0x000000a3f2007986 */ /* 0x0041e8000c101504 */
[----:B---3--:R1:W-:Y:S04]  /*3bb60*/  STG.E.U16 desc[UR4][R226.64], R160 ;  /* 0x000000a0e2007986 */ /* 0x0083e8000c101504 */
[----:B0-----:R-:W2:Y:S01]  /*3bb70*/  LDL.LU.64 R242, [R1+0x6d8] ;  /* 0x0006d80001f27983 */ /* 0x001ea20000300a00 */
[----:B-1----:R-:W-:-:S03]  /*3bb80*/  PRMT R160, R156, 0x7632, R160 ;  /* 0x000076329ca07816 */ /* 0x002fc600000000a0 */
[----:B------:R-:W3:Y:S04]  /*3bb90*/  LDL.LU.64 R224, [R1+0x6d0] ;  /* 0x0006d00001e07983 */ /* 0x000ee80000300a00 */
[----:B-----5:R0:W-:Y:S04]  /*3bba0*/  STG.E.U16 desc[UR4][R228.64], R156 ;  /* 0x0000009ce4007986 */ /* 0x0201e8000c101504 */
[----:B------:R-:W5:Y:S04]  /*3bbb0*/  LDL.LU.64 R226, [R1+0x6c8] ;  /* 0x0006c80001e27983 */ /* 0x000f680000300a00 */
[----:B------:R-:W-:Y:S04]  /*3bbc0*/  STG.E.U16 desc[UR4][R218.64], R160 ;  /* 0x000000a0da007986 */ /* 0x000fe8000c101504 */
[----:B0-----:R-:W5:Y:S01]  /*3bbd0*/  LDL.LU.64 R228, [R1+0x6c0] ;  /* 0x0006c00001e47983 */ /* 0x001f620000300a00 */
[----:B------:R-:W-:-:S03]  /*3bbe0*/  PRMT R156, R157, 0x7632, R156 ;  /* 0x000076329d9c7816 */ /* 0x000fc6000000009c */
[----:B------:R0:W-:Y:S04]  /*3bbf0*/  STG.E.U16 desc[UR4][R230.64], R157 ;  /* 0x0000009de6007986 */ /* 0x0001e8000c101504 */
[----:B------:R1:W-:Y:S04]  /*3bc00*/  STG.E.U16 desc[UR4][R232.64], R156 ;  /* 0x0000009ce8007986 */ /* 0x0003e8000c101504 */
[----:B0-----:R-:W5:Y:S01]  /*3bc10*/  LDL.LU.64 R230, [R1+0x6b8] ;  /* 0x0006b80001e67983 */ /* 0x001f620000300a00 */
[----:B------:R-:W-:-:S03]  /*3bc20*/  PRMT R157, R158, 0x7632, R157 ;  /* 0x000076329e9d7816 */ /* 0x000fc6000000009d */
[----:B------:R0:W-:Y:S04]  /*3bc30*/  STG.E.U16 desc[UR4][R234.64], R158 ;  /* 0x0000009eea007986 */ /* 0x0001e8000c101504 */
[----:B-1----:R-:W5:Y:S04]  /*3bc40*/  LDL.LU.64 R232, [R1+0x6b0] ;  /* 0x0006b00001e87983 */ /* 0x002f680000300a00 */
[----:B0-----:R-:W5:Y:S04]  /*3bc50*/  LDL.LU.64 R234, [R1+0x6a8] ;  /* 0x0006a80001ea7983 */ /* 0x001f680000300a00 */
[----:B----4-:R0:W-:Y:S04]  /*3bc60*/  STG.E.U16 desc[UR4][R248.64], R157 ;  /* 0x0000009df8007986 */ /* 0x0101e8000c101504 */
[----:B0-----:R-:W4:Y:S01]  /*3bc70*/  LDL.LU.64 R248, [R1+0x6a0] ;  /* 0x0006a00001f87983 */ /* 0x001f220000300a00 */
[----:B------:R-:W-:-:S03]  /*3bc80*/  PRMT R156, R159, 0x7632, R156 ;  /* 0x000076329f9c7816 */ /* 0x000fc6000000009c */
[----:B------:R0:W-:Y:S04]  /*3bc90*/  STG.E.U16 desc[UR4][R236.64], R159 ;  /* 0x0000009fec007986 */ /* 0x0001e8000c101504 */
[----:B------:R1:W-:Y:S04]  /*3bca0*/  STG.E.U16 desc[UR4][R220.64], R156 ;  /* 0x0000009cdc007986 */ /* 0x0003e8000c101504 */
[----:B0-----:R-:W4:Y:S01]  /*3bcb0*/  LDL.LU.64 R236, [R1+0x698] ;  /* 0x0006980001ec7983 */ /* 0x001f220000300a00 */
[----:B-1----:R-:W-:-:S03]  /*3bcc0*/  PRMT R156, R152, 0x7632, R156 ;  /* 0x00007632989c7816 */ /* 0x002fc6000000009c */
[----:B------:R-:W4:Y:S04]  /*3bcd0*/  LDL.LU.64 R220, [R1+0x690] ;  /* 0x0006900001dc7983 */ /* 0x000f280000300a00 */
[----:B------:R0:W-:Y:S04]  /*3bce0*/  STG.E.U16 desc[UR4][R238.64], R152 ;  /* 0x00000098ee007986 */ /* 0x0001e8000c101504 */
[----:B------:R1:W-:Y:S04]  /*3bcf0*/  STG.E.U16 desc[UR4][R240.64], R156 ;  /* 0x0000009cf0007986 */ /* 0x0003e8000c101504 */
[----:B------:R1:W-:Y:S01]  /*3bd00*/  STG.E.U16 desc[UR4][R222.64], R153 ;  /* 0x00000099de007986 */ /* 0x0003e2000c101504 */
[----:B0-----:R-:W-:-:S03]  /*3bd10*/  PRMT R152, R153, 0x7632, R152 ;  /* 0x0000763299987816 */ /* 0x001fc60000000098 */
[----:B------:R-:W4:Y:S04]  /*3bd20*/  LDL.LU.64 R238, [R1+0x688] ;  /* 0x0006880001ee7983 */ /* 0x000f280000300a00 */
[----:B-1----:R-:W4:Y:S04]  /*3bd30*/  LDL.LU.64 R240, [R1+0x680] ;  /* 0x0006800001f07983 */ /* 0x002f280000300a00 */
[----:B------:R-:W4:Y:S01]  /*3bd40*/  LDL.LU.64 R222, [R1+0x678] ;  /* 0x0006780001de7983 */ /* 0x000f220000300a00 */
[----:B------:R-:W-:-:S03]  /*3bd50*/  PRMT R153, R154, 0x7632, R153 ;  /* 0x000076329a997816 */ /* 0x000fc60000000099 */
[----:B--2---:R0:W-:Y:S04]  /*3bd60*/  STG.E.U16 desc[UR4][R242.64], R152 ;  /* 0x00000098f2007986 */ /* 0x0041e8000c101504 */
[----:B---3--:R1:W-:Y:S04]  /*3bd70*/  STG.E.U16 desc[UR4][R224.64], R154 ;  /* 0x0000009ae0007986 */ /* 0x0083e8000c101504 */
[----:B0-----:R-:W2:Y:S01]  /*3bd80*/  LDL.LU.64 R242, [R1+0x670] ;  /* 0x0006700001f27983 */ /* 0x001ea20000300a00 */
[----:B------:R-:W-:-:S03]  /*3bd90*/  PRMT R152, R155, 0x7632, R152 ;  /* 0x000076329b987816 */ /* 0x000fc60000000098 */
[----:B-1----:R-:W3:Y:S04]  /*3bda0*/  LDL.LU.64 R224, [R1+0x668] ;  /* 0x0006680001e07983 */ /* 0x002ee80000300a00 */
[----:B-----5:R0:W-:Y:S04]  /*3bdb0*/  STG.E.U16 desc[UR4][R226.64], R153 ;  /* 0x00000099e2007986 */ /* 0x0201e8000c101504 */
[----:B------:R1:W-:Y:S04]  /*3bdc0*/  STG.E.U16 desc[UR4][R228.64], R155 ;  /* 0x0000009be4007986 */ /* 0x0003e8000c101504 */
[----:B0-----:R-:W5:Y:S04]  /*3bdd0*/  LDL.LU.64 R226, [R1+0x660] ;  /* 0x0006600001e27983 */ /* 0x001f680000300a00 */
[----:B------:R0:W-:Y:S04]  /*3bde0*/  STG.E.U16 desc[UR4][R230.64], R152 ;  /* 0x00000098e6007986 */ /* 0x0001e8000c101504 */
[----:B-1----:R-:W5:Y:S04]  /*3bdf0*/  LDL.LU.64 R228, [R1+0x658] ;  /* 0x0006580001e47983 */ /* 0x002f680000300a00 */
[----:B------:R1:W-:Y:S01]  /*3be00*/  STG.E.U16 desc[UR4][R232.64], R148 ;  /* 0x00000094e8007986 */ /* 0x0003e2000c101504 */
[----:B0-----:R-:W-:-:S03]  /*3be10*/  PRMT R152, R148, 0x7632, R152 ;  /* 0x0000763294987816 */ /* 0x001fc60000000098 */
[----:B------:R-:W5:Y:S04]  /*3be20*/  LDL.LU.64 R230, [R1+0x650] ;  /* 0x0006500001e67983 */ /* 0x000f680000300a00 */
[----:B------:R0:W-:Y:S04]  /*3be30*/  STG.E.U16 desc[UR4][R234.64], R152 ;  /* 0x00000098ea007986 */ /* 0x0001e8000c101504 */
[----:B-1----:R-:W5:Y:S04]  /*3be40*/  LDL.LU.64 R232, [R1+0x648] ;  /* 0x0006480001e87983 */ /* 0x002f680000300a00 */
[----:B0-----:R-:W5:Y:S04]  /*3be50*/  LDL.LU.64 R234, [R1+0x640] ;  /* 0x0006400001ea7983 */ /* 0x001f680000300a00 */
[----:B----4-:R0:W-:Y:S04]  /*3be60*/  STG.E.U16 desc[UR4][R248.64], R149 ;  /* 0x00000095f8007986 */ /* 0x0101e8000c101504 */
[----:B0-----:R-:W4:Y:S01]  /*3be70*/  LDL.LU.64 R248, [R1+0x638] ;  /* 0x0006380001f87983 */ /* 0x001f220000300a00 */
[----:B------:R-:W-:-:S02]  /*3be80*/  PRMT R148, R149, 0x7632, R148 ;  /* 0x0000763295947816 */ /* 0x000fc40000000094 */
[----:B------:R-:W-:-:S03]  /*3be90*/  PRMT R149, R150, 0x7632, R149 ;  /* 0x0000763296957816 */ /* 0x000fc60000000095 */
[----:B------:R0:W-:Y:S04]  /*3bea0*/  STG.E.U16 desc[UR4][R236.64], R148 ;  /* 0x00000094ec007986 */ /* 0x0001e8000c101504 */
[----:B------:R-:W-:Y:S04]  /*3beb0*/  STG.E.U16 desc[UR4][R220.64], R150 ;  /* 0x00000096dc007986 */ /* 0x000fe8000c101504 */
[----:B0-----:R-:W4:Y:S01]  /*3bec0*/  LDL.LU.64 R236, [R1+0x630] ;  /* 0x0006300001ec7983 */ /* 0x001f220000300a00 */
[----:B------:R-:W-:-:S03]  /*3bed0*/  PRMT R148, R151, 0x7632, R148 ;  /* 0x0000763297947816 */ /* 0x000fc60000000094 */
[----:B------:R-:W4:Y:S04]  /*3bee0*/  LDL.LU.64 R218, [R1+0x628] ;  /* 0x0006280001da7983 */ /* 0x000f280000300a00 */
[----:B------:R0:W-:Y:S04]  /*3bef0*/  STG.E.U16 desc[UR4][R238.64], R149 ;  /* 0x00000095ee007986 */ /* 0x0001e8000c101504 */
[----:B------:R1:W-:Y:S04]  /*3bf00*/  STG.E.U16 desc[UR4][R240.64], R151 ;  /* 0x00000097f0007986 */ /* 0x0003e8000c101504 */
[----:B------:R1:W-:Y:S04]  /*3bf10*/  STG.E.U16 desc[UR4][R222.64], R148 ;  /* 0x00000094de007986 */ /* 0x0003e8000c101504 */
[----:B0-----:R-:W4:Y:S04]  /*3bf20*/  LDL.LU.64 R238, [R1+0x620] ;  /* 0x0006200001ee7983 */ /* 0x001f280000300a00 */
[----:B-1----:R-:W4:Y:S01]  /*3bf30*/  LDL.LU.64 R240, [R1+0x618] ;  /* 0x0006180001f07983 */ /* 0x002f220000300a00 */
[----:B------:R-:W-:-:S03]  /*3bf40*/  PRMT R148, R144, 0x7632, R148 ;  /* 0x0000763290947816 */ /* 0x000fc60000000094 */
[----:B------:R-:W4:Y:S04]  /*3bf50*/  LDL.LU.64 R220, [R1+0x610] ;  /* 0x0006100001dc7983 */ /* 0x000f280000300a00 */
[----:B------:R-:W4:Y:S04]  /*3bf60*/  LDL.LU.64 R222, [R1+0x5f8] ;  /* 0x0005f80001de7983 */ /* 0x000f280000300a00 */
[----:B--2---:R0:W-:Y:S04]  /*3bf70*/  STG.E.U16 desc[UR4][R242.64], R144 ;  /* 0x00000090f2007986 */ /* 0x0041e8000c101504 */
[----:B---3--:R1:W-:Y:S04]  /*3bf80*/  STG.E.U16 desc[UR4][R224.64], R148 ;  /* 0x00000094e0007986 */ /* 0x0083e8000c101504 */
[----:B0-----:R-:W2:Y:S01]  /*3bf90*/  LDL.LU.64 R242, [R1+0x5f0] ;  /* 0x0005f00001f27983 */ /* 0x001ea20000300a00 */
[----:B------:R-:W-:-:S03]  /*3bfa0*/  PRMT R144, R145, 0x7632, R144 ;  /* 0x0000763291907816 */ /* 0x000fc60000000090 */
[----:B-1----:R-:W3:Y:S04]  /*3bfb0*/  LDL.LU.64 R224, [R1+0x5e8] ;  /* 0x0005e80001e07983 */ /* 0x002ee80000300a00 */
[----:B-----5:R0:W-:Y:S04]  /*3bfc0*/  STG.E.U16 desc[UR4][R226.64], R145 ;  /* 0x00000091e2007986 */ /* 0x0201e8000c101504 */
[----:B------:R1:W-:Y:S04]  /*3bfd0*/  STG.E.U16 desc[UR4][R228.64], R144 ;  /* 0x00000090e4007986 */ /* 0x0003e8000c101504 */
[----:B0-----:R-:W5:Y:S01]  /*3bfe0*/  LDL.LU.64 R226, [R1+0x5e0] ;  /* 0x0005e00001e27983 */ /* 0x001f620000300a00 */
[----:B------:R-:W-:-:S03]  /*3bff0*/  PRMT R145, R146, 0x7632, R145 ;  /* 0x0000763292917816 */ /* 0x000fc60000000091 */
[----:B------:R0:W-:Y:S01]  /*3c000*/  STG.E.U16 desc[UR4][R230.64], R146 ;  /* 0x00000092e6007986 */ /* 0x0001e2000c101504 */
[----:B-1----:R-:W-:-:S03]  /*3c010*/  PRMT R144, R147, 0x7632, R144 ;  /* 0x0000763293907816 */ /* 0x002fc60000000090 */
[----:B------:R-:W5:Y:S04]  /*3c020*/  LDL.LU.64 R228, [R1+0x5d8] ;  /* 0x0005d80001e47983 */ /* 0x000f680000300a00 */
[----:B------:R1:W-:Y:S04]  /*3c030*/  STG.E.U16 desc[UR4][R232.64], R145 ;  /* 0x00000091e8007986 */ /* 0x0003e8000c101504 */
[----:B0-----:R-:W5:Y:S04]  /*3c040*/  LDL.LU.64 R230, [R1+0x5d0] ;  /* 0x0005d00001e67983 */ /* 0x001f680000300a00 */
[----:B------:R-:W-:Y:S04]  /*3c050*/  STG.E.U16 desc[UR4][R234.64], R147 ;  /* 0x00000093ea007986 */ /* 0x000fe8000c101504 */
[----:B-1----:R-:W5:Y:S04]  /*3c060*/  LDL.LU.64 R232, [R1+0x5c8] ;  /* 0x0005c80001e87983 */ /* 0x002f680000300a00 */
[----:B----4-:R0:W-:Y:S04]  /*3c070*/  STG.E.U16 desc[UR4][R248.64], R144 ;  /* 0x00000090f8007986 */ /* 0x0101e8000c101504 */
[----:B0-----:R-:W4:Y:S01]  /*3c080*/  LDL.LU.64 R248, [R1+0x5c0] ;  /* 0x0005c00001f87983 */ /* 0x001f220000300a00 */
[----:B------:R-:W-:-:S03]  /*3c090*/  PRMT R144, R140, 0x7632, R144 ;  /* 0x000076328c907816 */ /* 0x000fc60000000090 */
[----:B------:R-:W4:Y:S04]  /*3c0a0*/  LDL.LU.64 R234, [R1+0x5b8] ;  /* 0x0005b80001ea7983 */ /* 0x000f280000300a00 */
[----:B------:R0:W-:Y:S04]  /*3c0b0*/  STG.E.U16 desc[UR4][R236.64], R140 ;  /* 0x0000008cec007986 */ /* 0x0001e8000c101504 */
[----:B------:R-:W-:Y:S01]  /*3c0c0*/  STG.E.U16 desc[UR4][R218.64], R144 ;  /* 0x00000090da007986 */ /* 0x000fe2000c101504 */
[----:B0-----:R-:W-:-:S03]  /*3c0d0*/  PRMT R140, R141, 0x7632, R140 ;  /* 0x000076328d8c7816 */ /* 0x001fc6000000008c */
[----:B------:R-:W4:Y:S04]  /*3c0e0*/  LDL.LU.64 R236, [R1+0x5b0] ;  /* 0x0005b00001ec7983 */ /* 0x000f280000300a00 */
[----:B------:R0:W-:Y:S04]  /*3c0f0*/  STG.E.U16 desc[UR4][R238.64], R141 ;  /* 0x0000008dee007986 */ /* 0x0001e8000c101504 */
[----:B------:R1:W-:Y:S04]  /*3c100*/  STG.E.U16 desc[UR4][R240.64], R140 ;  /* 0x0000008cf0007986 */ /* 0x0003e8000c101504 */
[----:B0-----:R-:W4:Y:S01]  /*3c110*/  LDL.LU.64 R238, [R1+0x5a8] ;  /* 0x0005a80001ee7983 */ /* 0x001f220000300a00 */
[----:B------:R-:W-:-:S03]  /*3c120*/  PRMT R141, R142, 0x7632, R141 ;  /* 0x000076328e8d7816 */ /* 0x000fc6000000008d */
[----:B-1----:R-:W4:Y:S01]  /*3c130*/  LDL.LU.64 R240, [R1+0x910] ;  /* 0x0009100001f07983 */ /* 0x002f220000300a00 */
[----:B------:R-:W-:-:S03]  /*3c140*/  PRMT R140, R143, 0x7632, R140 ;  /* 0x000076328f8c7816 */ /* 0x000fc6000000008c */
[----:B------:R-:W-:Y:S04]  /*3c150*/  STG.E.U16 desc[UR4][R220.64], R142 ;  /* 0x0000008edc007986 */ /* 0x000fe8000c101504 */
[----:B------:R-:W-:Y:S04]  /*3c160*/  STG.E.U16 desc[UR4][R222.64], R141 ;  /* 0x0000008dde007986 */ /* 0x000fe8000c101504 */
[----:B------:R-:W4:Y:S04]  /*3c170*/  LDL.LU.64 R216, [R1+0x930] ;  /* 0x0009300001d87983 */ /* 0x000f280000300a00 */
[----:B--2---:R0:W-:Y:S04]  /*3c180*/  STG.E.U16 desc[UR4][R242.64], R143 ;  /* 0x0000008ff2007986 */ /* 0x0041e8000c101504 */
[----:B---3--:R1:W-:Y:S04]  /*3c190*/  STG.E.U16 desc[UR4][R224.64], R140 ;  /* 0x0000008ce0007986 */ /* 0x0083e8000c101504 */
[----:B0-----:R-:W2:Y:S04]  /*3c1a0*/  LDL.LU.64 R242, [R1+0x928] ;  /* 0x0009280001f27983 */ /* 0x001ea80000300a00 */
[----:B------:R-:W3:Y:S01]  /*3c1b0*/  LDL.LU.64 R222, [R1+0x920] ;  /* 0x0009200001de7983 */ /* 0x000ee20000300a00 */
[----:B-1----:R-:W-:-:S03]  /*3c1c0*/  PRMT R140, R136, 0x7632, R140 ;  /* 0x00007632888c7816 */ /* 0x002fc6000000008c */
[----:B------:R-:W3:Y:S04]  /*3c1d0*/  LDL.LU.64 R224, [R1+0x938] ;  /* 0x0009380001e07983 */ /* 0x000ee80000300a00 */
[----:B-----5:R0:W-:Y:S04]  /*3c1e0*/  STG.E.U16 desc[UR4][R226.64], R136 ;  /* 0x00000088e2007986 */ /* 0x0201e8000c101504 */
[----:B------:R1:W-:Y:S04]  /*3c1f0*/  STG.E.U16 desc[UR4][R228.64], R140 ;  /* 0x0000008ce4007986 */ /* 0x0003e8000c101504 */
[----:B0-----:R-:W5:Y:S01]  /*3c200*/  LDL.LU.64 R226, [R1+0x958] ;  /* 0x0009580001e27983 */ /* 0x001f620000300a00 */
[----:B------:R-:W-:-:S03]  /*3c210*/  PRMT R136, R137, 0x7632, R136 ;  /* 0x0000763289887816 */ /* 0x000fc60000000088 */
        /* <DEDUP_REMOVED lines=9> */
[----:B------:R-:W4:Y:S04]  /*3c2b0*/  LDL.LU.64 R218, [R1+0x968] ;  /* 0x0009680001da7983 */ /* 0x000f280000300a00 */
[----:B------:R0:W-:Y:S04]  /*3c2c0*/  STG.E.U16 desc[UR4][R234.64], R137 ;  /* 0x00000089ea007986 */ /* 0x0001e8000c101504 */
[----:B------:R1:W-:Y:S04]  /*3c2d0*/  STG.E.U16 desc[UR4][R236.64], R139 ;  /* 0x0000008bec007986 */ /* 0x0003e8000c101504 */
[----:B0-----:R-:W4:Y:S04]  /*3c2e0*/  LDL.LU.64 R234, [R1+0x940] ;  /* 0x0009400001ea7983 */ /* 0x001f280000300a00 */
[----:B-1----:R-:W4:Y:S04]  /*3c2f0*/  LDL.LU.64 R236, [R1+0x918] ;  /* 0x0009180001ec7983 */ /* 0x002f280000300a00 */
[----:B------:R-:W4:Y:S04]  /*3c300*/  LDL.LU.64 R220, [R1+0x5a0] ;  /* 0x0005a00001dc7983 */ /* 0x000f280000300a00 */
[----:B------:R0:W-:Y:S04]  /*3c310*/  STG.E.U16 desc[UR4][R238.64], R136 ;  /* 0x00000088ee007986 */ /* 0x0001e8000c101504 */
[----:B------:R1:W-:Y:S01]  /*3c320*/  STG.E.U16 desc[UR4][R240.64], R132 ;  /* 0x00000084f0007986 */ /* 0x0003e2000c101504 */
[----:B0-----:R-:W-:-:S03]  /*3c330*/  PRMT R136, R132, 0x7632, R136 ;  /* 0x0000763284887816 */ /* 0x001fc60000000088 */
[----:B------:R-:W4:Y:S01]  /*3c340*/  LDL.LU.64 R238, [R1+0x598] ;  /* 0x0005980001ee7983 */ /* 0x000f220000300a00 */
[----:B-1----:R-:W-:-:S03]  /*3c350*/  PRMT R132, R133, 0x7632, R132 ;  /* 0x0000763285847816 */ /* 0x002fc60000000084 */
[----:B------:R-:W-:Y:S04]  /*3c360*/  STG.E.U16 desc[UR4][R216.64], R136 ;  /* 0x00000088d8007986 */ /* 0x000fe8000c101504 */
[----:B------:R-:W4:Y:S04]  /*3c370*/  LDL.LU.64 R240, [R1+0x590] ;  /* 0x0005900001f07983 */ /* 0x000f280000300a00 */
[----:B--2---:R0:W-:Y:S04]  /*3c380*/  STG.E.U16 desc[UR4][R242.64], R133 ;  /* 0x00000085f2007986 */ /* 0x0041e8000c101504 */
[----:B---3--:R1:W-:Y:S04]  /*3c390*/  STG.E.U16 desc[UR4][R222.64], R132 ;  /* 0x00000084de007986 */ /* 0x0083e8000c101504 */
[----:B------:R2:W-:Y:S04]  /*3c3a0*/  STG.E.U16 desc[UR4][R224.64], R134 ;  /* 0x00000086e0007986 */ /* 0x0005e8000c101504 */
[----:B0-----:R-:W3:Y:S01]  /*3c3b0*/  LDL.LU.64 R242, [R1+0x588] ;  /* 0x0005880001f27983 */ /* 0x001ee20000300a00 */
[----:B-1----:R-:W-:-:S03]  /*3c3c0*/  PRMT R132, R134, 0x7632, R132 ;  /* 0x0000763286847816 */ /* 0x002fc60000000084 */
[----:B------:R-:W3:Y:S01]  /*3c3d0*/  LDL.LU.64 R222, [R1+0x580] ;  /* 0x0005800001de7983 */ /* 0x000ee20000300a00 */
[----:B------:R-:W-:-:S03]  /*3c3e0*/  PRMT R133, R135, 0x7632, R133 ;  /* 0x0000763287857816 */ /* 0x000fc60000000085 */
[----:B--2---:R-:W2:Y:S04]  /*3c3f0*/  LDL.LU.64 R224, [R1+0x578] ;  /* 0x0005780001e07983 */ /* 0x004ea80000300a00 */
        /* <DEDUP_REMOVED lines=11> */
[----:B------:R-:W-:-:S03]  /*3c4b0*/  PRMT R128, R129, 0x7632, R128 ;  /* 0x0000763281807816 */ /* 0x000fc60000000080 */
[----:B------:R0:W-:Y:S04]  /*3c4c0*/  STG.E.U16 desc[UR4][R218.64], R129 ;  /* 0x00000081da007986 */ /* 0x0001e8000c101504 */
[----:B------:R1:W-:Y:S04]  /*3c4d0*/  STG.E.U16 desc[UR4][R234.64], R128 ;  /* 0x00000080ea007986 */ /* 0x0003e8000c101504 */
[----:B------:R1:W-:Y:S01]  /*3c4e0*/  STG.E.U16 desc[UR4][R236.64], R130 ;  /* 0x00000082ec007986 */ /* 0x0003e2000c101504 */
[----:B0-----:R-:W-:-:S03]  /*3c4f0*/  PRMT R129, R131, 0x7632, R129 ;  /* 0x0000763283817816 */ /* 0x001fc60000000081 */
[----:B-1----:R-:W4:Y:S01]  /*3c500*/  LDL.LU.64 R234, [R1+0x548] ;  /* 0x0005480001ea7983 */ /* 0x002f220000300a00 */
[----:B------:R-:W-:-:S03]  /*3c510*/  PRMT R128, R130, 0x7632, R128 ;  /* 0x0000763282807816 */ /* 0x000fc60000000080 */
[----:B------:R-:W4:Y:S01]  /*3c520*/  LDL.LU.64 R236, [R1+0x540] ;  /* 0x0005400001ec7983 */ /* 0x000f220000300a00 */
[----:B------:R-:W0:Y:S03]  /*3c530*/  LDC R130, c[0x0][0x278] ;  /* 0x00009e00ff827b82 */ /* 0x000e260000000800 */
[----:B------:R1:W-:Y:S02]  /*3c540*/  STG.E.U16 desc[UR4][R220.64], R128 ;  /* 0x00000080dc007986 */ /* 0x0003e4000c101504 */
[----:B-1----:R-:W-:Y:S02]  /*3c550*/  PRMT R128, R104, 0x7632, R128 ;  /* 0x0000763268807816 */ /* 0x002fe40000000080 */
[----:B------:R1:W-:Y:S04]  /*3c560*/  STG.E.U16 desc[UR4][R238.64], R131 ;  /* 0x00000083ee007986 */ /* 0x0003e8000c101504 */
[----:B------:R0:W-:Y:S04]  /*3c570*/  STG.E.U16 desc[UR4][R240.64], R129 ;  /* 0x00000081f0007986 */ /* 0x0001e8000c101504 */
[----:B-1----:R-:W4:Y:S01]  /*3c580*/  LDL.LU.64 R238, [R1+0x538] ;  /* 0x0005380001ee7983 */ /* 0x002f220000300a00 */
[----:B------:R-:W1:Y:S03]  /*3c590*/  LDC R131, c[0x0][0x278] ;  /* 0x00009e00ff837b82 */ /* 0x000e660000000800 */
[----:B0-----:R-:W4:Y:S05]  /*3c5a0*/  LDL.LU.64 R240, [R1+0x530] ;  /* 0x0005300001f07983 */ /* 0x001f2a0000300a00 */
[----:B------:R-:W0:Y:S01]  /*3c5b0*/  LDC R129, c[0x0][0x278] ;  /* 0x00009e00ff817b82 */ /* 0x000e220000000800 */
[----:B---3--:R3:W-:Y:S04]  /*3c5c0*/  STG.E.U16 desc[UR4][R242.64], R104 ;  /* 0x00000068f2007986 */ /* 0x0087e8000c101504 */
[----:B------:R1:W-:Y:S01]  /*3c5d0*/  STG.E.U16 desc[UR4][R222.64], R128 ;  /* 0x00000080de007986 */ /* 0x0003e2000c101504 */
[----:B---3--:R-:W-:-:S03]  /*3c5e0*/  PRMT R104, R105, 0x7632, R104 ;  /* 0x0000763269687816 */ /* 0x008fc60000000068 */
[----:B--2---:R2:W-:Y:S04]  /*3c5f0*/  STG.E.U16 desc[UR4][R224.64], R105 ;  /* 0x00000069e0007986 */ /* 0x0045e8000c101504 */
[----:B------:R-:W3:Y:S01]  /*3c600*/  LDL.LU.64 R242, [R1+0x528] ;  /* 0x0005280001f27983 */ /* 0x000ee20000300a00 */
[----:B-1----:R-:W1:Y:S03]  /*3c610*/  LDC R128, c[0x0][0x278] ;  /* 0x00009e00ff807b82 */ /* 0x002e660000000800 */
[----:B-----5:R5:W-:Y:S05]  /*3c620*/  STG.E.U16 desc[UR4][R226.64], R104 ;  /* 0x00000068e2007986 */ /* 0x020bea000c101504 */
[----:B--2---:R-:W2:Y:S01]  /*3c630*/  LDC R105, c[0x0][0x278] ;  /* 0x00009e00ff697b82 */ /* 0x004ea20000000800 */
[----:B------:R0:W-:Y:S01]  /*3c640*/  STG.E.U16 desc[UR4][R228.64], R106 ;  /* 0x0000006ae4007986 */ /* 0x0001e2000c101504 */
[----:B-----5:R-:W-:-:S02]  /*3c650*/  PRMT R104, R106, 0x7632, R104 ;  /* 0x000076326a687816 */ /* 0x020fc40000000068 */
[----:B0-----:R-:W-:-:S03]  /*3c660*/  PRMT R106, R107, 0x7632, R106 ;  /* 0x000076326b6a7816 */ /* 0x001fc6000000006a */
[----:B------:R0:W-:Y:S04]  /*3c670*/  STG.E.U16 desc[UR4][R230.64], R104 ;  /* 0x00000068e6007986 */ /* 0x0001e8000c101504 */
[----:B------:R-:W-:Y:S04]  /*3c680*/  STG.E.U16 desc[UR4][R232.64], R107 ;  /* 0x0000006be8007986 */ /* 0x000fe8000c101504 */
[----:B0-----:R-:W5:Y:S01]  /*3c690*/  LDL.LU.64 R230, [R1+0x520] ;  /* 0x0005200001e67983 */ /* 0x001f620000300a00 */
[----:B------:R-:W5:Y:S03]  /*3c6a0*/  LDC R104, c[0x0][0x278] ;  /* 0x00009e00ff687b82 */ /* 0x000f660000000800 */
[----:B----4-:R0:W-:Y:S04]  /*3c6b0*/  STG.E.U16 desc[UR4][R248.64], R106 ;  /* 0x0000006af8007986 */ /* 0x0101e8000c101504 */
[----:B0-----:R-:W4:Y:S01]  /*3c6c0*/  LDL.LU.64 R248, [R1+0x518] ;  /* 0x0005180001f87983 */ /* 0x001f220000300a00 */
[----:B------:R-:W4:Y:S03]  /*3c6d0*/  LDC R106, c[0x0][0x278] ;  /* 0x00009e00ff6a7b82 */ /* 0x000f260000000800 */
[----:B------:R-:W4:Y:S01]  /*3c6e0*/  LDL.LU.64 R232, [R1+0x510] ;  /* 0x0005100001e87983 */ /* 0x000f220000300a00 */
[----:B------:R-:W-:-:S02]  /*3c6f0*/  LEA R234, R129, R188, 0x9 ;  /* 0x000000bc81ea7211 */ /* 0x000fc400078e48ff */
[----:B------:R-:W-:Y:S02]  /*3c700*/  PRMT R107, R124, 0x7632, R107 ;  /* 0x000076327c6b7816 */ /* 0x000fe4000000006b */
[----:B------:R-:W0:Y:S01]  /*3c710*/  LDC R129, c[0x0][0x278] ;  /* 0x00009e00ff817b82 */ /* 0x000e220000000800 */
[----:B------:R1:W-:Y:S01]  /*3c720*/  STG.E.U16 desc[UR4][R234.64], R124 ;  /* 0x0000007cea007986 */ /* 0x0003e2000c101504 */
[----:B------:R-:W-:-:S03]  /*3c730*/  IMAD R236, R130, 0x202, R188 ;  /* 0x0000020282ec7824 */ /* 0x000fc600078e02bc */
[----:B-1----:R-:W4:Y:S01]  /*3c740*/  LDL.LU.64 R234, [R1+0x508] ;  /* 0x0005080001ea7983 */ /* 0x002f220000300a00 */
[----:B------:R-:W-:-:S03]  /*3c750*/  PRMT R124, R125, 0x7632, R124 ;  /* 0x000076327d7c7816 */ /* 0x000fc6000000007c */
[----:B------:R1:W-:Y:S04]  /*3c760*/  STG.E.U16 desc[UR4][R236.64], R107 ;  /* 0x0000006bec007986 */ /* 0x0003e8000c101504 */
[----:B-1----:R-:W4:Y:S01]  /*3c770*/  LDL.LU.64 R236, [R1+0x500] ;  /* 0x0005000001ec7983 */ /* 0x002f220000300a00 */
[----:B------:R-:W1:Y:S03]  /*3c780*/  LDC R107, c[0x0][0x278] ;  /* 0x00009e00ff6b7b82 */ /* 0x000e660000000800 */
[----:B------:R-:W4:Y:S01]  /*3c790*/  LDL.LU.64 R228, [R1+0x4f8] ;  /* 0x0004f80001e47983 */ /* 0x000f220000300a00 */
[----:B--2---:R-:W-:-:S04]  /*3c7a0*/  IMAD R238, R105, 0x204, R188 ;  /* 0x0000020469ee7824 */ /* 0x004fc800078e02bc */
[----:B------:R-:W2:Y:S01]  /*3c7b0*/  LDC R105, c[0x0][0x278] ;  /* 0x00009e00ff697b82 */ /* 0x000ea20000000800 */
[--C-:B------:R-:W-:Y:S01]  /*3c7c0*/  IMAD R240, R128, 0x206, R188.reuse ;  /* 0x0000020680f07824 */ /* 0x100fe200078e02bc */
[----:B------:R0:W-:Y:S06]  /*3c7d0*/  STG.E.U16 desc[UR4][R238.64], R125 ;  /* 0x0000007dee007986 */ /* 0x0001ec000c101504 */
[----:B------:R-:W2:Y:S01]  /*3c7e0*/  LDC R128, c[0x0][0x278] ;  /* 0x00009e00ff807b82 */ /* 0x000ea20000000800 */
[----:B------:R1:W-:Y:S04]  /*3c7f0*/  STG.E.U16 desc[UR4][R240.64], R124 ;  /* 0x0000007cf0007986 */ /* 0x0003e8000c101504 */
[----:B0-----:R-:W2:Y:S03]  /*3c800*/  LDL.LU.64 R238, [R1+0x4f0] ;  /* 0x0004f00001ee7983 */ /* 0x001ea60000300a00 */
[----:B------:R-:W0:Y:S01]  /*3c810*/  LDC R125, c[0x0][0x278] ;  /* 0x00009e00ff7d7b82 */ /* 0x000e220000000800 */
[----:B-1----:R-:W2:Y:S07]  /*3c820*/  LDL.LU.64 R240, [R1+0x4e8] ;  /* 0x0004e80001f07983 */ /* 0x002eae0000300a00 */
[----:B------:R-:W1:Y:S01]  /*3c830*/  LDC R124, c[0x0][0x278] ;  /* 0x00009e00ff7c7b82 */ /* 0x000e620000000800 */
[----:B---3--:R-:W-:-:S05]  /*3c840*/  IMAD R242, R131, 0x208, R188 ;  /* 0x0000020883f27824 */ /* 0x008fca00078e02bc */
[----:B------:R3:W-:Y:S02]  /*3c850*/  STG.E.U16 desc[UR4][R242.64], R126 ;  /* 0x0000007ef2007986 */ /* 0x0007e4000c101504 */
[----:B---3--:R-:W-:Y:S02]  /*3c860*/  PRMT R126, R126, 0x7632, R126 ;  /* 0x000076327e7e7816 */ /* 0x008fe4000000007e */
[----:B------:R-:W3:Y:S01]  /*3c870*/  LDL.LU.64 R242, [R1+0x4e0] ;  /* 0x0004e00001f27983 */ /* 0x000ee20000300a00 */
[--C-:B-----5:R-:W-:Y:S02]  /*3c880*/  IMAD R230, R104, 0x20a, R188.reuse ;  /* 0x0000020a68e67824 */ /* 0x120fe400078e02bc */
[----:B------:R-:W3:Y:S03]  /*3c890*/  LDC R104, c[0x0][0x278] ;  /* 0x00009e00ff687b82 */ /* 0x000ee60000000800 */
[----:B------:R5:W-:Y:S04]  /*3c8a0*/  STG.E.U16 desc[UR4][R230.64], R126 ;  /* 0x0000007ee6007986 */ /* 0x000be8000c101504 */
[----:B-----5:R-:W5:Y:S01]  /*3c8b0*/  LDL.LU.64 R230, [R1+0x4d8] ;  /* 0x0004d80001e67983 */ /* 0x020f620000300a00 */
[----:B----4-:R-:W-:-:S05]  /*3c8c0*/  IMAD R248, R106, 0x20c, R188 ;  /* 0x0000020c6af87824 */ /* 0x010fca00078e02bc */
[----:B------:R4:W-:Y:S04]  /*3c8d0*/  STG.E.U16 desc[UR4][R248.64], R127 ;  /* 0x0000007ff8007986 */ /* 0x0009e8000c101504 */
[----:B----4-:R-:W4:Y:S01]  /*3c8e0*/  LDL.LU.64 R248, [R1+0x470] ;  /* 0x0004700001f87983 */ /* 0x010f220000300a00 */
[----:B------:R-:W-:Y:S01]  /*3c8f0*/  IMAD R232, R129, 0x20e, R188 ;  /* 0x0000020e81e87824 */ /* 0x000fe200078e02bc */
[----:B------:R-:W-:-:S05]  /*3c900*/  PRMT R106, R127, 0x7632, R106 ;  /* 0x000076327f6a7816 */ /* 0x000fca000000006a */
[----:B------:R0:W-:Y:S01]  /*3c910*/  STG.E.U16 desc[UR4][R232.64], R106 ;  /* 0x0000006ae8007986 */ /* 0x0001e2000c101504 */
[--C-:B------:R-:W-:Y:S02]  /*3c920*/  IMAD R234, R107, 0x210, R188.reuse ;  /* 0x000002106bea7824 */ /* 0x100fe400078e02bc */
[----:B------:R-:W4:Y:S03]  /*3c930*/  LDC R107, c[0x0][0x278] ;  /* 0x00009e00ff6b7b82 */ /* 0x000f260000000800 */
[----:B------:R1:W-:Y:S05]  /*3c940*/  STG.E.U16 desc[UR4][R234.64], R120 ;  /* 0x00000078ea007986 */ /* 0x0003ea000c101504 */
[----:B0-----:R-:W5:Y:S01]  /*3c950*/  LDC R106, c[0x0][0x278] ;  /* 0x00009e00ff6a7b82 */ /* 0x001f620000000800 */
[----:B------:R-:W4:Y:S04]  /*3c960*/  LDL.LU.64 R232, [R1+0x468] ;  /* 0x0004680001e87983 */ /* 0x000f280000300a00 */
[----:B-1----:R-:W4:Y:S01]  /*3c970*/  LDL.LU.64 R234, [R1+0x460] ;  /* 0x0004600001ea7983 */ /* 0x002f220000300a00 */
[--C-:B--2---:R-:W-:Y:S01]  /*3c980*/  IMAD R236, R105, 0x212, R188.reuse ;  /* 0x0000021269ec7824 */ /* 0x104fe200078e02bc */
[----:B------:R-:W-:Y:S01]  /*3c990*/  PRMT R105, R120, 0x7632, R105 ;  /* 0x0000763278697816 */ /* 0x000fe20000000069 */
[--C-:B------:R-:W-:Y:S01]  /*3c9a0*/  IMAD R228, R125, 0x214, R188.reuse ;  /* 0x000002147de47824 */ /* 0x100fe200078e02bc */
[----:B------:R-:W0:Y:S03]  /*3c9b0*/  LDC R120, c[0x0][0x278] ;  /* 0x00009e00ff787b82 */ /* 0x000e260000000800 */
[----:B------:R1:W-:Y:S04]  /*3c9c0*/  STG.E.U16 desc[UR4][R236.64], R105 ;  /* 0x00000069ec007986 */ /* 0x0003e8000c101504 */
[----:B------:R2:W-:Y:S04]  /*3c9d0*/  STG.E.U16 desc[UR4][R228.64], R121 ;  /* 0x00000079e4007986 */ /* 0x0005e8000c101504 */
[----:B-1----:R-:W4:Y:S01]  /*3c9e0*/  LDL.LU.64 R236, [R1+0x458] ;  /* 0x0004580001ec7983 */ /* 0x002f220000300a00 */
[----:B------:R-:W1:Y:S01]  /*3c9f0*/  LDC R105, c[0x0][0x278] ;  /* 0x00009e00ff697b82 */ /* 0x000e620000000800 */
[----:B--2---:R-:W-:Y:S01]  /*3ca00*/  PRMT R121, R121, 0x7632, R121 ;  /* 0x0000763279797816 */ /* 0x004fe20000000079 */
[----:B------:R-:W-:-:S06]  /*3ca10*/  IMAD R238, R124, 0x216, R188 ;  /* 0x000002167cee7824 */ /* 0x000fcc00078e02bc */
[----:B------:R-:W2:Y:S01]  /*3ca20*/  LDC R124, c[0x0][0x278] ;  /* 0x00009e00ff7c7b82 */ /* 0x000ea20000000800 */
[--C-:B------:R-:W-:Y:S01]  /*3ca30*/  IMAD R240, R128, 0x218, R188.reuse ;  /* 0x0000021880f07824 */ /* 0x100fe200078e02bc */
[----:B------:R0:W-:Y:S04]  /*3ca40*/  STG.E.U16 desc[UR4][R238.64], R121 ;  /* 0x00000079ee007986 */ /* 0x0001e8000c101504 */
[----:B------:R0:W-:Y:S04]  /*3ca50*/  STG.E.U16 desc[UR4][R240.64], R122 ;  /* 0x0000007af0007986 */ /* 0x0001e8000c101504 */
[----:B0-----:R-:W2:Y:S01]  /*3ca60*/  LDL.LU.64 R238, [R1+0x450] ;  /* 0x0004500001ee7983 */ /* 0x001ea20000300a00 */
[----:B------:R-:W0:Y:S03]  /*3ca70*/  LDC R121, c[0x0][0x278] ;  /* 0x00009e00ff797b82 */ /* 0x000e260000000800 */
[----:B------:R-:W2:Y:S01]  /*3ca80*/  LDL.LU.64 R240, [R1+0x448] ;  /* 0x0004480001f07983 */ /* 0x000ea20000300a00 */
[----:B---3--:R-:W-:Y:S01]  /*3ca90*/  IMAD R242, R104, 0x21a, R188 ;  /* 0x0000021a68f27824 */ /* 0x008fe200078e02bc */
[----:B------:R-:W-:-:S03]  /*3caa0*/  PRMT R104, R122, 0x7632, R104 ;  /* 0x000076327a687816 */ /* 0x000fc60000000068 */
[----:B------:R-:W3:Y:S02]  /*3cab0*/  LDC R122, c[0x0][0x278] ;  /* 0x00009e00ff7a7b82 */ /* 0x000ee40000000800 */
[----:B------:R1:W-:Y:S04]  /*3cac0*/  STG.E.U16 desc[UR4][R242.64], R104 ;  /* 0x00000068f2007986 */ /* 0x0003e8000c101504 */
[----:B-1----:R-:W0:Y:S02]  /*3cad0*/  LDL.LU.64 R242, [R1+0x440] ;  /* 0x0004400001f27983 */ /* 0x002e240000300a00 */
[----:B------:R-:W1:Y:S02]  /*3cae0*/  LDC R104, c[0x0][0x278] ;  /* 0x00009e00ff687b82 */ /* 0x000e640000000800 */
[----:B------:R-:W3:Y:S01]  /*3caf0*/  LDL.LU.64 R228, [R1+0xb8] ;  /* 0x0000b80001e47983 */ /* 0x000ee20000300a00 */
[----:B-----5:R-:W-:-:S05]  /*3cb00*/  IMAD R230, R106, 0x21c, R188 ;  /* 0x0000021c6ae67824 */ /* 0x020fca00078e02bc */
[----:B------:R-:W5:Y:S01]  /*3cb10*/  LDC R106, c[0x0][0x278] ;  /* 0x00009e00ff6a7b82 */ /* 0x000f620000000800 */
[----:B------:R4:W-:Y:S04]  /*3cb20*/  STG.E.U16 desc[UR4][R230.64], R123 ;  /* 0x0000007be6007986 */ /* 0x0009e8000c101504 */
[----:B----4-:R-:W4:Y:S01]  /*3cb30*/  LDL.LU.64 R230, [R1+0xb0] ;  /* 0x0000b00001e67983 */ /* 0x010f220000300a00 */
[----:B------:R-:W-:Y:S01]  /*3cb40*/  IMAD R248, R107, 0x21e, R188 ;  /* 0x0000021e6bf87824 */ /* 0x000fe200078e02bc */
[----:B------:R-:W-:-:S05]  /*3cb50*/  PRMT R107, R123, 0x7632, R107 ;  /* 0x000076327b6b7816 */ /* 0x000fca000000006b */
[----:B------:R1:W-:Y:S04]  /*3cb60*/  STG.E.U16 desc[UR4][R248.64], R107 ;  /* 0x0000006bf8007986 */ /* 0x0003e8000c101504 */
[----:B-1----:R-:W4:Y:S01]  /*3cb70*/  LDL.LU.64 R248, [R1+0xa8] ;  /* 0x0000a80001f87983 */ /* 0x002f220000300a00 */
[----:B------:R-:W3:Y:S01]  /*3cb80*/  LDC R107, c[0x0][0x278] ;  /* 0x00009e00ff6b7b82 */ /* 0x000ee20000000800 */
[--C-:B------:R-:W-:Y:S02]  /*3cb90*/  IMAD R232, R105, 0x220, R188.reuse ;  /* 0x0000022069e87824 */ /* 0x100fe400078e02bc */
[----:B------:R-:W-:Y:S01]  /*3cba0*/  IMAD R234, R120, 0x222, R188 ;  /* 0x0000022278ea7824 */ /* 0x000fe200078e02bc */
[----:B------:R-:W-:-:S04]  /*3cbb0*/  PRMT R120, R116, 0x7632, R120 ;  /* 0x0000763274787816 */ /* 0x000fc80000000078 */
[----:B------:R-:W4:Y:S01]  /*3cbc0*/  LDC R105, c[0x0][0x278] ;  /* 0x00009e00ff697b82 */ /* 0x000f220000000800 */
[----:B------:R1:W-:Y:S07]  /*3cbd0*/  STG.E.U16 desc[UR4][R232.64], R116 ;  /* 0x00000074e8007986 */ /* 0x0003ee000c101504 */
[----:B-1----:R-:W1:Y:S01]  /*3cbe0*/  LDC R116, c[0x0][0x278] ;  /* 0x00009e00ff747b82 */ /* 0x002e620000000800 */
[----:B--2---:R-:W-:Y:S01]  /*3cbf0*/  IMAD R236, R124, 0x224, R188 ;  /* 0x000002247cec7824 */ /* 0x004fe200078e02bc */
[----:B------:R2:W-:Y:S04]  /*3cc00*/  STG.E.U16 desc[UR4][R234.64], R120 ;  /* 0x00000078ea007986 */ /* 0x0005e8000c101504 */
[----:B------:R5:W-:Y:S04]  /*3cc10*/  STG.E.U16 desc[UR4][R236.64], R117 ;  /* 0x00000075ec007986 */ /* 0x000be8000c101504 */
[----:B------:R-:W4:Y:S04]  /*3cc20*/  LDL.LU.64 R232, [R1+0xa0] ;  /* 0x0000a00001e87983 */ /* 0x000f280000300a00 */
[----:B--2---:R-:W2:Y:S01]  /*3cc30*/  LDL.LU.64 R234, [R1+0x98] ;  /* 0x0000980001ea7983 */ /* 0x004ea20000300a00 */
[----:B------:R-:W1:Y:S01]  /*3cc40*/  LDC R120, c[0x0][0x278] ;  /* 0x00009e00ff787b82 */ /* 0x000e620000000800 */
[----:B-----5:R-:W-:-:S02]  /*3cc50*/  PRMT R117, R117, 0x7632, R117 ;  /* 0x0000763275757816 */ /* 0x020fc40000000075 */
[----:B------:R-:W5:Y:S01]  /*3cc60*/  LDL.LU.64 R236, [R1+0x90] ;  /* 0x0000900001ec7983 */ /* 0x000f620000300a00 */
[----:B------:R-:W-:-:S04]  /*3cc70*/  IMAD R238, R104, 0x226, R188 ;  /* 0x0000022668ee7824 */ /* 0x000fc800078e02bc */
[----:B------:R-:W2:Y:S01]  /*3cc80*/  LDC R104, c[0x0][0x278] ;  /* 0x00009e00ff687b82 */ /* 0x000ea20000000800 */
[----:B------:R-:W-:Y:S01]  /*3cc90*/  IMAD R240, R106, 0x228, R188 ;  /* 0x000002286af07824 */ /* 0x000fe200078e02bc */
[----:B------:R1:W-:Y:S01]  /*3cca0*/  STG.E.U16 desc[UR4][R238.64], R117 ;  /* 0x00000075ee007986 */ /* 0x0003e2000c101504 */
[----:B------:R-:W-:-:S03]  /*3ccb0*/  PRMT R106, R118, 0x7632, R106 ;  /* 0x00007632766a7816 */ /* 0x000fc6000000006a */
[----:B------:R1:W-:Y:S04]  /*3ccc0*/  STG.E.U16 desc[UR4][R240.64], R118 ;  /* 0x00000076f0007986 */ /* 0x0003e8000c101504 */
[----:B-1----:R-:W5:Y:S01]  /*3ccd0*/  LDL.LU.64 R238, [R1+0x88] ;  /* 0x0000880001ee7983 */ /* 0x002f620000300a00 */
[----:B------:R-:W1:Y:S03]  /*3cce0*/  LDC R117, c[0x0][0x278] ;  /* 0x00009e00ff757b82 */ /* 0x000e660000000800 */
[----:B------:R-:W5:Y:S01]  /*3ccf0*/  LDL.LU.64 R240, [R1+0x80] ;  /* 0x0000800001f07983 */ /* 0x000f620000300a00 */
[--C-:B0-----:R-:W-:Y:S02]  /*3cd00*/  IMAD R242, R121, 0x22a, R188.reuse ;  /* 0x0000022a79f27824 */ /* 0x101fe400078e02bc */
[----:B---3--:R-:W-:-:S03]  /*3cd10*/  IMAD R228, R107, 0x22c, R188 ;  /* 0x0000022c6be47824 */ /* 0x008fc600078e02bc */
[----:B------:R0:W-:Y:S01]  /*3cd20*/  STG.E.U16 desc[UR4][R242.64], R106 ;  /* 0x0000006af2007986 */ /* 0x0001e2000c101504 */
[----:B------:R-:W3:Y:S03]  /*3cd30*/  LDC R107, c[0x0][0x278] ;  /* 0x00009e00ff6b7b82 */ /* 0x000ee60000000800 */
[----:B------:R-:W-:Y:S04]  /*3cd40*/  STG.E.U16 desc[UR4][R228.64], R119 ;  /* 0x00000077e4007986 */ /* 0x000fe8000c101504 */
[----:B0-----:R-:W3:Y:S01]  /*3cd50*/  LDL.LU.64 R242, [R1+0x78] ;  /* 0x0000780001f27983 */ /* 0x001ee20000300a00 */
[----:B------:R-:W0:Y:S03]  /*3cd60*/  LDC R106, c[0x0][0x278] ;  /* 0x00009e00ff6a7b82 */ /* 0x000e260000000800 */
[----:B------:R-:W3:Y:S01]  /*3cd70*/  LDL.LU.64 R226, [R1+0x70] ;  /* 0x0000700001e27983 */ /* 0x000ee20000300a00 */
[----:B----4-:R-:W-:Y:S01]  /*3cd80*/  IMAD R230, R105, 0x22e, R188 ;  /* 0x0000022e69e67824 */ /* 0x010fe200078e02bc */
[----:B------:R-:W-:-:S05]  /*3cd90*/  PRMT R105, R119, 0x7632, R105 ;  /* 0x0000763277697816 */ /* 0x000fca0000000069 */
[----:B------:R4:W-:Y:S02]  /*3cda0*/  STG.E.U16 desc[UR4][R230.64], R105 ;  /* 0x00000069e6007986 */ /* 0x0009e4000c101504 */
[----:B----4-:R-:W4:Y:S01]  /*3cdb0*/  LDC R105, c[0x0][0x278] ;  /* 0x00009e00ff697b82 */ /* 0x010f220000000800 */
[----:B------:R-:W-:-:S07]  /*3cdc0*/  IMAD R248, R116, 0x230, R188 ;  /* 0x0000023074f87824 */ /* 0x000fce00078e02bc */
[----:B------:R-:W1:Y:S01]  /*3cdd0*/  LDC R116, c[0x0][0x278] ;  /* 0x00009e00ff747b82 */ /* 0x000e620000000800 */
[----:B------:R0:W-:Y:S04]  /*3cde0*/  STG.E.U16 desc[UR4][R248.64], R112 ;  /* 0x00000070f8007986 */ /* 0x0001e8000c101504 */
[----:B0-----:R-:W4:Y:S04]  /*3cdf0*/  LDL.LU.64 R248, [R1+0x68] ;  /* 0x0000680001f87983 */ /* 0x001f280000300a00 */
[----:B------:R-:W4:Y:S01]  /*3ce00*/  LDL.LU.64 R228, [R1+0x60] ;  /* 0x0000600001e47983 */ /* 0x000f220000300a00 */
[----:B------:R-:W-:-:S03]  /*3ce10*/  PRMT R112, R112, 0x7632, R112 ;  /* 0x0000763270707816 */ /* 0x000fc60000000070 */
[----:B------:R-:W4:Y:S01]  /*3ce20*/  LDL.LU.64 R230, [R1+0x58] ;  /* 0x0000580001e67983 */ /* 0x000f220000300a00 */
[--C-:B------:R-:W-:Y:S02]  /*3ce30*/  IMAD R232, R120, 0x232, R188.reuse ;  /* 0x0000023278e87824 */ /* 0x100fe400078e02bc */
[----:B--2---:R-:W-:Y:S01]  /*3ce40*/  IMAD R234, R104, 0x234, R188 ;  /* 0x0000023468ea7824 */ /* 0x004fe200078e02bc */
[----:B------:R-:W-:Y:S02]  /*3ce50*/  PRMT R104, R113, 0x7632, R104 ;  /* 0x0000763271687816 */ /* 0x000fe40000000068 */
[----:B------:R0:W-:Y:S01]  /*3ce60*/  STG.E.U16 desc[UR4][R232.64], R112 ;  /* 0x00000070e8007986 */ /* 0x0001e2000c101504 */
[----:B-----5:R-:W-:-:S03]  /*3ce70*/  IMAD R236, R122, 0x236, R188 ;  /* 0x000002367aec7824 */ /* 0x020fc600078e02bc */
[----:B------:R2:W-:Y:S04]  /*3ce80*/  STG.E.U16 desc[UR4][R234.64], R113 ;  /* 0x00000071ea007986 */ /* 0x0005e8000c101504 */
[----:B------:R5:W-:Y:S04]  /*3ce90*/  STG.E.U16 desc[UR4][R236.64], R104 ;  /* 0x00000068ec007986 */ /* 0x000be8000c101504 */
[----:B0-----:R-:W4:Y:S01]  /*3cea0*/  LDL.LU.64 R232, [R1+0x50] ;  /* 0x0000500001e87983 */ /* 0x001f220000300a00 */
[----:B------:R-:W0:Y:S03]  /*3ceb0*/  LDC R112, c[0x0][0x278] ;  /* 0x00009e00ff707b82 */ /* 0x000e260000000800 */
[----:B--2---:R-:W2:Y:S04]  /*3cec0*/  LDL.LU.64 R234, [R1+0x48] ;  /* 0x0000480001ea7983 */ /* 0x004ea80000300a00 */
[----:B-----5:R-:W5:Y:S01]  /*3ced0*/  LDL.LU.64 R236, [R1+0x40] ;  /* 0x0000400001ec7983 */ /* 0x020f620000300a00 */
[----:B------:R-:W0:Y:S08]  /*3cee0*/  LDC R104, c[0x0][0x278] ;  /* 0x00009e00ff687b82 */ /* 0x000e300000000800 */
[----:B------:R-:W5:Y:S01]  /*3cef0*/  LDC R113, c[0x0][0x278] ;  /* 0x00009e00ff717b82 */ /* 0x000f620000000800 */
[----:B------:R-:W-:-:S07]  /*3cf00*/  IMAD R238, R106, 0x238, R188 ;  /* 0x000002386aee7824 */ /* 0x000fce00078e02bc */
[----:B------:R-:W0:Y:S01]  /*3cf10*/  LDC R106, c[0x0][0x278] ;  /* 0x00009e00ff6a7b82 */ /* 0x000e220000000800 */
[----:B---3--:R-:W-:Y:S01]  /*3cf20*/  IMAD R240, R107, 0x23a, R188 ;  /* 0x0000023a6bf07824 */ /* 0x008fe200078e02bc */
[----:B------:R-:W-:Y:S01]  /*3cf30*/  PRMT R107, R114, 0x7632, R107 ;  /* 0x00007632726b7816 */ /* 0x000fe2000000006b */
[----:B------:R3:W-:Y:S04]  /*3cf40*/  STG.E.U16 desc[UR4][R238.64], R114 ;  /* 0x00000072ee007986 */ /* 0x0007e8000c101504 */
[----:B------:R1:W-:Y:S04]  /*3cf50*/  STG.E.U16 desc[UR4][R240.64], R107 ;  /* 0x0000006bf0007986 */ /* 0x0003e8000c101504 */
[----:B---3--:R-:W3:Y:S01]  /*3cf60*/  LDL.LU.64 R238, [R1+0x38] ;  /* 0x0000380001ee7983 */ /* 0x008ee20000300a00 */
[----:B------:R-:W3:Y:S01]  /*3cf70*/  LDC R114, c[0x0][0x278] ;  /* 0x00009e00ff727b82 */ /* 0x000ee20000000800 */
[----:B-1----:R-:W-:-:S02]  /*3cf80*/  PRMT R107, R115, 0x7632, R107 ;  /* 0x00007632736b7816 */ /* 0x002fc4000000006b */
[----:B------:R-:W3:Y:S01]  /*3cf90*/  LDL.LU.64 R240, [R1+0x30] ;  /* 0x0000300001f07983 */ /* 0x000ee20000300a00 */
[----:B----4-:R-:W-:-:S04]  /*3cfa0*/  IMAD R242, R105, 0x23c, R188 ;  /* 0x0000023c69f27824 */ /* 0x010fc800078e02bc */
[----:B------:R-:W2:Y:S01]  /*3cfb0*/  LDC R105, c[0x0][0x278] ;  /* 0x00009e00ff697b82 */ /* 0x000ea20000000800 */
[--C-:B------:R-:W-:Y:S01]  /*3cfc0*/  IMAD R226, R116, 0x23e, R188.reuse ;  /* 0x0000023e74e27824 */ /* 0x100fe200078e02bc */
[----:B------:R1:W-:Y:S04]  /*3cfd0*/  STG.E.U16 desc[UR4][R242.64], R115 ;  /* 0x00000073f2007986 */ /* 0x0003e8000c101504 */
[----:B------:R4:W-:Y:S04]  /*3cfe0*/  STG.E.U16 desc[UR4][R226.64], R107 ;  /* 0x0000006be2007986 */ /* 0x0009e8000c101504 */
[----:B-1----:R-:W3:Y:S01]  /*3cff0*/  LDL.LU.64 R242, [R1+0x28] ;  /* 0x0000280001f27983 */ /* 0x002ee20000300a00 */
[----:B------:R-:W1:Y:S08]  /*3d000*/  LDC R115, c[0x0][0x278] ;  /* 0x00009e00ff737b82 */ /* 0x000e700000000800 */
[----:B----4-:R-:W3:Y:S01]  /*3d010*/  LDC R107, c[0x0][0x278] ;  /* 0x00009e00ff6b7b82 */ /* 0x010ee20000000800 */
[----:B------:R-:W-:-:S02]  /*3d020*/  IMAD R248, R117, 0x240, R188 ;  /* 0x0000024075f87824 */ /* 0x000fc400078e02bc */
[----:B0-----:R-:W-:-:S03]  /*3d030*/  IMAD R228, R104, 0x242, R188 ;  /* 0x0000024268e47824 */ /* 0x001fc600078e02bc */
[----:B------:R0:W-:Y:S02]  /*3d040*/  STG.E.U16 desc[UR4][R248.64], R108 ;  /* 0x0000006cf8007986 */ /* 0x0001e4000c101504 */
[----:B------:R-:W4:Y:S01]  /*3d050*/  LDC R104, c[0x0][0x278] ;  /* 0x00009e00ff687b82 */ /* 0x000f220000000800 */
[----:B------:R-:W-:Y:S01]  /*3d060*/  IMAD R230, R106, 0x244, R188 ;  /* 0x000002446ae67824 */ /* 0x000fe200078e02bc */
[----:B------:R-:W-:-:S06]  /*3d070*/  PRMT R116, R110, 0x7632, R116 ;  /* 0x000076326e747816 */ /* 0x000fcc0000000074 */
[----:B------:R-:W1:Y:S01]  /*3d080*/  LDC R117, c[0x0][0x278] ;  /* 0x00009e00ff757b82 */ /* 0x000e620000000800 */
[----:B0-----:R-:W4:Y:S01]  /*3d090*/  LDL.LU.64 R248, [R1+0x20] ;  /* 0x0000200001f87983 */ /* 0x001f220000300a00 */
[----:B------:R-:W-:Y:S02]  /*3d0a0*/  PRMT R108, R108, 0x7632, R108 ;  /* 0x000076326c6c7816 */ /* 0x000fe4000000006c */
[----:B------:R-:W-:-:S03]  /*3d0b0*/  PRMT R106, R109, 0x7632, R106 ;  /* 0x000076326d6a7816 */ /* 0x000fc6000000006a */
[----:B------:R0:W-:Y:S04]  /*3d0c0*/  STG.E.U16 desc[UR4][R228.64], R108 ;  /* 0x0000006ce4007986 */ /* 0x0001e8000c101504 */
[----:B------:R-:W-:Y:S01]  /*3d0d0*/  STG.E.U16 desc[UR4][R230.64], R109 ;  /* 0x0000006de6007986 */ /* 0x000fe2000c101504 */
[----:B------:R-:W-:Y:S01]  /*3d0e0*/  IMAD R251, R251, 0x12a, RZ ;  /* 0x0000012afbfb7824 */ /* 0x000fe200078e02ff */
[----:B0-----:R-:W0:Y:S01]  /*3d0f0*/  LDC R108, c[0x0][0x278] ;  /* 0x00009e00ff6c7b82 */ /* 0x001e220000000800 */
[--C-:B------:R-:W-:Y:S02]  /*3d100*/  IMAD R232, R112, 0x246, R188.reuse ;  /* 0x0000024670e87824 */ /* 0x100fe400078e02bc */
[----:B--2---:R-:W-:-:S03]  /*3d110*/  IMAD R234, R105, 0x248, R188 ;  /* 0x0000024869ea7824 */ /* 0x004fc600078e02bc */
[----:B------:R-:W-:Y:S02]  /*3d120*/  STG.E.U16 desc[UR4][R232.64], R106 ;  /* 0x0000006ae8007986 */ /* 0x000fe4000c101504 */
[----:B------:R-:W2:Y:S01]  /*3d130*/  LDC R105, c[0x0][0x278] ;  /* 0x00009e00ff697b82 */ /* 0x000ea20000000800 */
[----:B-----5:R-:W-:Y:S01]  /*3d140*/  IMAD R236, R113, 0x24a, R188 ;  /* 0x0000024a71ec7824 */ /* 0x020fe200078e02bc */
[----:B------:R-:W-:Y:S04]  /*3d150*/  STG.E.U16 desc[UR4][R234.64], R110 ;  /* 0x0000006eea007986 */ /* 0x000fe8000c101504 */
[----:B------:R5:W-:Y:S02]  /*3d160*/  STG.E.U16 desc[UR4][R236.64], R116 ;  /* 0x00000074ec007986 */ /* 0x000be4000c101504 */
[----:B------:R-:W1:Y:S08]  /*3d170*/  LDC R112, c[0x0][0x278] ;  /* 0x00009e00ff707b82 */ /* 0x000e700000000800 */
[----:B------:R-:W0:Y:S01]  /*3d180*/  LDC R113, c[0x0][0x278] ;  /* 0x00009e00ff717b82 */ /* 0x000e220000000800 */
[----:B-----5:R-:W-:Y:S01]  /*3d190*/  PRMT R116, R100, 0x7632, R116 ;  /* 0x0000763264747816 */ /* 0x020fe20000000074 */
[----:B---3--:R-:W-:-:S06]  /*3d1a0*/  IMAD R238, R107, 0x24c, R188 ;  /* 0x0000024c6bee7824 */ /* 0x008fcc00078e02bc */
[----:B------:R-:W3:Y:S01]  /*3d1b0*/  LDC R109, c[0x0][0x278] ;  /* 0x00009e00ff6d7b82 */ /* 0x000ee20000000800 */
[----:B------:R-:W-:Y:S01]  /*3d1c0*/  IMAD R240, R114, 0x24e, R188 ;  /* 0x0000024e72f07824 */ /* 0x000fe200078e02bc */
[----:B------:R-:W-:Y:S01]  /*3d1d0*/  PRMT R114, R111, 0x7632, R114 ;  /* 0x000076326f727816 */ /* 0x000fe20000000072 */
[----:B------:R5:W-:Y:S01]  /*3d1e0*/  STG.E.U16 desc[UR4][R238.64], R111 ;  /* 0x0000006fee007986 */ /* 0x000be2000c101504 */
[----:B--2---:R-:W-:Y:S01]  /*3d1f0*/  IMAD R106, R105, 0x256, R188 ;  /* 0x00000256696a7824 */ /* 0x004fe200078e02bc */
[----:B------:R-:W-:-:S03]  /*3d200*/  PRMT R118, R101, 0x7632, R118 ;  /* 0x0000763265767816 */ /* 0x000fc60000000076 */
[----:B------:R-:W2:Y:S01]  /*3d210*/  LDC R110, c[0x0][0x278] ;  /* 0x00009e00ff6e7b82 */ /* 0x000ea20000000800 */
[----:B------:R0:W-:Y:S01]  /*3d220*/  STG.E.U16 desc[UR4][R240.64], R114 ;  /* 0x00000072f0007986 */ /* 0x0001e2000c101504 */
[----:B-1----:R-:W-:Y:S01]  /*3d230*/  IMAD R107, R112, 0x12b, RZ ;  /* 0x0000012b706b7824 */ /* 0x002fe200078e02ff */
[----:B------:R-:W-:-:S04]  /*3d240*/  LEA.HI.X.SX32 R105, R251, R3, 0x1, P4 ;  /* 0x00000003fb697211 */ /* 0x000fc800020f0eff */
[----:B------:R-:W-:Y:S01]  /*3d250*/  LEA.HI.X.SX32 R107, R107, R3, 0x1, P6 ;  /* 0x000000036b6b7211 */ /* 0x000fe200030f0eff */
[----:B------:R-:W1:Y:S01]  /*3d260*/  LDC R112, c[0x0][0x278] ;  /* 0x00009e00ff707b82 */ /* 0x000e620000000800 */
[----:B------:R-:W-:Y:S01]  /*3d270*/  PRMT R120, R103, 0x7632, R120 ;  /* 0x0000763267787816 */ /* 0x000fe20000000078 */
[----:B-----5:R-:W5:Y:S04]  /*3d280*/  LDL.LU R239, [R1+0x984] ;  /* 0x0009840001ef7983 */ /* 0x020f680000300800 */
[----:B------:R-:W5:Y:S02]  /*3d290*/  LDL.LU R237, [R1+0x980] ;  /* 0x0009800001ed7983 */ /* 0x000f640000300800 */
[----:B0-----:R-:W0:Y:S02]  /*3d2a0*/  LDC R114, c[0x0][0x278] ;  /* 0x00009e00ff727b82 */ /* 0x001e240000000800 */
[----:B------:R-:W5:Y:S04]  /*3d2b0*/  LDL.LU R238, [R1+0x97c] ;  /* 0x00097c0001ee7983 */ /* 0x000f680000300800 */
[----:B------:R-:W5:Y:S02]  /*3d2c0*/  LDL.LU R240, [R1+0x978] ;  /* 0x0009780001f07983 */ /* 0x000f640000300800 */
[----:B------:R-:W2:Y:S01]  /*3d2d0*/  LDC R111, c[0x0][0x278] ;  /* 0x00009e00ff6f7b82 */ /* 0x000ea20000000800 */
[----:B-1----:R-:W-:-:S07]  /*3d2e0*/  IMAD R119, R112, 0x260, RZ ;  /* 0x0000026070777824 */ /* 0x002fce00078e02ff */
[----:B------:R-:W1:Y:S08]  /*3d2f0*/  LDC R234, c[0x0][0x278] ;  /* 0x00009e00ffea7b82 */ /* 0x000e700000000800 */
[----:B------:R-:W1:Y:S08]  /*3d300*/  LDC R112, c[0x0][0x278] ;  /* 0x00009e00ff707b82 */ /* 0x000e700000000800 */
[----:B------:R-:W5:Y:S01]  /*3d310*/  LDC R236, c[0x0][0x278] ;  /* 0x00009e00ffec7b82 */ /* 0x000f620000000800 */
[----:B----4-:R-:W-:-:S05]  /*3d320*/  IMAD R242, R104, 0x250, R188 ;  /* 0x0000025068f27824 */ /* 0x010fca00078e02bc */
[----:B------:R4:W-:Y:S01]  /*3d330*/  STG.E.U16 desc[UR4][R242.64], R100 ;  /* 0x00000064f2007986 */ /* 0x0009e2000c101504 */
[--C-:B------:R-:W-:Y:S02]  /*3d340*/  IMAD R104, R117, 0x254, R188.reuse ;  /* 0x0000025475687824 */ /* 0x100fe400078e02bc */
[----:B------:R-:W-:Y:S02]  /*3d350*/  IMAD R117, R113, 0x25c, RZ ;  /* 0x0000025c71757824 */ /* 0x000fe400078e02ff */
[----:B------:R-:W0:Y:S01]  /*3d360*/  LDC R113, c[0x0][0x278] ;  /* 0x00009e00ff717b82 */ /* 0x000e220000000800 */
[----:B----4-:R-:W4:Y:S04]  /*3d370*/  LDL.LU R243, [R1+0x60c] ;  /* 0x00060c0001f37983 */ /* 0x010f280000300800 */
[----:B------:R-:W4:Y:S04]  /*3d380*/  LDL.LU R241, [R1+0x608] ;  /* 0x0006080001f17983 */ /* 0x000f280000300800 */
[----:B------:R-:W4:Y:S01]  /*3d390*/  LDL.LU R242, [R1+0x604] ;  /* 0x0006040001f27983 */ /* 0x000f220000300800 */
[----:B------:R-:W-:-:S05]  /*3d3a0*/  IMAD R248, R115, 0x252, R188 ;  /* 0x0000025273f87824 */ /* 0x000fca00078e02bc */
[----:B------:R2:W-:Y:S02]  /*3d3b0*/  STG.E.U16 desc[UR4][R248.64], R116 ;  /* 0x00000074f8007986 */ /* 0x0005e4000c101504 */
[----:B--2---:R-:W2:Y:S01]  /*3d3c0*/  LDC R249, c[0x0][0x278] ;  /* 0x00009e00fff97b82 */ /* 0x004ea20000000800 */
[----:B------:R-:W-:Y:S01]  /*3d3d0*/  IMAD R188, R189, 0x258, R188 ;  /* 0x00000258bdbc7824 */ /* 0x000fe200078e02bc */
[----:B------:R-:W4:Y:S01]  /*3d3e0*/  LDL.LU R248, [R1+0x600] ;  /* 0x0006000001f87983 */ /* 0x000f220000300800 */
[----:B---3--:R-:W-:-:S05]  /*3d3f0*/  IMAD R115, R109, 0x25a, RZ ;  /* 0x0000025a6d737824 */ /* 0x008fca00078e02ff */
[----:B------:R-:W3:Y:S01]  /*3d400*/  LDC R116, c[0x0][0x278] ;  /* 0x00009e00ff747b82 */ /* 0x000ee20000000800 */
[----:B--2---:R-:W-:-:S05]  /*3d410*/  IMAD R249, R249, 0x12c, RZ ;  /* 0x0000012cf9f97824 */ /* 0x004fca00078e02ff */
[----:B------:R-:W-:Y:S02]  /*3d420*/  LEA.HI.X.SX32 R189, R249, R3, 0x1, P5 ;  /* 0x00000003f9bd7211 */ /* 0x000fe400028f0eff */
[----:B------:R-:W2:Y:S01]  /*3d430*/  LDC R249, c[0x0][0x278] ;  /* 0x00009e00fff97b82 */ /* 0x000ea20000000800 */
[----:B------:R1:W-:Y:S04]  /*3d440*/  STG.E.U16 desc[UR4][R104.64], R101 ;  /* 0x0000006568007986 */ /* 0x0003e8000c101504 */
[----:B------:R0:W-:Y:S01]  /*3d450*/  STG.E.U16 desc[UR4][R106.64], R118 ;  /* 0x000000766a007986 */ /* 0x0001e2000c101504 */
[----:B-1----:R-:W-:Y:S02]  /*3d460*/  IADD3 R104, P6, R117, R2, RZ ;  /* 0x0000000275687210 */ /* 0x002fe40007fde0ff */
[----:B0-----:R-:W0:Y:S01]  /*3d470*/  LDC R106, c[0x0][0x278] ;  /* 0x00009e00ff6a7b82 */ /* 0x001e220000000800 */
[----:B--2---:R-:W-:-:S05]  /*3d480*/  IMAD R249, R249, 0x12e, RZ ;  /* 0x0000012ef9f97824 */ /* 0x004fca00078e02ff */
[-C--:B------:R-:W-:Y:S02]  /*3d490*/  LEA.HI.X.SX32 R105, R249, R3.reuse, 0x1, P6 ;  /* 0x00000003f9697211 */ /* 0x080fe400030f0eff */
[----:B------:R-:W1:Y:S01]  /*3d4a0*/  LDC R249, c[0x0][0x278] ;  /* 0x00009e00fff97b82 */ /* 0x000e620000000800 */
[----:B------:R-:W-:Y:S01]  /*3d4b0*/  IMAD R109, R108, 0x12d, RZ ;  /* 0x0000012d6c6d7824 */ /* 0x000fe200078e02ff */
[-C--:B------:R-:W-:Y:S02]  /*3d4c0*/  IADD3 R100, P4, R115, R2.reuse, RZ ;  /* 0x0000000273647210 */ /* 0x080fe40007f9e0ff */
[----:B------:R-:W-:Y:S02]  /*3d4d0*/  PRMT R118, R102, 0x7632, R118 ;  /* 0x0000763266767816 */ /* 0x000fe40000000076 */
[----:B------:R-:W-:Y:S01]  /*3d4e0*/  LEA.HI.X.SX32 R101, R109, R3, 0x1, P4 ;  /* 0x000000036d657211 */ /* 0x000fe200020f0eff */
[----:B------:R2:W-:Y:S01]  /*3d4f0*/  STG.E.U16 desc[UR4][R188.64], R102 ;  /* 0x00000066bc007986 */ /* 0x0005e2000c101504 */
[----:B------:R-:W-:Y:S01]  /*3d500*/  IMAD R117, R111, 0x25e, RZ ;  /* 0x0000025e6f757824 */ /* 0x000fe200078e02ff */
[----:B------:R-:W5:Y:S02]  /*3d510*/  LDC R115, c[0x0][0x278] ;  /* 0x00009e00ff737b82 */ /* 0x000f640000000800 */
[----:B------:R3:W-:Y:S04]  /*3d520*/  STG.E.U16 desc[UR4][R100.64], R118 ;  /* 0x0000007664007986 */ /* 0x0007e8000c101504 */
[----:B------:R0:W-:Y:S01]  /*3d530*/  STG.E.U16 desc[UR4][R104.64], R103 ;  /* 0x0000006768007986 */ /* 0x0001e2000c101504 */
[----:B------:R-:W-:Y:S01]  /*3d540*/  IMAD R107, R110, 0x12f, RZ ;  /* 0x0000012f6e6b7824 */ /* 0x000fe200078e02ff */
[----:B------:R-:W5:Y:S01]  /*3d550*/  LDC R109, c[0x0][0x278] ;  /* 0x00009e00ff6d7b82 */ /* 0x000f620000000800 */
[-C--:B--2---:R-:W-:Y:S01]  /*3d560*/  IADD3 R102, P4, R119, R2.reuse, RZ ;  /* 0x0000000277667210 */ /* 0x084fe20007f9e0ff */
[----:B-1----:R-:W-:Y:S01]  /*3d570*/  IMAD R249, R249, 0x130, RZ ;  /* 0x00000130f9f97824 */ /* 0x002fe200078e02ff */
[----:B---3--:R-:W-:Y:S01]  /*3d580*/  IADD3 R100, P5, R117, R2, RZ ;  /* 0x0000000275647210 */ /* 0x008fe20007fbe0ff */
[----:B------:R-:W-:Y:S01]  /*3d590*/  IMAD R113, R113, 0x262, RZ ;  /* 0x0000026271717824 */ /* 0x000fe200078e02ff */
[----:B------:R-:W-:Y:S01]  /*3d5a0*/  PRMT R118, R96, 0x7632, R118 ;  /* 0x0000763260767816 */ /* 0x000fe20000000076 */
[----:B0-----:R-:W-:-:S02]  /*3d5b0*/  IMAD R103, R114, 0x264, RZ ;  /* 0x0000026472677824 */ /* 0x001fc400078e02ff */
[----:B------:R-:W0:Y:S01]  /*3d5c0*/  LDC R111, c[0x0][0x278] ;  /* 0x00009e00ff6f7b82 */ /* 0x000e220000000800 */
[----:B------:R-:W-:Y:S02]  /*3d5d0*/  IMAD R105, R106, 0x131, RZ ;  /* 0x000001316a697824 */ /* 0x000fe400078e02ff */
[----:B------:R-:W-:Y:S02]  /*3d5e0*/  IADD3 R106, P6, R103, R2, RZ ;  /* 0x00000002676a7210 */ /* 0x000fe40007fde0ff */
[----:B------:R-:W-:-:S03]  /*3d5f0*/  LEA.HI.X.SX32 R103, R249, R3, 0x1, P4 ;  /* 0x00000003f9677211 */ /* 0x000fc600020f0eff */
[----:B------:R-:W1:Y:S01]  /*3d600*/  LDC R249, c[0x0][0x278] ;  /* 0x00009e00fff97b82 */ /* 0x000e620000000800 */
[----:B------:R-:W-:Y:S01]  /*3d610*/  LEA.HI.X.SX32 R101, R107, R3, 0x1, P5 ;  /* 0x000000036b657211 */ /* 0x000fe200028f0eff */
[----:B------:R-:W-:Y:S02]  /*3d620*/  IMAD R117, R116, 0x268, RZ ;  /* 0x0000026874757824 */ /* 0x000fe400078e02ff */
[----:B-----5:R-:W-:-:S04]  /*3d630*/  IMAD R109, R109, 0x133, RZ ;  /* 0x000001336d6d7824 */ /* 0x020fc800078e02ff */
[----:B------:R-:W2:Y:S08]  /*3d640*/  LDC R108, c[0x0][0x278] ;  /* 0x00009e00ff6c7b82 */ /* 0x000eb00000000800 */
[----:B------:R-:W3:Y:S01]  /*3d650*/  LDC R114, c[0x0][0x278] ;  /* 0x00009e00ff727b82 */ /* 0x000ee20000000800 */
[----:B-1----:R-:W-:-:S07]  /*3d660*/  IMAD R249, R249, 0x132, RZ ;  /* 0x00000132f9f97824 */ /* 0x002fce00078e02ff */
[----:B------:R-:W1:Y:S01]  /*3d670*/  LDC R110, c[0x0][0x278] ;  /* 0x00009e00ff6e7b82 */ /* 0x000e620000000800 */
[----:B------:R-:W-:-:S07]  /*3d680*/  LEA.HI.X.SX32 R107, R249, R3, 0x1, P6 ;  /* 0x00000003f96b7211 */ /* 0x000fce00030f0eff */
[----:B------:R-:W5:Y:S01]  /*3d690*/  LDC R249, c[0x0][0x278] ;  /* 0x00009e00fff97b82 */ /* 0x000f620000000800 */
[-C--:B------:R-:W-:Y:S01]  /*3d6a0*/  IADD3 R104, P5, R113, R2.reuse, RZ ;  /* 0x0000000271687210 */ /* 0x080fe20007fbe0ff */
[----:B------:R-:W-:Y:S03]  /*3d6b0*/  STG.E.U16 desc[UR4][R100.64], R120 ;  /* 0x0000007864007986 */ /* 0x000fe6000c101504 */
[----:B------:R-:W-:Y:S01]  /*3d6c0*/  LEA.HI.X.SX32 R105, R105, R3, 0x1, P5 ;  /* 0x0000000369697211 */ /* 0x000fe200028f0eff */
[----:B------:R2:W-:Y:S01]  /*3d6d0*/  STG.E.U16 desc[UR4][R102.64], R96 ;  /* 0x0000006066007986 */ /* 0x0005e2000c101504 */
[----:B------:R-:W-:Y:S01]  /*3d6e0*/  PRMT R116, R97, 0x7632, R116 ;  /* 0x0000763261747816 */ /* 0x000fe20000000074 */
[----:B0-----:R-:W-:Y:S01]  /*3d6f0*/  IMAD R111, R111, 0x26a, RZ ;  /* 0x0000026a6f6f7824 */ /* 0x001fe200078e02ff */
[----:B------:R-:W0:Y:S01]  /*3d700*/  LDC R113, c[0x0][0x278] ;  /* 0x00009e00ff717b82 */ /* 0x000e220000000800 */
[----:B------:R-:W-:Y:S04]  /*3d710*/  STG.E.U16 desc[UR4][R104.64], R118 ;  /* 0x0000007668007986 */ /* 0x000fe8000c101504 */
[----:B------:R3:W-:Y:S01]  /*3d720*/  STG.E.U16 desc[UR4][R106.64], R97 ;  /* 0x000000616a007986 */ /* 0x0007e2000c101504 */
[----:B--2---:R-:W-:Y:S01]  /*3d730*/  IADD3 R96, P5, R117, R2, RZ ;  /* 0x0000000275607210 */ /* 0x004fe20007fbe0ff */
[----:B-----5:R-:W-:-:S02]  /*3d740*/  IMAD R249, R249, 0x134, RZ ;  /* 0x00000134f9f97824 */ /* 0x020fc400078e02ff */
[----:B------:R-:W-:Y:S01]  /*3d750*/  IMAD R101, R115, 0x266, RZ ;  /* 0x0000026673657824 */ /* 0x000fe200078e02ff */
[-C--:B------:R-:W-:Y:S01]  /*3d760*/  IADD3 R102, P6, R111, R2.reuse, RZ ;  /* 0x000000026f667210 */ /* 0x080fe20007fde0ff */
[----:B------:R-:W-:Y:S01]  /*3d770*/  IMAD R117, R112, 0x26c, RZ ;  /* 0x0000026c70757824 */ /* 0x000fe200078e02ff */
[----:B---3--:R-:W-:Y:S01]  /*3d780*/  LEA.HI.X.SX32 R97, R249, R3, 0x1, P5 ;  /* 0x00000003f9617211 */ /* 0x008fe200028f0eff */
[----:B------:R-:W-:Y:S01]  /*3d790*/  IMAD R103, R108, 0x135, RZ ;  /* 0x000001356c677824 */ /* 0x000fe200078e02ff */
[----:B------:R-:W2:Y:S01]  /*3d7a0*/  LDC R249, c[0x0][0x278] ;  /* 0x00009e00fff97b82 */ /* 0x000ea20000000800 */
[----:B------:R-:W-:-:S04]  /*3d7b0*/  IADD3 R100, P4, R101, R2, RZ ;  /* 0x0000000265647210 */ /* 0x000fc80007f9e0ff */
[-C--:B------:R-:W-:Y:S02]  /*3d7c0*/  LEA.HI.X.SX32 R101, R109, R3.reuse, 0x1, P4 ;  /* 0x000000036d657211 */ /* 0x080fe400020f0eff */
[----:B------:R-:W-:Y:S01]  /*3d7d0*/  LEA.HI.X.SX32 R103, R103, R3, 0x1, P6 ;  /* 0x0000000367677211 */ /* 0x000fe200030f0eff */
[----:B------:R-:W3:Y:S02]  /*3d7e0*/  LDC R107, c[0x0][0x278] ;  /* 0x00009e00ff6b7b82 */ /* 0x000ee40000000800 */
[----:B------:R-:W-:Y:S04]  /*3d7f0*/  STG.E.U16 desc[UR4][R100.64], R116 ;  /* 0x0000007464007986 */ /* 0x000fe8000c101504 */
[----:B------:R5:W-:Y:S01]  /*3d800*/  STG.E.U16 desc[UR4][R96.64], R98 ;  /* 0x0000006260007986 */ /* 0x000be2000c101504 */
[----:B------:R-:W-:Y:S01]  /*3d810*/  PRMT R118, R98, 0x7632, R118 ;  /* 0x0000763262767816 */ /* 0x000fe20000000076 */
[----:B------:R-:W4:Y:S01]  /*3d820*/  LDC R115, c[0x0][0x278] ;  /* 0x00009e00ff737b82 */ /* 0x000f220000000800 */
[----:B--2---:R-:W-:-:S07]  /*3d830*/  IMAD R249, R249, 0x136, RZ ;  /* 0x00000136f9f97824 */ /* 0x004fce00078e02ff */
[----:B------:R-:W2:Y:S01]  /*3d840*/  LDC R104, c[0x0][0x278] ;  /* 0x00009e00ff687b82 */ /* 0x000ea20000000800 */
[----:B-----5:R-:W-:-:S04]  /*3d850*/  IADD3 R96, P5, R117, R2, RZ ;  /* 0x0000000275607210 */ /* 0x020fc80007fbe0ff */
[----:B------:R-:W-:-:S03]  /*3d860*/  LEA.HI.X.SX32 R97, R249, R3, 0x1, P5 ;  /* 0x00000003f9617211 */ /* 0x000fc600028f0eff */
[----:B------:R-:W5:Y:S01]  /*3d870*/  LDC R249, c[0x0][0x278] ;  /* 0x00009e00fff97b82 */ /* 0x000f620000000800 */
[----:B------:R-:W-:Y:S01]  /*3d880*/  IMAD R101, R114, 0x270, RZ ;  /* 0x0000027072657824 */ /* 0x000fe200078e02ff */
[----:B------:R-:W-:Y:S01]  /*3d890*/  STG.E.U16 desc[UR4][R102.64], R118 ;  /* 0x0000007666007986 */ /* 0x000fe2000c101504 */
[----:B------:R-:W-:-:S03]  /*3d8a0*/  PRMT R116, R99, 0x7632, R116 ;  /* 0x0000763263747816 */ /* 0x000fc60000000074 */
[----:B------:R-:W-:Y:S01]  /*3d8b0*/  IADD3 R98, P5, R101, R2, RZ ;  /* 0x0000000265627210 */ /* 0x000fe20007fbe0ff */
[----:B------:R1:W-:Y:S01]  /*3d8c0*/  STG.E.U16 desc[UR4][R96.64], R99 ;  /* 0x0000006360007986 */ /* 0x0003e2000c101504 */
[----:B------:R-:W2:Y:S01]  /*3d8d0*/  LDC R109, c[0x0][0x278] ;  /* 0x00009e00ff6d7b82 */ /* 0x000ea20000000800 */
[----:B0-----:R-:W-:-:S07]  /*3d8e0*/  IMAD R113, R113, 0x26e, RZ ;  /* 0x0000026e71717824 */ /* 0x001fce00078e02ff */
[----:B------:R-:W0:Y:S01]  /*3d8f0*/  LDC R108, c[0x0][0x278] ;  /* 0x00009e00ff6c7b82 */ /* 0x000e220000000800 */
[----:B-----5:R-:W-:-:S07]  /*3d900*/  IMAD R249, R249, 0x138, RZ ;  /* 0x00000138f9f97824 */ /* 0x020fce00078e02ff */
[----:B------:R-:W5:Y:S01]  /*3d910*/  LDC R106, c[0x0][0x278] ;  /* 0x00009e00ff6a7b82 */ /* 0x000f620000000800 */
[----:B-1----:R-:W-:-:S07]  /*3d920*/  LEA.HI.X.SX32 R99, R249, R3, 0x1, P5 ;  /* 0x00000003f9637211 */ /* 0x002fce00028f0eff */
[----:B------:R-:W1:Y:S01]  /*3d930*/  LDC R249, c[0x0][0x278] ;  /* 0x00009e00fff97b82 */ /* 0x000e620000000800 */
[----:B---3--:R-:W-:-:S05]  /*3d940*/  IMAD R97, R107, 0x274, RZ ;  /* 0x000002746b617824 */ /* 0x008fca00078e02ff */
[-C--:B------:R-:W-:Y:S01]  /*3d950*/  IADD3 R96, P5, R97, R2.reuse, RZ ;  /* 0x0000000261607210 */ /* 0x080fe20007fbe0ff */
[----:B------:R-:W-:Y:S01]  /*3d960*/  IMAD R105, R110, 0x137, RZ ;  /* 0x000001376e697824 */ /* 0x000fe200078e02ff */
[-C--:B------:R-:W-:Y:S01]  /*3d970*/  IADD3 R100, P4, R113, R2.reuse, RZ ;  /* 0x0000000271647210 */ /* 0x080fe20007f9e0ff */
[----:B----4-:R-:W-:Y:S01]  /*3d980*/  IMAD R115, R115, 0x272, RZ ;  /* 0x0000027273737824 */ /* 0x010fe200078e02ff */
[----:B------:R-:W-:Y:S01]  /*3d990*/  PRMT R117, R92, 0x7632, R117 ;  /* 0x000076325c757816 */ /* 0x000fe20000000075 */
[----:B--2---:R-:W-:Y:S01]  /*3d9a0*/  IMAD R103, R104, 0x139, RZ ;  /* 0x0000013968677824 */ /* 0x004fe200078e02ff */
[----:B------:R-:W2:Y:S08]  /*3d9b0*/  LDC R111, c[0x0][0x278] ;  /* 0x00009e00ff6f7b82 */ /* 0x000eb00000000800 */
[----:B------:R-:W3:Y:S01]  /*3d9c0*/  LDC R112, c[0x0][0x278] ;  /* 0x00009e00ff707b82 */ /* 0x000ee20000000800 */
[----:B-1----:R-:W-:Y:S01]  /*3d9d0*/  IMAD R249, R249, 0x13a, RZ ;  /* 0x0000013af9f97824 */ /* 0x002fe200078e02ff */
[----:B------:R-:W-:-:S02]  /*3d9e0*/  IADD3 R102, P6, R115, R2, RZ ;  /* 0x0000000273667210 */ /* 0x000fc40007fde0ff */
[-C--:B------:R-:W-:Y:S01]  /*3d9f0*/  LEA.HI.X.SX32 R101, R105, R3.reuse, 0x1, P4 ;  /* 0x0000000369657211 */ /* 0x080fe200020f0eff */
[----:B------:R-:W-:Y:S01]  /*3da00*/  IMAD R109, R109, 0x278, RZ ;  /* 0x000002786d6d7824 */ /* 0x000fe200078e02ff */
[-C--:B------:R-:W-:Y:S02]  /*3da10*/  LEA.HI.X.SX32 R97, R249, R3.reuse, 0x1, P5 ;  /* 0x00000003f9617211 */ /* 0x080fe400028f0eff */
[----:B------:R-:W1:Y:S08]  /*3da20*/  LDC R110, c[0x0][0x278] ;  /* 0x00009e00ff6e7b82 */ /* 0x000e700000000800 */
[----:B------:R-:W4:Y:S01]  /*3da30*/  LDC R249, c[0x0][0x278] ;  /* 0x00009e00fff97b82 */ /* 0x000f220000000800 */
[----:B------:R-:W-:Y:S01]  /*3da40*/  LEA.HI.X.SX32 R103, R103, R3, 0x1, P6 ;  /* 0x0000000367677211 */ /* 0x000fe200030f0eff */
[----:B------:R-:W-:Y:S01]  /*3da50*/  STG.E.U16 desc[UR4][R100.64], R116 ;  /* 0x0000007464007986 */ /* 0x000fe2000c101504 */
[----:B0-----:R-:W-:-:S03]  /*3da60*/  IMAD R115, R108, 0x276, RZ ;  /* 0x000002766c737824 */ /* 0x001fc600078e02ff */
[----:B------:R0:W-:Y:S01]  /*3da70*/  STG.E.U16 desc[UR4][R98.64], R92 ;  /* 0x0000005c62007986 */ /* 0x0001e2000c101504 */
[----:B------:R-:W-:Y:S01]  /*3da80*/  PRMT R108, R93, 0x7632, R108 ;  /* 0x000076325d6c7816 */ /* 0x000fe2000000006c */
[----:B------:R-:W3:Y:S02]  /*3da90*/  LDC R104, c[0x0][0x278] ;  /* 0x00009e00ff687b82 */ /* 0x000ee40000000800 */
[----:B------:R-:W-:Y:S04]  /*3daa0*/  STG.E.U16 desc[UR4][R102.64], R117 ;  /* 0x0000007566007986 */ /* 0x000fe8000c101504 */
[----:B------:R2:W-:Y:S02]  /*3dab0*/  STG.E.U16 desc[UR4][R96.64], R93 ;  /* 0x0000005d60007986 */ /* 0x0005e4000c101504 */
[----:B------:R-:W3:Y:S01]  /*3dac0*/  LDC R113, c[0x0][0x278] ;  /* 0x00009e00ff717b82 */ /* 0x000ee20000000800 */
[-C--:B0-----:R-:W-:Y:S01]  /*3dad0*/  IADD3 R92, P5, R109, R2.reuse, RZ ;  /* 0x000000026d5c7210 */ /* 0x081fe20007fbe0ff */
[----:B----4-:R-:W-:Y:S01]  /*3dae0*/  IMAD R249, R249, 0x13c, RZ ;  /* 0x0000013cf9f97824 */ /* 0x010fe200078e02ff */
[----:B------:R-:W-:Y:S01]  /*3daf0*/  IADD3 R98, P4, R115, R2, RZ ;  /* 0x0000000273627210 */ /* 0x000fe20007f9e0ff */
[----:B-----5:R-:W-:-:S04]  /*3db00*/  IMAD R101, R106, 0x13b, RZ ;  /* 0x0000013b6a657824 */ /* 0x020fc800078e02ff */
[----:B------:R-:W0:Y:S01]  /*3db10*/  LDC R105, c[0x0][0x278] ;  /* 0x00009e00ff697b82 */ /* 0x000e220000000800 */
[----:B--2---:R-:W-:-:S07]  /*3db20*/  LEA.HI.X.SX32 R93, R249, R3, 0x1, P5 ;  /* 0x00000003f95d7211 */ /* 0x004fce00028f0eff */
[----:B------:R-:W2:Y:S01]  /*3db30*/  LDC R249, c[0x0][0x278] ;  /* 0x00009e00fff97b82 */ /* 0x000ea20000000800 */
[----:B------:R-:W-:Y:S01]  /*3db40*/  LEA.HI.X.SX32 R99, R101, R3, 0x1, P4 ;  /* 0x0000000365637211 */ /* 0x000fe200020f0eff */
[----:B-1----:R-:W-:-:S04]  /*3db50*/  IMAD R109, R110, 0x27c, RZ ;  /* 0x0000027c6e6d7824 */ /* 0x002fc800078e02ff */
[----:B------:R-:W-:Y:S01]  /*3db60*/  STG.E.U16 desc[UR4][R98.64], R108 ;  /* 0x0000006c62007986 */ /* 0x000fe2000c101504 */
[----:B------:R-:W-:Y:S01]  /*3db70*/  IMAD R111, R111, 0x27a, RZ ;  /* 0x0000027a6f6f7824 */ /* 0x000fe200078e02ff */
[----:B------:R-:W1:Y:S02]  /*3db80*/  LDC R114, c[0x0][0x278] ;  /* 0x00009e00ff727b82 */ /* 0x000e640000000800 */
[----:B------:R4:W-:Y:S01]  /*3db90*/  STG.E.U16 desc[UR4][R92.64], R94 ;  /* 0x0000005e5c007986 */ /* 0x0009e2000c101504 */
[----:B---3--:R-:W-:Y:S02]  /*3dba0*/  IMAD R103, R104, 0x13d, RZ ;  /* 0x0000013d68677824 */ /* 0x008fe400078e02ff */
[----:B------:R-:W-:Y:S01]  /*3dbb0*/  IMAD R113, R113, 0x280, RZ ;  /* 0x0000028071717824 */ /* 0x000fe200078e02ff */
[----:B------:R-:W-:Y:S02]  /*3dbc0*/  PRMT R115, R94, 0x7632, R115 ;  /* 0x000076325e737816 */ /* 0x000fe40000000073 */
[----:B------:R-:W3:Y:S01]  /*3dbd0*/  LDC R107, c[0x0][0x278] ;  /* 0x00009e00ff6b7b82 */ /* 0x000ee20000000800 */
[-C--:B----4-:R-:W-:Y:S01]  /*3dbe0*/  IADD3 R92, P5, R109, R2.reuse, RZ ;  /* 0x000000026d5c7210 */ /* 0x090fe20007fbe0ff */
[----:B--2---:R-:W-:Y:S01]  /*3dbf0*/  IMAD R249, R249, 0x13e, RZ ;  /* 0x0000013ef9f97824 */ /* 0x004fe200078e02ff */
[----:B------:R-:W-:-:S05]  /*3dc00*/  IADD3 R100, P6, R111, R2, RZ ;  /* 0x000000026f647210 */ /* 0x000fca0007fde0ff */
[----:B------:R-:W2:Y:S01]  /*3dc10*/  LDC R106, c[0x0][0x278] ;  /* 0x00009e00ff6a7b82 */ /* 0x000ea20000000800 */
[----:B------:R-:W-:-:S07]  /*3dc20*/  LEA.HI.X.SX32 R93, R249, R3, 0x1, P5 ;  /* 0x00000003f95d7211 */ /* 0x000fce00028f0eff */
[----:B------:R-:W4:Y:S01]  /*3dc30*/  LDC R249, c[0x0][0x278] ;  /* 0x00009e00fff97b82 */ /* 0x000f220000000800 */
[----:B------:R-:W-:Y:S02]  /*3dc40*/  LEA.HI.X.SX32 R101, R103, R3, 0x1, P6 ;  /* 0x0000000367657211 */ /* 0x000fe400030f0eff */
[----:B------:R-:W-:Y:S02]  /*3dc50*/  IADD3 R94, P5, R113, R2, RZ ;  /* 0x00000002715e7210 */ /* 0x000fe40007fbe0ff */
[----:B------:R-:W-:Y:S01]  /*3dc60*/  PRMT R108, R95, 0x7632, R108 ;  /* 0x000076325f6c7816 */ /* 0x000fe2000000006c */
[----:B------:R-:W-:Y:S01]  /*3dc70*/  STG.E.U16 desc[UR4][R100.64], R115 ;  /* 0x0000007364007986 */ /* 0x000fe2000c101504 */
[----:B------:R-:W-:Y:S01]  /*3dc80*/  IMAD R111, R112, 0x27e, RZ ;  /* 0x0000027e706f7824 */ /* 0x000fe200078e02ff */
[----:B------:R-:W5:Y:S02]  /*3dc90*/  LDC R103, c[0x0][0x278] ;  /* 0x00009e00ff677b82 */ /* 0x000f640000000800 */
[----:B------:R1:W-:Y:S01]  /*3dca0*/  STG.E.U16 desc[UR4][R92.64], R95 ;  /* 0x0000005f5c007986 */ /* 0x0003e2000c101504 */
[----:B0-----:R-:W-:-:S05]  /*3dcb0*/  IMAD R97, R105, 0x13f, RZ ;  /* 0x0000013f69617824 */ /* 0x001fca00078e02ff */
[----:B------:R-:W0:Y:S01]  /*3dcc0*/  LDC R104, c[0x0][0x278] ;  /* 0x00009e00ff687b82 */ /* 0x000e220000000800 */
[----:B----4-:R-:W-:-:S07]  /*3dcd0*/  IMAD R249, R249, 0x140, RZ ;  /* 0x00000140f9f97824 */ /* 0x010fce00078e02ff */
[----:B------:R-:W4:Y:S01]  /*3dce0*/  LDC R102, c[0x0][0x278] ;  /* 0x00009e00ff667b82 */ /* 0x000f220000000800 */
[----:B-1----:R-:W-:-:S07]  /*3dcf0*/  LEA.HI.X.SX32 R95, R249, R3, 0x1, P5 ;  /* 0x00000003f95f7211 */ /* 0x002fce00028f0eff */
[----:B------:R-:W1:Y:S01]  /*3dd00*/  LDC R249, c[0x0][0x278] ;  /* 0x00009e00fff97b82 */ /* 0x000e620000000800 */
[----:B------:R-:W-:Y:S01]  /*3dd10*/  IMAD R105, R114, 0x282, RZ ;  /* 0x0000028272697824 */ /* 0x000fe200078e02ff */
[----:B------:R-:W-:Y:S01]  /*3dd20*/  IADD3 R96, P4, R111, R2, RZ ;  /* 0x000000026f607210 */ /* 0x000fe20007f9e0ff */
[----:B---3--:R-:W-:Y:S02]  /*3dd30*/  IMAD R99, R107, 0x141, RZ ;  /* 0x000001416b637824 */ /* 0x008fe400078e02ff */
[----:B--2---:R-:W-:Y:S01]  /*3dd40*/  IMAD R109, R106, 0x288, RZ ;  /* 0x000002886a6d7824 */ /* 0x004fe200078e02ff */
[----:B------:R-:W-:Y:S02]  /*3dd50*/  PRMT R110, R88, 0x7632, R110 ;  /* 0x00007632586e7816 */ /* 0x000fe4000000006e */
[----:B------:R-:W2:Y:S08]  /*3dd60*/  LDC R101, c[0x0][0x278] ;  /* 0x00009e00ff657b82 */ /* 0x000eb00000000800 */
[----:B------:R-:W3:Y:S01]  /*3dd70*/  LDC R100, c[0x0][0x278] ;  /* 0x00009e00ff647b82 */ /* 0x000ee20000000800 */
[----:B-1----:R-:W-:Y:S01]  /*3dd80*/  IMAD R251, R249, 0x142, RZ ;  /* 0x00000142f9fb7824 */ /* 0x002fe200078e02ff */
[----:B------:R-:W-:-:S06]  /*3dd90*/  LEA.HI.X.SX32 R97, R97, R3, 0x1, P4 ;  /* 0x0000000361617211 */ /* 0x000fcc00020f0eff */
[----:B------:R-:W1:Y:S01]  /*3dda0*/  LDC R249, c[0x0][0x278] ;  /* 0x00009e00fff97b82 */ /* 0x000e620000000800 */
[-C--:B------:R-:W-:Y:S01]  /*3ddb0*/  IADD3 R98, P6, R105, R2.reuse, RZ ;  /* 0x0000000269627210 */ /* 0x080fe20007fde0ff */
[----:B------:R4:W-:Y:S03]  /*3ddc0*/  STG.E.U16 desc[UR4][R96.64], R108 ;  /* 0x0000006c60007986 */ /* 0x0009e6000c101504 */
[-C--:B------:R-:W-:Y:S01]  /*3ddd0*/  LEA.HI.X.SX32 R99, R99, R3.reuse, 0x1, P6 ;  /* 0x0000000363637211 */ /* 0x080fe200030f0eff */
[----:B-----5:R-:W-:Y:S02]  /*3dde0*/  IMAD R107, R103, 0x284, RZ ;  /* 0x00000284676b7824 */ /* 0x020fe400078e02ff */
[----:B0-----:R-:W-:Y:S01]  /*3ddf0*/  IMAD R93, R104, 0x286, RZ ;  /* 0x00000286685d7824 */ /* 0x001fe200078e02ff */
[----:B------:R-:W0:Y:S01]  /*3de00*/  LDC R106, c[0x0][0x278] ;  /* 0x00009e00ff6a7b82 */ /* 0x000e220000000800 */
[-C--:B----4-:R-:W-:Y:S01]  /*3de10*/  IADD3 R96, P6, R109, R2.reuse, RZ ;  /* 0x000000026d607210 */ /* 0x090fe20007fde0ff */
[----:B-1----:R-:W-:Y:S01]  /*3de20*/  IMAD R249, R249, 0x144, RZ ;  /* 0x00000144f9f97824 */ /* 0x002fe200078e02ff */
[----:B------:R-:W-:Y:S01]  /*3de30*/  IADD3 R92, P4, R107, R2, RZ ;  /* 0x000000026b5c7210 */ /* 0x000fe20007f9e0ff */
[----:B------:R1:W-:Y:S04]  /*3de40*/  STG.E.U16 desc[UR4][R94.64], R88 ;  /* 0x000000585e007986 */ /* 0x0003e8000c101504 */
[----:B------:R-:W4:Y:S01]  /*3de50*/  LDC R104, c[0x0][0x278] ;  /* 0x00009e00ff687b82 */ /* 0x000f220000000800 */
[----:B------:R-:W-:-:S07]  /*3de60*/  LEA.HI.X.SX32 R97, R249, R3, 0x1, P6 ;  /* 0x00000003f9617211 */ /* 0x000fce00030f0eff */
[----:B------:R-:W5:Y:S01]  /*3de70*/  LDC R249, c[0x0][0x278] ;  /* 0x00009e00fff97b82 */ /* 0x000f620000000800 */
[----:B-1----:R-:W-:Y:S02]  /*3de80*/  IADD3 R94, P5, R93, R2, RZ ;  /* 0x000000025d5e7210 */ /* 0x002fe40007fbe0ff */
[----:B------:R-:W-:Y:S01]  /*3de90*/  LEA.HI.X.SX32 R93, R251, R3, 0x1, P4 ;  /* 0x00000003fb5d7211 */ /* 0x000fe200020f0eff */
[----:B------:R-:W-:Y:S01]  /*3dea0*/  IMAD R95, R102, 0x143, RZ ;  /* 0x00000143665f7824 */ /* 0x000fe200078e02ff */
[----:B------:R-:W-:-:S03]  /*3deb0*/  PRMT R88, R89, 0x7632, R88 ;  /* 0x0000763259587816 */ /* 0x000fc60000000058 */
[----:B------:R-:W1:Y:S08]  /*3dec0*/  LDC R105, c[0x0][0x278] ;  /* 0x00009e00ff697b82 */ /* 0x000e700000000800 */
[----:B------:R-:W0:Y:S01]  /*3ded0*/  LDC R103, c[0x0][0x278] ;  /* 0x00009e00ff677b82 */ /* 0x000e220000000800 */
[----:B-----5:R-:W-:Y:S01]  /*3dee0*/  IMAD R251, R249, 0x146, RZ ;  /* 0x00000146f9fb7824 */ /* 0x020fe200078e02ff */
[----:B------:R5:W-:Y:S06]  /*3def0*/  STG.E.U16 desc[UR4][R98.64], R110 ;  /* 0x0000006e62007986 */ /* 0x000bec000c101504 */
[----:B------:R-:W3:Y:S01]  /*3df00*/  LDC R249, c[0x0][0x278] ;  /* 0x00009e00fff97b82 */ /* 0x000ee20000000800 */
[----:B------:R-:W-:Y:S01]  /*3df10*/  LEA.HI.X.SX32 R95, R95, R3, 0x1, P5 ;  /* 0x000000035f5f7211 */ /* 0x000fe200028f0eff */
[----:B------:R-:W-:Y:S04]  /*3df20*/  STG.E.U16 desc[UR4][R92.64], R89 ;  /* 0x000000595c007986 */ /* 0x000fe8000c101504 */
[----:B------:R-:W-:Y:S01]  /*3df30*/  STG.E.U16 desc[UR4][R94.64], R88 ;  /* 0x000000585e007986 */ /* 0x000fe2000c101504 */
[----:B--2---:R-:W-:Y:S01]  /*3df40*/  IMAD R109, R101, 0x28a, RZ ;  /* 0x0000028a656d7824 */ /* 0x004fe200078e02ff */
[----:B------:R-:W2:Y:S02]  /*3df50*/  LDC R102, c[0x0][0x278] ;  /* 0x00009e00ff667b82 */ /* 0x000ea40000000800 */
[----:B------:R4:W-:Y:S06]  /*3df60*/  STG.E.U16 desc[UR4][R96.64], R90 ;  /* 0x0000005a60007986 */ /* 0x0009ec000c101504 */
[----:B-----5:R-:W5:Y:S01]  /*3df70*/  LDC R98, c[0x0][0x278] ;  /* 0x00009e00ff627b82 */ /* 0x020f620000000800 */
[----:B----4-:R-:W-:-:S02]  /*3df80*/  IMAD R97, R104, 0x290, RZ ;  /* 0x0000029068617824 */ /* 0x010fc400078e02ff */
[----:B---3--:R-:W-:Y:S01]  /*3df90*/  IMAD R249, R249, 0x148, RZ ;  /* 0x00000148f9f97824 */ /* 0x008fe200078e02ff */
[-C--:B------:R-:W-:Y:S01]  /*3dfa0*/  IADD3 R88, P5, R109, R2.reuse, RZ ;  /* 0x000000026d587210 */ /* 0x080fe20007fbe0ff */
[----:B-1----:R-:W-:Y:S01]  /*3dfb0*/  IMAD R105, R105, 0x28c, RZ ;  /* 0x0000028c69697824 */ /* 0x002fe200078e02ff */
[-C--:B------:R-:W-:Y:S01]  /*3dfc0*/  IADD3 R96, P6, R97, R2.reuse, RZ ;  /* 0x0000000261607210 */ /* 0x080fe20007fde0ff */
[----:B------:R-:W-:Y:S01]  /*3dfd0*/  IMAD R89, R100, 0x145, RZ ;  /* 0x0000014564597824 */ /* 0x000fe200078e02ff */
[----:B------:R-:W-:Y:S01]  /*3dfe0*/  PRMT R108, R90, 0x7632, R108 ;  /* 0x000076325a6c7816 */ /* 0x000fe2000000006c */
[----:B0-----:R-:W-:Y:S01]  /*3dff0*/  IMAD R103, R103, 0x28e, RZ ;  /* 0x0000028e67677824 */ /* 0x001fe200078e02ff */
[-C--:B------:R-:W-:Y:S01]  /*3e000*/  LEA.HI.X.SX32 R97, R249, R3.reuse, 0x1, P6 ;  /* 0x00000003f9617211 */ /* 0x080fe200030f0eff */
[----:B------:R-:W0:Y:S08]  /*3e010*/  LDC R99, c[0x0][0x278] ;  /* 0x00009e00ff637b82 */ /* 0x000e300000000800 */
[----:B------:R-:W1:Y:S01]  /*3e020*/  LDC R249, c[0x0][0x278] ;  /* 0x00009e00fff97b82 */ /* 0x000e620000000800 */
[----:B------:R-:W-:Y:S01]  /*3e030*/  IADD3 R92, P4, R105, R2, RZ ;  /* 0x00000002695c7210 */ /* 0x000fe20007f9e0ff */
[----:B-----5:R-:W-:Y:S01]  /*3e040*/  IMAD R95, R98, 0x147, RZ ;  /* 0x00000147625f7824 */ /* 0x020fe200078e02ff */
[----:B------:R-:W-:-:S02]  /*3e050*/  LEA.HI.X.SX32 R89, R89, R3, 0x1, P5 ;  /* 0x0000000359597211 */ /* 0x000fc400028f0eff */
[----:B------:R-:W-:Y:S02]  /*3e060*/  IADD3 R94, P5, R103, R2, RZ ;  /* 0x00000002675e7210 */ /* 0x000fe40007fbe0ff */
[-C--:B------:R-:W-:Y:S01]  /*3e070*/  LEA.HI.X.SX32 R93, R251, R3.reuse, 0x1, P4 ;  /* 0x00000003fb5d7211 */ /* 0x080fe200020f0eff */
[----:B------:R-:W-:Y:S01]  /*3e080*/  IMAD R109, R106, 0x294, RZ ;  /* 0x000002946a6d7824 */ /* 0x000fe200078e02ff */
[----:B------:R-:W-:Y:S01]  /*3e090*/  LEA.HI.X.SX32 R95, R95, R3, 0x1, P5 ;  /* 0x000000035f5f7211 */ /* 0x000fe200028f0eff */
[----:B------:R-:W3:Y:S01]  /*3e0a0*/  LDC R100, c[0x0][0x278] ;  /* 0x00009e00ff647b82 */ /* 0x000ee20000000800 */
[----:B------:R-:W-:Y:S01]  /*3e0b0*/  PRMT R90, R91, 0x7632, R90 ;  /* 0x000076325b5a7816 */ /* 0x000fe2000000005a */
[----:B------:R-:W-:Y:S04]  /*3e0c0*/  STG.E.U16 desc[UR4][R88.64], R108 ;  /* 0x0000006c58007986 */ /* 0x000fe8000c101504 */
[----:B------:R-:W-:Y:S02]  /*3e0d0*/  STG.E.U16 desc[UR4][R92.64], R91 ;  /* 0x0000005b5c007986 */ /* 0x000fe4000c101504 */
[----:B------:R-:W4:Y:S02]  /*3e0e0*/  LDC R104, c[0x0][0x278] ;  /* 0x00009e00ff687b82 */ /* 0x000f240000000800 */
[----:B------:R5:W-:Y:S01]  /*3e0f0*/  STG.E.U16 desc[UR4][R94.64], R90 ;  /* 0x0000005a5e007986 */ /* 0x000be2000c101504 */
[----:B-1----:R-:W-:-:S02]  /*3e100*/  IMAD R249, R249, 0x14a, RZ ;  /* 0x0000014af9f97824 */ /* 0x002fc400078e02ff */
[----:B--2---:R-:W-:-:S03]  /*3e110*/  IMAD R105, R102, 0x292, RZ ;  /* 0x0000029266697824 */ /* 0x004fc600078e02ff */
[----:B------:R-:W1:Y:S01]  /*3e120*/  LDC R107, c[0x0][0x278] ;  /* 0x00009e00ff6b7b82 */ /* 0x000e620000000800 */
[-C--:B-----5:R-:W-:Y:S01]  /*3e130*/  IADD3 R90, P5, R109, R2.reuse, RZ ;  /* 0x000000026d5a7210 */ /* 0x0a0fe20007fbe0ff */
[----:B0-----:R-:W-:Y:S01]  /*3e140*/  IMAD R89, R99, 0x149, RZ ;  /* 0x0000014963597824 */ /* 0x001fe200078e02ff */
[----:B------:R-:W-:Y:S01]  /*3e150*/  IADD3 R88, P4, R105, R2, RZ ;  /* 0x0000000269587210 */ /* 0x000fe20007f9e0ff */
[----:B------:R0:W-:Y:S01]  /*3e160*/  STG.E.U16 desc[UR4][R96.64], R84 ;  /* 0x0000005460007986 */ /* 0x0001e2000c101504 */
[----:B------:R-:W-:-:S03]  /*3e170*/  LEA.HI.X.SX32 R91, R249, R3, 0x1, P5 ;  /* 0x00000003f95b7211 */ /* 0x000fc600028f0eff */
[----:B------:R-:W2:Y:S08]  /*3e180*/  LDC R101, c[0x0][0x278] ;  /* 0x00009e00ff657b82 */ /* 0x000eb00000000800 */
[----:B------:R-:W5:Y:S01]  /*3e190*/  LDC R249, c[0x0][0x278] ;  /* 0x00009e00fff97b82 */ /* 0x000f620000000800 */
[----:B------:R-:W-:Y:S01]  /*3e1a0*/  LEA.HI.X.SX32 R89, R89, R3, 0x1, P4 ;  /* 0x0000000359597211 */ /* 0x000fe200020f0eff */
[----:B---3--:R-:W-:Y:S01]  /*3e1b0*/  IMAD R105, R100, 0x298, RZ ;  /* 0x0000029864697824 */ /* 0x008fe200078e02ff */
[----:B0-----:R-:W-:-:S05]  /*3e1c0*/  PRMT R84, R84, 0x7632, R84 ;  /* 0x0000763254547816 */ /* 0x001fca0000000054 */
[----:B------:R0:W-:Y:S01]  /*3e1d0*/  STG.E.U16 desc[UR4][R88.64], R84 ;  /* 0x0000005458007986 */ /* 0x0001e2000c101504 */
[----:B------:R-:W-:Y:S01]  /*3e1e0*/  PRMT R106, R85, 0x7632, R106 ;  /* 0x00007632556a7816 */ /* 0x000fe2000000006a */
[----:B------:R-:W3:Y:S02]  /*3e1f0*/  LDC R103, c[0x0][0x278] ;  /* 0x00009e00ff677b82 */ /* 0x000ee40000000800 */
[----:B------:R4:W-:Y:S06]  /*3e200*/  STG.E.U16 desc[UR4][R90.64], R85 ;  /* 0x000000555a007986 */ /* 0x0009ec000c101504 */
[----:B------:R-:W3:Y:S01]  /*3e210*/  LDC R98, c[0x0][0x278] ;  /* 0x00009e00ff627b82 */ /* 0x000ee20000000800 */
[----:B0-----:R-:W-:Y:S01]  /*3e220*/  IADD3 R84, P5, R105, R2, RZ ;  /* 0x0000000269547210 */ /* 0x001fe20007fbe0ff */
[----:B-----5:R-:W-:-:S06]  /*3e230*/  IMAD R249, R249, 0x14c, RZ ;  /* 0x0000014cf9f97824 */ /* 0x020fcc00078e02ff */
[----:B------:R-:W0:Y:S01]  /*3e240*/  LDC R97, c[0x0][0x278] ;  /* 0x00009e00ff617b82 */ /* 0x000e220000000800 */
[----:B----4-:R-:W-:-:S07]  /*3e250*/  LEA.HI.X.SX32 R85, R249, R3, 0x1, P5 ;  /* 0x00000003f9557211 */ /* 0x010fce00028f0eff */
[----:B------:R-:W4:Y:S01]  /*3e260*/  LDC R249, c[0x0][0x278] ;  /* 0x00009e00fff97b82 */ /* 0x000f220000000800 */
[----:B------:R-:W-:-:S05]  /*3e270*/  IMAD R91, R104, 0x29c, RZ ;  /* 0x0000029c685b7824 */ /* 0x000fca00078e02ff */
[----:B------:R-:W-:Y:S01]  /*3e280*/  IADD3 R90, P5, R91, R2, RZ ;  /* 0x000000025b5a7210 */ /* 0x000fe20007fbe0ff */
[----:B-1----:R-:W-:Y:S01]  /*3e290*/  IMAD R107, R107, 0x296, RZ ;  /* 0x000002966b6b7824 */ /* 0x002fe200078e02ff */
[----:B------:R-:W1:Y:S01]  /*3e2a0*/  LDC R102, c[0x0][0x278] ;  /* 0x00009e00ff667b82 */ /* 0x000e620000000800 */
[----:B--2---:R-:W-:-:S07]  /*3e2b0*/  IMAD R93, R101, 0x14b, RZ ;  /* 0x0000014b655d7824 */ /* 0x004fce00078e02ff */
[----:B------:R-:W2:Y:S01]  /*3e2c0*/  LDC R99, c[0x0][0x278] ;  /* 0x00009e00ff637b82 */ /* 0x000ea20000000800 */
[----:B----4-:R-:W-:Y:S01]  /*3e2d0*/  IMAD R249, R249, 0x14e, RZ ;  /* 0x0000014ef9f97824 */ /* 0x010fe200078e02ff */
[----:B------:R-:W-:Y:S01]  /*3e2e0*/  IADD3 R92, P6, R107, R2, RZ ;  /* 0x000000026b5c7210 */ /* 0x000fe20007fde0ff */
[----:B---3--:R-:W-:-:S05]  /*3e2f0*/  IMAD R103, R103, 0x29a, RZ ;  /* 0x0000029a67677824 */ /* 0x008fca00078e02ff */
[----:B------:R-:W3:Y:S01]  /*3e300*/  LDC R101, c[0x0][0x278] ;  /* 0x00009e00ff657b82 */ /* 0x000ee20000000800 */
[----:B------:R-:W-:-:S07]  /*3e310*/  LEA.HI.X.SX32 R91, R249, R3, 0x1, P5 ;  /* 0x00000003f95b7211 */ /* 0x000fce00028f0eff */
[----:B------:R-:W4:Y:S01]  /*3e320*/  LDC R249, c[0x0][0x278] ;  /* 0x00009e00fff97b82 */ /* 0x000f220000000800 */
[-C--:B------:R-:W-:Y:S01]  /*3e330*/  LEA.HI.X.SX32 R93, R93, R3.reuse, 0x1, P6 ;  /* 0x000000035d5d7211 */ /* 0x080fe200030f0eff */
[----:B------:R-:W-:Y:S01]  /*3e340*/  IMAD R89, R98, 0x14d, RZ ;  /* 0x0000014d62597824 */ /* 0x000fe200078e02ff */
[----:B------:R-:W-:Y:S01]  /*3e350*/  IADD3 R88, P4, R103, R2, RZ ;  /* 0x0000000267587210 */ /* 0x000fe20007f9e0ff */
[----:B0-----:R-:W-:Y:S02]  /*3e360*/  IMAD R103, R97, 0x2a0, RZ ;  /* 0x000002a061677824 */ /* 0x001fe400078e02ff */
[----:B------:R-:W-:Y:S01]  /*3e370*/  STG.E.U16 desc[UR4][R92.64], R106 ;  /* 0x0000006a5c007986 */ /* 0x000fe2000c101504 */
[----:B------:R-:W-:Y:S01]  /*3e380*/  LEA.HI.X.SX32 R89, R89, R3, 0x1, P4 ;  /* 0x0000000359597211 */ /* 0x000fe200020f0eff */
[----:B------:R-:W0:Y:S02]  /*3e390*/  LDC R94, c[0x0][0x278] ;  /* 0x00009e00ff5e7b82 */ /* 0x000e240000000800 */
[----:B------:R5:W-:Y:S01]  /*3e3a0*/  STG.E.U16 desc[UR4][R84.64], R86 ;  /* 0x0000005654007986 */ /* 0x000be2000c101504 */
[----:B---3--:R-:W-:-:S05]  /*3e3b0*/  IMAD R101, R101, 0x2a4, RZ ;  /* 0x000002a465657824 */ /* 0x008fca00078e02ff */
[----:B------:R-:W3:Y:S01]  /*3e3c0*/  LDC R100, c[0x0][0x278] ;  /* 0x00009e00ff647b82 */ /* 0x000ee20000000800 */
[----:B-----5:R-:W-:Y:S01]  /*3e3d0*/  PRMT R85, R86, 0x7632, R85 ;  /* 0x0000763256557816 */ /* 0x020fe20000000055 */
[----:B----4-:R-:W-:Y:S01]  /*3e3e0*/  IMAD R249, R249, 0x150, RZ ;  /* 0x00000150f9f97824 */ /* 0x010fe200078e02ff */
[----:B------:R-:W-:-:S05]  /*3e3f0*/  IADD3 R84, P5, R103, R2, RZ ;  /* 0x0000000267547210 */ /* 0x000fca0007fbe0ff */
[----:B------:R-:W4:Y:S01]  /*3e400*/  LDC R95, c[0x0][0x278] ;  /* 0x00009e00ff5f7b82 */ /* 0x000f220000000800 */
[----:B------:R5:W-:Y:S01]  /*3e410*/  STG.E.U16 desc[UR4][R88.64], R85 ;  /* 0x0000005558007986 */ /* 0x000be2000c101504 */
[----:B-1----:R-:W-:-:S06]  /*3e420*/  IMAD R105, R102, 0x29e, RZ ;  /* 0x0000029e66697824 */ /* 0x002fcc00078e02ff */
[----:B------:R-:W1:Y:S01]  /*3e430*/  LDC R96, c[0x0][0x278] ;  /* 0x00009e00ff607b82 */ /* 0x000e620000000800 */
[----:B-----5:R-:W-:-:S07]  /*3e440*/  LEA.HI.X.SX32 R85, R249, R3, 0x1, P5 ;  /* 0x00000003f9557211 */ /* 0x020fce00028f0eff */
[----:B------:R-:W5:Y:S01]  /*3e450*/  LDC R249, c[0x0][0x278] ;  /* 0x00009e00fff97b82 */ /* 0x000f620000000800 */
[----:B------:R-:W-:-:S07]  /*3e460*/  IADD3 R88, P5, R101, R2, RZ ;  /* 0x0000000265587210 */ /* 0x000fce0007fbe0ff */
[----:B------:R-:W1:Y:S01]  /*3e470*/  LDC R102, c[0x0][0x278] ;  /* 0x00009e00ff667b82 */ /* 0x000e620000000800 */
[----:B--2---:R-:W-:Y:S01]  /*3e480*/  IMAD R99, R99, 0x2a2, RZ ;  /* 0x000002a263637824 */ /* 0x004fe200078e02ff */
[----:B------:R-:W-:-:S06]  /*3e490*/  PRMT R104, R87, 0x7632, R104 ;  /* 0x0000763257687816 */ /* 0x000fcc0000000068 */
[----:B------:R-:W2:Y:S01]  /*3e4a0*/  LDC R98, c[0x0][0x278] ;  /* 0x00009e00ff627b82 */ /* 0x000ea20000000800 */
[----:B-----5:R-:W-:-:S07]  /*3e4b0*/  IMAD R249, R249, 0x152, RZ ;  /* 0x00000152f9f97824 */ /* 0x020fce00078e02ff */
[----:B------:R-:W5:Y:S01]  /*3e4c0*/  LDC R97, c[0x0][0x278] ;  /* 0x00009e00ff617b82 */ /* 0x000f620000000800 */
[----:B------:R-:W-:-:S07]  /*3e4d0*/  LEA.HI.X.SX32 R89, R249, R3, 0x1, P5 ;  /* 0x00000003f9597211 */ /* 0x000fce00028f0eff */
[----:B------:R-:W3:Y:S01]  /*3e4e0*/  LDC R249, c[0x0][0x278] ;  /* 0x00009e00fff97b82 */ /* 0x000ee20000000800 */
[----:B0-----:R-:W-:Y:S01]  /*3e4f0*/  IMAD R93, R94, 0x14f, RZ ;  /* 0x0000014f5e5d7824 */ /* 0x001fe200078e02ff */
[----:B------:R0:W-:Y:S01]  /*3e500*/  STG.E.U16 desc[UR4][R90.64], R87 ;  /* 0x000000575a007986 */ /* 0x0001e2000c101504 */
[-C--:B------:R-:W-:Y:S01]  /*3e510*/  IADD3 R92, P6, R105, R2.reuse, RZ ;  /* 0x00000002695c7210 */ /* 0x080fe20007fde0ff */
[----:B----4-:R-:W-:Y:S01]  /*3e520*/  IMAD R95, R95, 0x151, RZ ;  /* 0x000001515f5f7824 */ /* 0x010fe200078e02ff */
[----:B------:R-:W-:Y:S01]  /*3e530*/  IADD3 R86, P4, R99, R2, RZ ;  /* 0x0000000263567210 */ /* 0x000fe20007f9e0ff */
[----:B---3--:R-:W-:Y:S02]  /*3e540*/  IMAD R251, R249, 0x154, RZ ;  /* 0x00000154f9fb7824 */ /* 0x008fe400078e02ff */
[----:B------:R-:W3:Y:S08]  /*3e550*/  LDC R94, c[0x0][0x278] ;  /* 0x00009e00ff5e7b82 */ /* 0x000ef00000000800 */
[----:B------:R-:W4:Y:S01]  /*3e560*/  LDC R249, c[0x0][0x278] ;  /* 0x00009e00fff97b82 */ /* 0x000f220000000800 */
[----:B0-----:R-:W-:Y:S01]  /*3e570*/  IMAD R87, R100, 0x2a6, RZ ;  /* 0x000002a664577824 */ /* 0x001fe200078e02ff */
[----:B------:R-:W-:Y:S01]  /*3e580*/  LEA.HI.X.SX32 R93, R93, R3, 0x1, P6 ;  /* 0x000000035d5d7211 */ /* 0x000fe200030f0eff */
[----:B-1----:R-:W-:Y:S01]  /*3e590*/  IMAD R91, R96, 0x153, RZ ;  /* 0x00000153605b7824 */ /* 0x002fe200078e02ff */
[----:B------:R-:W-:-:S02]  /*3e5a0*/  PRMT R100, R76, 0x7632, R100 ;  /* 0x000076324c647816 */ /* 0x000fc40000000064 */
[-C--:B------:R-:W-:Y:S01]  /*3e5b0*/  IADD3 R90, P6, R87, R2.reuse, RZ ;  /* 0x00000002575a7210 */ /* 0x080fe20007fde0ff */
[----:B------:R-:W-:Y:S01]  /*3e5c0*/  IMAD R101, R102, 0x2ac, RZ ;  /* 0x000002ac66657824 */ /* 0x000fe200078e02ff */
[-C--:B------:R-:W-:Y:S01]  /*3e5d0*/  LEA.HI.X.SX32 R87, R95, R3.reuse, 0x1, P4 ;  /* 0x000000035f577211 */ /* 0x080fe200020f0eff */
[----:B------:R0:W-:Y:S01]  /*3e5e0*/  STG.E.U16 desc[UR4][R92.64], R104 ;  /* 0x000000685c007986 */ /* 0x0001e2000c101504 */
[----:B------:R-:W-:Y:S01]  /*3e5f0*/  LEA.HI.X.SX32 R91, R91, R3, 0x1, P6 ;  /* 0x000000035b5b7211 */ /* 0x000fe200030f0eff */
[----:B-----5:R-:W-:Y:S01]  /*3e600*/  IMAD R99, R97, 0x2aa, RZ ;  /* 0x000002aa61637824 */ /* 0x020fe200078e02ff */
[----:B------:R-:W-:Y:S01]  /*3e610*/  PRMT R103, R77, 0x7632, R103 ;  /* 0x000076324d677816 */ /* 0x000fe20000000067 */
[----:B------:R-:W-:Y:S01]  /*3e620*/  STG.E.U16 desc[UR4][R84.64], R76 ;  /* 0x0000004c54007986 */ /* 0x000fe2000c101504 */
[----:B------:R-:W1:Y:S03]  /*3e630*/  LDC R97, c[0x0][0x278] ;  /* 0x00009e00ff617b82 */ /* 0x000e660000000800 */
[----:B------:R5:W-:Y:S05]  /*3e640*/  STG.E.U16 desc[UR4][R86.64], R100 ;  /* 0x0000006456007986 */ /* 0x000bea000c101504 */
[----:B0-----:R-:W0:Y:S01]  /*3e650*/  LDC R93, c[0x0][0x278] ;  /* 0x00009e00ff5d7b82 */ /* 0x001e220000000800 */
[----:B----4-:R-:W-:Y:S01]  /*3e660*/  IMAD R249, R249, 0x156, RZ ;  /* 0x00000156f9f97824 */ /* 0x010fe200078e02ff */
[----:B-----5:R-:W-:-:S06]  /*3e670*/  IADD3 R86, P6, R101, R2, RZ ;  /* 0x0000000265567210 */ /* 0x020fcc0007fde0ff */
[----:B------:R-:W4:Y:S01]  /*3e680*/  LDC R95, c[0x0][0x278] ;  /* 0x00009e00ff5f7b82 */ /* 0x000f220000000800 */
[----:B------:R-:W-:-:S07]  /*3e690*/  LEA.HI.X.SX32 R87, R249, R3, 0x1, P6 ;  /* 0x00000003f9577211 */ /* 0x000fce00030f0eff */
[----:B------:R-:W5:Y:S01]  /*3e6a0*/  LDC R249, c[0x0][0x278] ;  /* 0x00009e00fff97b82 */ /* 0x000f620000000800 */
[----:B--2---:R-:W-:Y:S01]  /*3e6b0*/  IMAD R85, R98, 0x2a8, RZ ;  /* 0x000002a862557824 */ /* 0x004fe200078e02ff */
[----:B------:R2:W-:Y:S04]  /*3e6c0*/  STG.E.U16 desc[UR4][R88.64], R77 ;  /* 0x0000004d58007986 */ /* 0x0005e8000c101504 */
[----:B------:R-:W-:Y:S02]  /*3e6d0*/  IADD3 R76, P4, R85, R2, RZ ;  /* 0x00000002554c7210 */ /* 0x000fe40007f9e0ff */
[----:B------:R-:W4:Y:S02]  /*3e6e0*/  LDC R92, c[0x0][0x278] ;  /* 0x00009e00ff5c7b82 */ /* 0x000f240000000800 */
[----:B--2---:R-:W-:-:S02]  /*3e6f0*/  LEA.HI.X.SX32 R77, R251, R3, 0x1, P4 ;  /* 0x00000003fb4d7211 */ /* 0x004fc400020f0eff */
[----:B------:R-:W-:Y:S01]  /*3e700*/  IADD3 R84, P5, R99, R2, RZ ;  /* 0x0000000263547210 */ /* 0x000fe20007fbe0ff */
[----:B-1----:R-:W-:Y:S01]  /*3e710*/  IMAD R97, R97, 0x2b4, RZ ;  /* 0x000002b461617824 */ /* 0x002fe200078e02ff */
[----:B------:R-:W-:Y:S02]  /*3e720*/  PRMT R98, R78, 0x7632, R98 ;  /* 0x000076324e627816 */ /* 0x000fe40000000062 */
[----:B------:R-:W1:Y:S01]  /*3e730*/  LDC R96, c[0x0][0x278] ;  /* 0x00009e00ff607b82 */ /* 0x000e620000000800 */
[----:B-----5:R-:W-:-:S07]  /*3e740*/  IMAD R251, R249, 0x158, RZ ;  /* 0x00000158f9fb7824 */ /* 0x020fce00078e02ff */
[----:B------:R-:W2:Y:S01]  /*3e750*/  LDC R249, c[0x0][0x278] ;  /* 0x00009e00fff97b82 */ /* 0x000ea20000000800 */
[----:B---3--:R-:W-:Y:S01]  /*3e760*/  IMAD R85, R94, 0x155, RZ ;  /* 0x000001555e557824 */ /* 0x008fe200078e02ff */
[----:B------:R3:W-:Y:S04]  /*3e770*/  STG.E.U16 desc[UR4][R90.64], R103 ;  /* 0x000000675a007986 */ /* 0x0007e8000c101504 */
[----:B------:R-:W-:Y:S01]  /*3e780*/  LEA.HI.X.SX32 R85, R85, R3, 0x1, P5 ;  /* 0x0000000355557211 */ /* 0x000fe200028f0eff */
[----:B------:R-:W-:Y:S01]  /*3e790*/  STG.E.U16 desc[UR4][R76.64], R78 ;  /* 0x0000004e4c007986 */ /* 0x000fe2000c101504 */
[----:B------:R-:W5:Y:S01]  /*3e7a0*/  LDC R88, c[0x0][0x278] ;  /* 0x00009e00ff587b82 */ /* 0x000f620000000800 */
[----:B0-----:R-:W-:Y:S02]  /*3e7b0*/  IMAD R99, R93, 0x2ae, RZ ;  /* 0x000002ae5d637824 */ /* 0x001fe400078e02ff */
[----:B------:R-:W-:Y:S04]  /*3e7c0*/  STG.E.U16 desc[UR4][R84.64], R98 ;  /* 0x0000006254007986 */ /* 0x000fe8000c101504 */
[----:B------:R0:W-:Y:S01]  /*3e7d0*/  STG.E.U16 desc[UR4][R86.64], R79 ;  /* 0x0000004f56007986 */ /* 0x0001e2000c101504 */
[----:B------:R-:W5:Y:S01]  /*3e7e0*/  LDC R93, c[0x0][0x278] ;  /* 0x00009e00ff5d7b82 */ /* 0x000f620000000800 */
[----:B--2---:R-:W-:-:S07]  /*3e7f0*/  IMAD R249, R249, 0x15a, RZ ;  /* 0x0000015af9f97824 */ /* 0x004fce00078e02ff */
[----:B---3--:R-:W2:Y:S01]  /*3e800*/  LDC R91, c[0x0][0x278] ;  /* 0x00009e00ff5b7b82 */ /* 0x008ea20000000800 */
[----:B0-----:R-:W-:-:S04]  /*3e810*/  IADD3 R86, P6, R97, R2, RZ ;  /* 0x0000000261567210 */ /* 0x001fc80007fde0ff */
[----:B------:R-:W-:-:S03]  /*3e820*/  LEA.HI.X.SX32 R87, R249, R3, 0x1, P6 ;  /* 0x00000003f9577211 */ /* 0x000fc600030f0eff */
[----:B------:R-:W0:Y:S01]  /*3e830*/  LDC R249, c[0x0][0x278] ;  /* 0x00009e00fff97b82 */ /* 0x000e220000000800 */
[----:B----4-:R-:W-:Y:S01]  /*3e840*/  IMAD R95, R95, 0x2b0, RZ ;  /* 0x000002b05f5f7824 */ /* 0x010fe200078e02ff */
[-C--:B------:R-:W-:Y:S01]  /*3e850*/  IADD3 R76, P5, R99, R2.reuse, RZ ;  /* 0x00000002634c7210 */ /* 0x080fe20007fbe0ff */
[----:B------:R-:W-:Y:S02]  /*3e860*/  IMAD R77, R92, 0x157, RZ ;  /* 0x000001575c4d7824 */ /* 0x000fe400078e02ff */
[----:B-1----:R-:W-:Y:S01]  /*3e870*/  IMAD R99, R96, 0x2b2, RZ ;  /* 0x000002b260637824 */ /* 0x002fe200078e02ff */
[----:B------:R-:W-:Y:S01]  /*3e880*/  IADD3 R78, P4, R95, R2, RZ ;  /* 0x000000025f4e7210 */ /* 0x000fe20007f9e0ff */
[----:B-----5:R-:W-:Y:S01]  /*3e890*/  IMAD R85, R88, 0x159, RZ ;  /* 0x0000015958557824 */ /* 0x020fe200078e02ff */
[----:B------:R-:W-:Y:S01]  /*3e8a0*/  PRMT R100, R79, 0x7632, R100 ;  /* 0x000076324f647816 */ /* 0x000fe20000000064 */
[----:B------:R-:W1:Y:S01]  /*3e8b0*/  LDC R89, c[0x0][0x278] ;  /* 0x00009e00ff597b82 */ /* 0x000e620000000800 */
[-C--:B------:R-:W-:Y:S01]  /*3e8c0*/  LEA.HI.X.SX32 R77, R77, R3.reuse, 0x1, P5 ;  /* 0x000000034d4d7211 */ /* 0x080fe200028f0eff */
[----:B------:R-:W-:Y:S01]  /*3e8d0*/  IMAD R93, R93, 0x2b8, RZ ;  /* 0x000002b85d5d7824 */ /* 0x000fe200078e02ff */
[----:B------:R-:W-:-:S02]  /*3e8e0*/  LEA.HI.X.SX32 R79, R251, R3, 0x1, P4 ;  /* 0x00000003fb4f7211 */ /* 0x000fc400020f0eff */
[----:B------:R-:W-:Y:S01]  /*3e8f0*/  IADD3 R84, P5, R99, R2, RZ ;  /* 0x0000000263547210 */ /* 0x000fe20007fbe0ff */
[----:B------:R-:W-:Y:S02]  /*3e900*/  STG.E.U16 desc[UR4][R76.64], R100 ;  /* 0x000000644c007986 */ /* 0x000fe4000c101504 */
[----:B------:R-:W3:Y:S01]  /*3e910*/  LDC R92, c[0x0][0x278] ;  /* 0x00009e00ff5c7b82 */ /* 0x000ee20000000800 */
[----:B------:R-:W-:Y:S01]  /*3e920*/  LEA.HI.X.SX32 R85, R85, R3, 0x1, P5 ;  /* 0x0000000355557211 */ /* 0x000fe200028f0eff */
[----:B------:R4:W-:Y:S01]  /*3e930*/  STG.E.U16 desc[UR4][R78.64], R80 ;  /* 0x000000504e007986 */ /* 0x0009e2000c101504 */
[----:B0-----:R-:W-:Y:S01]  /*3e940*/  IMAD R249, R249, 0x15c, RZ ;  /* 0x0000015cf9f97824 */ /* 0x001fe200078e02ff */
[----:B------:R-:W-:Y:S01]  /*3e950*/  PRMT R98, R80, 0x7632, R98 ;  /* 0x0000763250627816 */ /* 0x000fe20000000062 */
[----:B--2---:R-:W-:-:S03]  /*3e960*/  IMAD R97, R91, 0x2b6, RZ ;  /* 0x000002b65b617824 */ /* 0x004fc600078e02ff */
[----:B------:R-:W0:Y:S01]  /*3e970*/  LDC R94, c[0x0][0x278] ;  /* 0x00009e00ff5e7b82 */ /* 0x000e220000000800 */
[----:B----4-:R-:W-:-:S04]  /*3e980*/  IADD3 R78, P5, R93, R2, RZ ;  /* 0x000000025d4e7210 */ /* 0x010fc80007fbe0ff */
[-C--:B------:R-:W-:Y:S01]  /*3e990*/  LEA.HI.X.SX32 R79, R249, R3.reuse, 0x1, P5 ;  /* 0x00000003f94f7211 */ /* 0x080fe200028f0eff */
[----:B-1----:R-:W-:Y:S02]  /*3e9a0*/  IMAD R77, R89, 0x15b, RZ ;  /* 0x0000015b594d7824 */ /* 0x002fe400078e02ff */
[----:B------:R-:W1:Y:S01]  /*3e9b0*/  LDC R249, c[0x0][0x278] ;  /* 0x00009e00fff97b82 */ /* 0x000e620000000800 */
[----:B------:R-:W-:Y:S01]  /*3e9c0*/  IADD3 R76, P4, R97, R2, RZ ;  /* 0x00000002614c7210 */ /* 0x000fe20007f9e0ff */
[----:B------:R-:W-:Y:S03]  /*3e9d0*/  STG.E.U16 desc[UR4][R84.64], R98 ;  /* 0x0000006254007986 */ /* 0x000fe6000c101504 */
[----:B------:R-:W-:Y:S01]  /*3e9e0*/  LEA.HI.X.SX32 R77, R77, R3, 0x1, P4 ;  /* 0x000000034d4d7211 */ /* 0x000fe200020f0eff */
[----:B------:R2:W-:Y:S01]  /*3e9f0*/  STG.E.U16 desc[UR4][R86.64], R81 ;  /* 0x0000005156007986 */ /* 0x0005e2000c101504 */
[----:B---3--:R-:W-:Y:S01]  /*3ea00*/  IMAD R97, R92, 0x2bc, RZ ;  /* 0x000002bc5c617824 */ /* 0x008fe200078e02ff */
[----:B------:R-:W3:Y:S08]  /*3ea10*/  LDC R90, c[0x0][0x278] ;  /* 0x00009e00ff5a7b82 */ /* 0x000ef00000000800 */
[----:B------:R-:W4:Y:S01]  /*3ea20*/  LDC R96, c[0x0][0x278] ;  /* 0x00009e00ff607b82 */ /* 0x000f220000000800 */
[----:B--2---:R-:W-:-:S05]  /*3ea30*/  PRMT R86, R81, 0x7632, R86 ;  /* 0x0000763251567816 */ /* 0x004fca0000000056 */
[----:B------:R-:W-:Y:S01]  /*3ea40*/  STG.E.U16 desc[UR4][R76.64], R86 ;  /* 0x000000564c007986 */ /* 0x000fe2000c101504 */
[----:B-1----:R-:W-:Y:S01]  /*3ea50*/  IMAD R249, R249, 0x15e, RZ ;  /* 0x0000015ef9f97824 */ /* 0x002fe200078e02ff */
[----:B------:R-:W1:Y:S02]  /*3ea60*/  LDC R89, c[0x0][0x278] ;  /* 0x00009e00ff597b82 */ /* 0x000e640000000800 */
[----:B------:R2:W-:Y:S01]  /*3ea70*/  STG.E.U16 desc[UR4][R78.64], R82 ;  /* 0x000000524e007986 */ /* 0x0005e2000c101504 */
[----:B0-----:R-:W-:Y:S02]  /*3ea80*/  IMAD R99, R94, 0x2ba, RZ ;  /* 0x000002ba5e637824 */ /* 0x001fe400078e02ff */
[----:B---3--:R-:W-:-:S03]  /*3ea90*/  IMAD R85, R90, 0x15d, RZ ;  /* 0x0000015d5a557824 */ /* 0x008fc600078e02ff */
[----:B------:R-:W0:Y:S01]  /*3eaa0*/  LDC R95, c[0x0][0x278] ;  /* 0x00009e00ff5f7b82 */ /* 0x000e220000000800 */
[-C--:B--2---:R-:W-:Y:S02]  /*3eab0*/  IADD3 R78, P5, R97, R2.reuse, RZ ;  /* 0x00000002614e7210 */ /* 0x084fe40007fbe0ff */
[----:B------:R-:W-:Y:S01]  /*3eac0*/  IADD3 R80, P6, R99, R2, RZ ;  /* 0x0000000263507210 */ /* 0x000fe20007fde0ff */
[----:B----4-:R-:W-:Y:S01]  /*3ead0*/  IMAD R77, R96, 0x2c0, RZ ;  /* 0x000002c0604d7824 */ /* 0x010fe200078e02ff */
[----:B------:R-:W-:-:S03]  /*3eae0*/  LEA.HI.X.SX32 R79, R249, R3, 0x1, P5 ;  /* 0x00000003f94f7211 */ /* 0x000fc600028f0eff */
[----:B------:R-:W2:Y:S08]  /*3eaf0*/  LDC R91, c[0x0][0x278] ;  /* 0x00009e00ff5b7b82 */ /* 0x000eb00000000800 */
[----:B------:R-:W3:Y:S01]  /*3eb00*/  LDC R249, c[0x0][0x278] ;  /* 0x00009e00fff97b82 */ /* 0x000ee20000000800 */
[----:B------:R-:W-:Y:S02]  /*3eb10*/  LEA.HI.X.SX32 R81, R85, R3, 0x1, P6 ;  /* 0x0000000355517211 */ /* 0x000fe400030f0eff */
[----:B------:R-:W-:-:S05]  /*3eb20*/  PRMT R94, R82, 0x7632, R94 ;  /* 0x00007632525e7816 */ /* 0x000fca000000005e */
[----:B------:R4:W-:Y:S01]  /*3eb30*/  STG.E.U16 desc[UR4][R80.64], R94 ;  /* 0x0000005e50007986 */ /* 0x0009e2000c101504 */
[----:B------:R-:W5:Y:S08]  /*3eb40*/  LDC R88, c[0x0][0x278] ;  /* 0x00009e00ff587b82 */ /* 0x000f700000000800 */
[----:B------:R-:W5:Y:S01]  /*3eb50*/  LDC R87, c[0x0][0x278] ;  /* 0x00009e00ff577b82 */ /* 0x000f620000000800 */
[----:B----4-:R-:W-:Y:S01]  /*3eb60*/  IADD3 R80, P5, R77, R2, RZ ;  /* 0x000000024d507210 */ /* 0x010fe20007fbe0ff */
[----:B---3--:R-:W-:-:S06]  /*3eb70*/  IMAD R249, R249, 0x160, RZ ;  /* 0x00000160f9f97824 */ /* 0x008fcc00078e02ff */
[----:B------:R-:W3:Y:S01]  /*3eb80*/  LDC R92, c[0x0][0x278] ;  /* 0x00009e00ff5c7b82 */ /* 0x000ee20000000800 */
[----:B------:R-:W-:-:S07]  /*3eb90*/  LEA.HI.X.SX32 R81, R249, R3, 0x1, P5 ;  /* 0x00000003f9517211 */ /* 0x000fce00028f0eff */
[----:B------:R-:W4:Y:S01]  /*3eba0*/  LDC R249, c[0x0][0x278] ;  /* 0x00009e00fff97b82 */ /* 0x000f220000000800 */
[----:B------:R1:W-:Y:S01]  /*3ebb0*/  STG.E.U16 desc[UR4][R78.64], R83 ;  /* 0x000000534e007986 */ /* 0x0003e2000c101504 */
[----:B0-----:R-:W-:Y:S02]  /*3ebc0*/  IMAD R95, R95, 0x2be, RZ ;  /* 0x000002be5f5f7824 */ /* 0x001fe400078e02ff */
[----:B--2---:R-:W-:-:S04]  /*3ebd0*/  IMAD R91, R91, 0x2c2, RZ ;  /* 0x000002c25b5b7824 */ /* 0x004fc800078e02ff */
[----:B------:R-:W0:Y:S01]  /*3ebe0*/  LDC R90, c[0x0][0x278] ;  /* 0x00009e00ff5a7b82 */ /* 0x000e220000000800 */
[----:B-1----:R-:W-:Y:S01]  /*3ebf0*/  IMAD R79, R89, 0x2c4, RZ ;  /* 0x000002c4594f7824 */ /* 0x002fe200078e02ff */
[----:B------:R-:W-:Y:S02]  /*3ec00*/  PRMT R96, R83, 0x7632, R96 ;  /* 0x0000763253607816 */ /* 0x000fe40000000060 */
[----:B------:R-:W-:Y:S01]  /*3ec10*/  PRMT R97, R72, 0x7632, R97 ;  /* 0x0000763248617816 */ /* 0x000fe20000000061 */
[----:B-----5:R-:W-:Y:S01]  /*3ec20*/  IMAD R85, R88, 0x15f, RZ ;  /* 0x0000015f58557824 */ /* 0x020fe200078e02ff */
[-C--:B------:R-:W-:Y:S01]  /*3ec30*/  IADD3 R78, P5, R79, R2.reuse, RZ ;  /* 0x000000024f4e7210 */ /* 0x080fe20007fbe0ff */
[----:B------:R-:W-:Y:S01]  /*3ec40*/  IMAD R87, R87, 0x161, RZ ;  /* 0x0000016157577824 */ /* 0x000fe200078e02ff */
[----:B------:R-:W1:Y:S01]  /*3ec50*/  LDC R84, c[0x0][0x278] ;  /* 0x00009e00ff547b82 */ /* 0x000e620000000800 */
[----:B----4-:R-:W-:Y:S01]  /*3ec60*/  IMAD R249, R249, 0x162, RZ ;  /* 0x00000162f9f97824 */ /* 0x010fe200078e02ff */
[----:B------:R-:W-:-:S02]  /*3ec70*/  IADD3 R76, P4, R95, R2, RZ ;  /* 0x000000025f4c7210 */ /* 0x000fc40007f9e0ff */
[----:B------:R-:W-:-:S04]  /*3ec80*/  IADD3 R82, P6, R91, R2, RZ ;  /* 0x000000025b527210 */ /* 0x000fc80007fde0ff */
[----:B------:R-:W2:Y:S01]  /*3ec90*/  LDC R93, c[0x0][0x278] ;  /* 0x00009e00ff5d7b82 */ /* 0x000ea20000000800 */
[----:B------:R-:W-:-:S07]  /*3eca0*/  LEA.HI.X.SX32 R79, R249, R3, 0x1, P5 ;  /* 0x00000003f94f7211 */ /* 0x000fce00028f0eff */
[----:B------:R-:W4:Y:S01]  /*3ecb0*/  LDC R249, c[0x0][0x278] ;  /* 0x00009e00fff97b82 */ /* 0x000f220000000800 */
[-C--:B------:R-:W-:Y:S02]  /*3ecc0*/  LEA.HI.X.SX32 R77, R85, R3.reuse, 0x1, P4 ;  /* 0x00000003554d7211 */ /* 0x080fe400020f0eff */
[----:B------:R-:W-:-:S03]  /*3ecd0*/  LEA.HI.X.SX32 R83, R87, R3, 0x1, P6 ;  /* 0x0000000357537211 */ /* 0x000fc600030f0eff */
[----:B------:R-:W-:Y:S01]  /*3ece0*/  STG.E.U16 desc[UR4][R76.64], R96 ;  /* 0x000000604c007986 */ /* 0x000fe2000c101504 */
[----:B0-----:R-:W-:Y:S01]  /*3ecf0*/  IMAD R95, R90, 0x2c6, RZ ;  /* 0x000002c65a5f7824 */ /* 0x001fe200078e02ff */
[----:B------:R-:W0:Y:S02]  /*3ed00*/  LDC R88, c[0x0][0x278] ;  /* 0x00009e00ff587b82 */ /* 0x000e240000000800 */
[----:B------:R-:W-:Y:S04]  /*3ed10*/  STG.E.U16 desc[UR4][R80.64], R72 ;  /* 0x0000004850007986 */ /* 0x000fe8000c101504 */
[----:B------:R3:W-:Y:S01]  /*3ed20*/  STG.E.U16 desc[UR4][R82.64], R97 ;  /* 0x0000006152007986 */ /* 0x0007e2000c101504 */
[----:B------:R-:W-:Y:S01]  /*3ed30*/  PRMT R90, R73, 0x7632, R90 ;  /* 0x00007632495a7816 */ /* 0x000fe2000000005a */
[----:B--2---:R-:W-:Y:S01]  /*3ed40*/  IMAD R93, R93, 0x2ca, RZ ;  /* 0x000002ca5d5d7824 */ /* 0x004fe200078e02ff */
[----:B------:R-:W2:Y:S01]  /*3ed50*/  LDC R85, c[0x0][0x278] ;  /* 0x00009e00ff557b82 */ /* 0x000ea20000000800 */
[----:B------:R5:W-:Y:S01]  /*3ed60*/  STG.E.U16 desc[UR4][R78.64], R73 ;  /* 0x000000494e007986 */ /* 0x000be2000c101504 */
[----:B----4-:R-:W-:-:S06]  /*3ed70*/  IMAD R249, R249, 0x164, RZ ;  /* 0x00000164f9f97824 */ /* 0x010fcc00078e02ff */
[----:B------:R-:W4:Y:S01]  /*3ed80*/  LDC R89, c[0x0][0x278] ;  /* 0x00009e00ff597b82 */ /* 0x000f220000000800 */
[----:B---3--:R-:W-:-:S05]  /*3ed90*/  IMAD R83, R92, 0x2c8, RZ ;  /* 0x000002c85c537824 */ /* 0x008fca00078e02ff */
[-C--:B------:R-:W-:Y:S01]  /*3eda0*/  IADD3 R72, P5, R83, R2.reuse, RZ ;  /* 0x0000000253487210 */ /* 0x080fe20007fbe0ff */
[----:B-1----:R-:W-:Y:S01]  /*3edb0*/  IMAD R77, R84, 0x163, RZ ;  /* 0x00000163544d7824 */ /* 0x002fe200078e02ff */
[----:B------:R-:W-:Y:S01]  /*3edc0*/  IADD3 R76, P4, R95, R2, RZ ;  /* 0x000000025f4c7210 */ /* 0x000fe20007f9e0ff */
[----:B------:R-:W1:Y:S01]  /*3edd0*/  LDC R91, c[0x0][0x278] ;  /* 0x00009e00ff5b7b82 */ /* 0x000e620000000800 */
[----:B-----5:R-:W-:-:S07]  /*3ede0*/  LEA.HI.X.SX32 R73, R249, R3, 0x1, P5 ;  /* 0x00000003f9497211 */ /* 0x020fce00028f0eff */
[----:B------:R-:W3:Y:S01]  /*3edf0*/  LDC R249, c[0x0][0x278] ;  /* 0x00009e00fff97b82 */ /* 0x000ee20000000800 */
[----:B------:R-:W-:Y:S01]  /*3ee00*/  IADD3 R80, P6, R93, R2, RZ ;  /* 0x000000025d507210 */ /* 0x000fe20007fde0ff */
[----:B0-----:R-:W-:Y:S01]  /*3ee10*/  IMAD R93, R88, 0x2cc, RZ ;  /* 0x000002cc585d7824 */ /* 0x001fe200078e02ff */
[----:B------:R-:W-:-:S05]  /*3ee20*/  LEA.HI.X.SX32 R77, R77, R3, 0x1, P4 ;  /* 0x000000034d4d7211 */ /* 0x000fca00020f0eff */
[----:B------:R0:W-:Y:S01]  /*3ee30*/  STG.E.U16 desc[UR4][R76.64], R90 ;  /* 0x0000005a4c007986 */ /* 0x0001e2000c101504 */
[----:B--2---:R-:W-:Y:S01]  /*3ee40*/  IMAD R81, R85, 0x165, RZ ;  /* 0x0000016555517824 */ /* 0x004fe200078e02ff */
[----:B------:R-:W2:Y:S01]  /*3ee50*/  LDC R94, c[0x0][0x278] ;  /* 0x00009e00ff5e7b82 */ /* 0x000ea20000000800 */
[----:B----4-:R-:W-:Y:S01]  /*3ee60*/  IMAD R89, R89, 0x2d0, RZ ;  /* 0x000002d059597824 */ /* 0x010fe200078e02ff */
[----:B------:R-:W-:-:S06]  /*3ee70*/  PRMT R92, R74, 0x7632, R92 ;  /* 0x000076324a5c7816 */ /* 0x000fcc000000005c */
[----:B------:R-:W4:Y:S01]  /*3ee80*/  LDC R86, c[0x0][0x278] ;  /* 0x00009e00ff567b82 */ /* 0x000f220000000800 */
[----:B0-----:R-:W-:Y:S01]  /*3ee90*/  IADD3 R76, P5, R93, R2, RZ ;  /* 0x000000025d4c7210 */ /* 0x001fe20007fbe0ff */
[----:B---3--:R-:W-:Y:S01]  /*3eea0*/  IMAD R249, R249, 0x166, RZ ;  /* 0x00000166f9f97824 */ /* 0x008fe200078e02ff */
[----:B------:R0:W-:Y:S01]  /*3eeb0*/  STG.E.U16 desc[UR4][R72.64], R74 ;  /* 0x0000004a48007986 */ /* 0x0001e2000c101504 */
[----:B------:R-:W-:-:S04]  /*3eec0*/  PRMT R88, R75, 0x7632, R88 ;  /* 0x000076324b587816 */ /* 0x000fc80000000058 */
[----:B------:R-:W3:Y:S01]  /*3eed0*/  LDC R87, c[0x0][0x278] ;  /* 0x00009e00ff577b82 */ /* 0x000ee20000000800 */
[----:B------:R-:W-:-:S07]  /*3eee0*/  LEA.HI.X.SX32 R77, R249, R3, 0x1, P5 ;  /* 0x00000003f94d7211 */ /* 0x000fce00028f0eff */
[----:B------:R-:W5:Y:S01]  /*3eef0*/  LDC R249, c[0x0][0x278] ;  /* 0x00009e00fff97b82 */ /* 0x000f620000000800 */
[----:B------:R-:W-:Y:S02]  /*3ef00*/  LEA.HI.X.SX32 R81, R81, R3, 0x1, P6 ;  /* 0x0000000351517211 */ /* 0x000fe400030f0eff */
[----:B0-----:R-:W-:-:S03]  /*3ef10*/  IADD3 R74, P5, R89, R2, RZ ;  /* 0x00000002594a7210 */ /* 0x001fc60007fbe0ff */
[----:B------:R-:W-:Y:S02]  /*3ef20*/  STG.E.U16 desc[UR4][R80.64], R92 ;  /* 0x0000005c50007986 */ /* 0x000fe4000c101504 */
[----:B------:R-:W0:Y:S02]  /*3ef30*/  LDC R85, c[0x0][0x278] ;  /* 0x00009e00ff557b82 */ /* 0x000e240000000800 */
[----:B------:R1:W-:Y:S06]  /*3ef40*/  STG.E.U16 desc[UR4][R76.64], R75 ;  /* 0x0000004b4c007986 */ /* 0x0003ec000c101504 */
[----:B------:R-:W0:Y:S01]  /*3ef50*/  LDC R84, c[0x0][0x278] ;  /* 0x00009e00ff547b82 */ /* 0x000e220000000800 */
[----:B-----5:R-:W-:-:S07]  /*3ef60*/  IMAD R249, R249, 0x168, RZ ;  /* 0x00000168f9f97824 */ /* 0x020fce00078e02ff */
[----:B------:R-:W5:Y:S01]  /*3ef70*/  LDC R83, c[0x0][0x278] ;  /* 0x00009e00ff537b82 */ /* 0x000f620000000800 */
[----:B-1----:R-:W-:-:S07]  /*3ef80*/  LEA.HI.X.SX32 R75, R249, R3, 0x1, P5 ;  /* 0x00000003f94b7211 */ /* 0x002fce00028f0eff */
[----:B------:R-:W1:Y:S01]  /*3ef90*/  LDC R249, c[0x0][0x278] ;  /* 0x00009e00fff97b82 */ /* 0x000e620000000800 */
[----:B------:R-:W-:Y:S02]  /*3efa0*/  IMAD R91, R91, 0x2ce, RZ ;  /* 0x000002ce5b5b7824 */ /* 0x000fe400078e02ff */
[----:B--2---:R-:W-:Y:S02]  /*3efb0*/  IMAD R73, R94, 0x2d2, RZ ;  /* 0x000002d25e497824 */ /* 0x004fe400078e02ff */
[----:B----4-:R-:W-:Y:S01]  /*3efc0*/  IMAD R79, R86, 0x167, RZ ;  /* 0x00000167564f7824 */ /* 0x010fe200078e02ff */
[----:B------:R-:W-:Y:S01]  /*3efd0*/  IADD3 R72, P4, R91, R2, RZ ;  /* 0x000000025b487210 */ /* 0x000fe20007f9e0ff */
[----:B---3--:R-:W-:Y:S01]  /*3efe0*/  IMAD R81, R87, 0x169, RZ ;  /* 0x0000016957517824 */ /* 0x008fe200078e02ff */
[----:B------:R-:W2:Y:S01]  /*3eff0*/  LDC R82, c[0x0][0x278] ;  /* 0x00009e00ff527b82 */ /* 0x000ea20000000800 */
[----:B------:R-:W-:-:S07]  /*3f000*/  PRMT R89, R68, 0x7632, R89 ;  /* 0x0000763244597816 */ /* 0x000fce0000000059 */
[----:B------:R-:W3:Y:S01]  /*3f010*/  LDC R80, c[0x0][0x278] ;  /* 0x00009e00ff507b82 */ /* 0x000ee20000000800 */
[----:B-1----:R-:W-:Y:S01]  /*3f020*/  IMAD R251, R249, 0x16a, RZ ;  /* 0x0000016af9fb7824 */ /* 0x002fe200078e02ff */
[----:B------:R-:W-:-:S06]  /*3f030*/  IADD3 R78, P6, R73, R2, RZ ;  /* 0x00000002494e7210 */ /* 0x000fcc0007fde0ff */
[----:B------:R-:W1:Y:S01]  /*3f040*/  LDC R249, c[0x0][0x278] ;  /* 0x00009e00fff97b82 */ /* 0x000e620000000800 */
[----:B0-----:R-:W-:Y:S01]  /*3f050*/  IMAD R85, R85, 0x2d8, RZ ;  /* 0x000002d855557824 */ /* 0x001fe200078e02ff */
[-C--:B------:R-:W-:Y:S01]  /*3f060*/  LEA.HI.X.SX32 R73, R79, R3.reuse, 0x1, P4 ;  /* 0x000000034f497211 */ /* 0x080fe200020f0eff */
[----:B------:R-:W-:Y:S01]  /*3f070*/  IMAD R77, R84, 0x2d6, RZ ;  /* 0x000002d6544d7824 */ /* 0x000fe200078e02ff */
[----:B------:R-:W-:Y:S02]  /*3f080*/  LEA.HI.X.SX32 R79, R81, R3, 0x1, P6 ;  /* 0x00000003514f7211 */ /* 0x000fe400030f0eff */
[-C--:B------:R-:W-:Y:S01]  /*3f090*/  IADD3 R76, P6, R85, R2.reuse, RZ ;  /* 0x00000002554c7210 */ /* 0x080fe20007fde0ff */
[----:B------:R-:W-:Y:S01]  /*3f0a0*/  STG.E.U16 desc[UR4][R72.64], R88 ;  /* 0x0000005848007986 */ /* 0x000fe2000c101504 */
[----:B------:R-:W0:Y:S03]  /*3f0b0*/  LDC R86, c[0x0][0x278] ;  /* 0x00009e00ff567b82 */ /* 0x000e260000000800 */
[----:B------:R4:W-:Y:S05]  /*3f0c0*/  STG.E.U16 desc[UR4][R74.64], R68 ;  /* 0x000000444a007986 */ /* 0x0009ea000c101504 */
[----:B------:R-:W3:Y:S01]  /*3f0d0*/  LDC R87, c[0x0][0x278] ;  /* 0x00009e00ff577b82 */ /* 0x000ee20000000800 */
[----:B-1----:R-:W-:Y:S01]  /*3f0e0*/  IMAD R249, R249, 0x16c, RZ ;  /* 0x0000016cf9f97824 */ /* 0x002fe200078e02ff */
[----:B----4-:R-:W-:Y:S01]  /*3f0f0*/  IADD3 R74, P5, R77, R2, RZ ;  /* 0x000000024d4a7210 */ /* 0x010fe20007fbe0ff */
[----:B-----5:R-:W-:-:S05]  /*3f100*/  IMAD R81, R83, 0x2d4, RZ ;  /* 0x000002d453517824 */ /* 0x020fca00078e02ff */
[----:B------:R-:W1:Y:S01]  /*3f110*/  LDC R84, c[0x0][0x278] ;  /* 0x00009e00ff547b82 */ /* 0x000e620000000800 */
[----:B------:R-:W-:-:S07]  /*3f120*/  LEA.HI.X.SX32 R77, R249, R3, 0x1, P6 ;  /* 0x00000003f94d7211 */ /* 0x000fce00030f0eff */
[----:B------:R-:W4:Y:S01]  /*3f130*/  LDC R249, c[0x0][0x278] ;  /* 0x00009e00fff97b82 */ /* 0x000f220000000800 */
[----:B------:R-:W-:-:S04]  /*3f140*/  IADD3 R72, P4, R81, R2, RZ ;  /* 0x0000000251487210 */ /* 0x000fc80007f9e0ff */
[-C--:B------:R-:W-:Y:S01]  /*3f150*/  LEA.HI.X.SX32 R73, R251, R3.reuse, 0x1, P4 ;  /* 0x00000003fb497211 */ /* 0x080fe200020f0eff */
[----:B--2---:R-:W-:Y:S01]  /*3f160*/  IMAD R75, R82, 0x16b, RZ ;  /* 0x0000016b524b7824 */ /* 0x004fe200078e02ff */
[----:B------:R-:W-:Y:S01]  /*3f170*/  PRMT R68, R69, 0x7632, R68 ;  /* 0x0000763245447816 */ /* 0x000fe20000000044 */
[----:B------:R2:W-:Y:S01]  /*3f180*/  STG.E.U16 desc[UR4][R78.64], R89 ;  /* 0x000000594e007986 */ /* 0x0005e2000c101504 */
[----:B------:R-:W5:Y:S08]  /*3f190*/  LDC R83, c[0x0][0x278] ;  /* 0x00009e00ff537b82 */ /* 0x000f700000000800 */
[----:B------:R-:W5:Y:S01]  /*3f1a0*/  LDC R85, c[0x0][0x278] ;  /* 0x00009e00ff557b82 */ /* 0x000f620000000800 */
[----:B----4-:R-:W-:Y:S01]  /*3f1b0*/  IMAD R251, R249, 0x16e, RZ ;  /* 0x0000016ef9fb7824 */ /* 0x010fe200078e02ff */
[----:B------:R-:W-:-:S06]  /*3f1c0*/  LEA.HI.X.SX32 R75, R75, R3, 0x1, P5 ;  /* 0x000000034b4b7211 */ /* 0x000fcc00028f0eff */
[----:B------:R-:W4:Y:S01]  /*3f1d0*/  LDC R249, c[0x0][0x278] ;  /* 0x00009e00fff97b82 */ /* 0x000f220000000800 */
[----:B------:R-:W-:Y:S04]  /*3f1e0*/  STG.E.U16 desc[UR4][R72.64], R69 ;  /* 0x0000004548007986 */ /* 0x000fe8000c101504 */
[----:B------:R-:W-:Y:S03]  /*3f1f0*/  STG.E.U16 desc[UR4][R74.64], R68 ;  /* 0x000000444a007986 */ /* 0x000fe6000c101504 */
[----:B--2---:R-:W2:Y:S01]  /*3f200*/  LDC R78, c[0x0][0x278] ;  /* 0x00009e00ff4e7b82 */ /* 0x004ea20000000800 */
[----:B------:R1:W-:Y:S01]  /*3f210*/  STG.E.U16 desc[UR4][R76.64], R70 ;  /* 0x000000464c007986 */ /* 0x0003e2000c101504 */
[----:B0-----:R-:W-:-:S02]  /*3f220*/  IMAD R89, R86, 0x2da, RZ ;  /* 0x000002da56597824 */ /* 0x001fc400078e02ff */
[----:B---3--:R-:W-:Y:S01]  /*3f230*/  IMAD R87, R87, 0x2dc, RZ ;  /* 0x000002dc57577824 */ /* 0x008fe200078e02ff */
[----:B------:R-:W-:-:S03]  /*3f240*/  PRMT R88, R70, 0x7632, R88 ;  /* 0x0000763246587816 */ /* 0x000fc60000000058 */
[----:B------:R-:W0:Y:S01]  /*3f250*/  LDC R82, c[0x0][0x278] ;  /* 0x00009e00ff527b82 */ /* 0x000e220000000800 */
[----:B-1----:R-:W-:Y:S02]  /*3f260*/  IMAD R77, R84, 0x2e0, RZ ;  /* 0x000002e0544d7824 */ /* 0x002fe400078e02ff */
[----:B----4-:R-:W-:Y:S01]  /*3f270*/  IMAD R249, R249, 0x170, RZ ;  /* 0x00000170f9f97824 */ /* 0x010fe200078e02ff */
[-C--:B------:R-:W-:Y:S01]  /*3f280*/  IADD3 R68, P5, R89, R2.reuse, RZ ;  /* 0x0000000259447210 */ /* 0x080fe20007fbe0ff */
[----:B------:R-:W-:Y:S01]  /*3f290*/  IMAD R69, R80, 0x16d, RZ ;  /* 0x0000016d50457824 */ /* 0x000fe200078e02ff */
[-C--:B------:R-:W-:Y:S01]  /*3f2a0*/  IADD3 R76, P6, R77, R2.reuse, RZ ;  /* 0x000000024d4c7210 */ /* 0x080fe20007fde0ff */
[----:B-----5:R-:W-:Y:S01]  /*3f2b0*/  IMAD R83, R83, 0x2de, RZ ;  /* 0x000002de53537824 */ /* 0x020fe200078e02ff */
[----:B------:R-:W-:Y:S01]  /*3f2c0*/  IADD3 R72, P4, R87, R2, RZ ;  /* 0x0000000257487210 */ /* 0x000fe20007f9e0ff */
[----:B------:R-:W1:Y:S01]  /*3f2d0*/  LDC R79, c[0x0][0x278] ;  /* 0x00009e00ff4f7b82 */ /* 0x000e620000000800 */
[----:B------:R-:W-:-:S07]  /*3f2e0*/  LEA.HI.X.SX32 R77, R249, R3, 0x1, P6 ;  /* 0x00000003f94d7211 */ /* 0x000fce00030f0eff */
[----:B------:R-:W3:Y:S01]  /*3f2f0*/  LDC R249, c[0x0][0x278] ;  /* 0x00009e00fff97b82 */ /* 0x000ee20000000800 */
[-C--:B------:R-:W-:Y:S01]  /*3f300*/  LEA.HI.X.SX32 R69, R69, R3.reuse, 0x1, P5 ;  /* 0x0000000345457211 */ /* 0x080fe200028f0eff */
[----:B--2---:R-:W-:Y:S01]  /*3f310*/  IMAD R75, R78, 0x16f, RZ ;  /* 0x0000016f4e4b7824 */ /* 0x004fe200078e02ff */
[-C--:B------:R-:W-:Y:S01]  /*3f320*/  LEA.HI.X.SX32 R73, R251, R3.reuse, 0x1, P4 ;  /* 0x00000003fb497211 */ /* 0x080fe200020f0eff */
[----:B------:R-:W-:Y:S01]  /*3f330*/  IMAD R85, R85, 0x2e4, RZ ;  /* 0x000002e455557824 */ /* 0x000fe200078e02ff */
[-C--:B------:R-:W-:Y:S01]  /*3f340*/  IADD3 R74, P5, R83, R2.reuse, RZ ;  /* 0x00000002534a7210 */ /* 0x080fe20007fbe0ff */
[----:B------:R-:W-:Y:S02]  /*3f350*/  STG.E.U16 desc[UR4][R68.64], R88 ;  /* 0x0000005844007986 */ /* 0x000fe4000c101504 */
[----:B------:R-:W2:Y:S01]  /*3f360*/  LDC R80, c[0x0][0x278] ;  /* 0x00009e00ff507b82 */ /* 0x000ea20000000800 */
[----:B------:R-:W-:Y:S01]  /*3f370*/  LEA.HI.X.SX32 R75, R75, R3, 0x1, P5 ;  /* 0x000000034b4b7211 */ /* 0x000fe200028f0eff */
[----:B------:R4:W-:Y:S06]  /*3f380*/  STG.E.U16 desc[UR4][R72.64], R71 ;  /* 0x0000004748007986 */ /* 0x0009ec000c101504 */
[----:B------:R-:W5:Y:S01]  /*3f390*/  LDC R86, c[0x0][0x278] ;  /* 0x00009e00ff567b82 */ /* 0x000f620000000800 */
[----:B----4-:R-:W-:Y:S01]  /*3f3a0*/  IADD3 R72, P5, R85, R2, RZ ;  /* 0x0000000255487210 */ /* 0x010fe20007fbe0ff */
[----:B---3--:R-:W-:Y:S01]  /*3f3b0*/  IMAD R249, R249, 0x172, RZ ;  /* 0x00000172f9f97824 */ /* 0x008fe200078e02ff */
[----:B------:R-:W-:Y:S01]  /*3f3c0*/  PRMT R70, R71, 0x7632, R70 ;  /* 0x0000763247467816 */ /* 0x000fe20000000046 */
[----:B0-----:R-:W-:-:S04]  /*3f3d0*/  IMAD R87, R82, 0x2e2, RZ ;  /* 0x000002e252577824 */ /* 0x001fc800078e02ff */
[----:B------:R-:W0:Y:S01]  /*3f3e0*/  LDC R81, c[0x0][0x278] ;  /* 0x00009e00ff517b82 */ /* 0x000e220000000800 */
[----:B------:R-:W-:-:S07]  /*3f3f0*/  LEA.HI.X.SX32 R73, R249, R3, 0x1, P5 ;  /* 0x00000003f9497211 */ /* 0x000fce00028f0eff */
[----:B------:R-:W3:Y:S01]  /*3f400*/  LDC R249, c[0x0][0x278] ;  /* 0x00009e00fff97b82 */ /* 0x000ee20000000800 */
[----:B-1----:R-:W-:Y:S01]  /*3f410*/  IMAD R69, R79, 0x171, RZ ;  /* 0x000001714f457824 */ /* 0x002fe200078e02ff */
[----:B------:R-:W-:Y:S01]  /*3f420*/  IADD3 R68, P4, R87, R2, RZ ;  /* 0x0000000257447210 */ /* 0x000fe20007f9e0ff */
[----:B------:R-:W-:Y:S01]  /*3f430*/  STG.E.U16 desc[UR4][R74.64], R70 ;  /* 0x000000464a007986 */ /* 0x000fe2000c101504 */
[----:B--2---:R-:W-:Y:S02]  /*3f440*/  IMAD R85, R80, 0x2e8, RZ ;  /* 0x000002e850557824 */ /* 0x004fe400078e02ff */
[----:B------:R-:W-:Y:S01]  /*3f450*/  LEA.HI.X.SX32 R69, R69, R3, 0x1, P4 ;  /* 0x0000000345457211 */ /* 0x000fe200020f0eff */
[----:B------:R1:W-:Y:S01]  /*3f460*/  STG.E.U16 desc[UR4][R76.64], R64 ;  /* 0x000000404c007986 */ /* 0x0003e2000c101504 */
[----:B------:R-:W2:Y:S01]  /*3f470*/  LDC R84, c[0x0][0x278] ;  /* 0x00009e00ff547b82 */ /* 0x000ea20000000800 */
[----:B-----5:R-:W-:Y:S01]  /*3f480*/  IMAD R89, R86, 0x2e6, RZ ;  /* 0x000002e656597824 */ /* 0x020fe200078e02ff */
[----:B------:R-:W-:Y:S01]  /*3f490*/  PRMT R86, R65, 0x7632, R86 ;  /* 0x0000763241567816 */ /* 0x000fe20000000056 */
[----:B0-----:R-:W-:-:S05]  /*3f4a0*/  IMAD R71, R81, 0x173, RZ ;  /* 0x0000017351477824 */ /* 0x001fca00078e02ff */
[----:B------:R-:W0:Y:S01]  /*3f4b0*/  LDC R83, c[0x0][0x278] ;  /* 0x00009e00ff537b82 */ /* 0x000e220000000800 */
[----:B-1----:R-:W-:-:S05]  /*3f4c0*/  PRMT R64, R64, 0x7632, R64 ;  /* 0x0000763240407816 */ /* 0x002fca0000000040 */
[----:B------:R1:W-:Y:S01]  /*3f4d0*/  STG.E.U16 desc[UR4][R68.64], R64 ;  /* 0x0000004044007986 */ /* 0x0003e2000c101504 */
[----:B---3--:R-:W-:Y:S01]  /*3f4e0*/  IMAD R249, R249, 0x174, RZ ;  /* 0x00000174f9f97824 */ /* 0x008fe200078e02ff */
[-C--:B------:R-:W-:Y:S01]  /*3f4f0*/  IADD3 R70, P6, R89, R2.reuse, RZ ;  /* 0x0000000259467210 */ /* 0x080fe20007fde0ff */
[----:B------:R-:W3:Y:S01]  /*3f500*/  LDC R78, c[0x0][0x278] ;  /* 0x00009e00ff4e7b82 */ /* 0x000ee20000000800 */
[----:B------:R4:W-:Y:S07]  /*3f510*/  STG.E.U16 desc[UR4][R72.64], R65 ;  /* 0x0000004148007986 */ /* 0x0009ee000c101504 */
[----:B------:R-:W5:Y:S01]  /*3f520*/  LDC R77, c[0x0][0x278] ;  /* 0x00009e00ff4d7b82 */ /* 0x000f620000000800 */
[----:B-1----:R-:W-:-:S04]  /*3f530*/  IADD3 R64, P5, R85, R2, RZ ;  /* 0x0000000255407210 */ /* 0x002fc80007fbe0ff */
[----:B----4-:R-:W-:-:S03]  /*3f540*/  LEA.HI.X.SX32 R65, R249, R3, 0x1, P5 ;  /* 0x00000003f9417211 */ /* 0x010fc600028f0eff */
[----:B------:R-:W1:Y:S01]  /*3f550*/  LDC R249, c[0x0][0x278] ;  /* 0x00009e00fff97b82 */ /* 0x000e620000000800 */
[----:B------:R-:W-:-:S05]  /*3f560*/  LEA.HI.X.SX32 R71, R71, R3, 0x1, P6 ;  /* 0x0000000347477211 */ /* 0x000fca00030f0eff */
[----:B------:R2:W-:Y:S02]  /*3f570*/  STG.E.U16 desc[UR4][R70.64], R86 ;  /* 0x0000005646007986 */ /* 0x0005e4000c101504 */
[----:B------:R-:W4:Y:S08]  /*3f580*/  LDC R80, c[0x0][0x278] ;  /* 0x00009e00ff507b82 */ /* 0x000f300000000800 */
[----:B------:R-:W4:Y:S01]  /*3f590*/  LDC R82, c[0x0][0x278] ;  /* 0x00009e00ff527b82 */ /* 0x000f220000000800 */
[----:B--2---:R-:W-:-:S05]  /*3f5a0*/  IMAD R71, R84, 0x2ec, RZ ;  /* 0x000002ec54477824 */ /* 0x004fca00078e02ff */
[----:B------:R-:W-:Y:S01]  /*3f5b0*/  IADD3 R70, P5, R71, R2, RZ ;  /* 0x0000000247467210 */ /* 0x000fe20007fbe0ff */
[----:B-1----:R-:W-:Y:S01]  /*3f5c0*/  IMAD R249, R249, 0x176, RZ ;  /* 0x00000176f9f97824 */ /* 0x002fe200078e02ff */
[----:B------:R-:W1:Y:S04]  /*3f5d0*/  LDC R79, c[0x0][0x278] ;  /* 0x00009e00ff4f7b82 */ /* 0x000e680000000800 */
[----:B------:R-:W-:-:S04]  /*3f5e0*/  LEA.HI.X.SX32 R71, R249, R3, 0x1, P5 ;  /* 0x00000003f9477211 */ /* 0x000fc800028f0eff */
[----:B------:R-:W2:Y:S01]  /*3f5f0*/  LDC R249, c[0x0][0x278] ;  /* 0x00009e00fff97b82 */ /* 0x000ea20000000800 */
[----:B0-----:R-:W-:Y:S02]  /*3f600*/  IMAD R83, R83, 0x2ea, RZ ;  /* 0x000002ea53537824 */ /* 0x001fe400078e02ff */
[----:B---3--:R-:W-:-:S03]  /*3f610*/  IMAD R69, R78, 0x175, RZ ;  /* 0x000001754e457824 */ /* 0x008fc600078e02ff */
[----:B------:R-:W-:Y:S01]  /*3f620*/  IADD3 R68, P4, R83, R2, RZ ;  /* 0x0000000253447210 */ /* 0x000fe20007f9e0ff */
[----:B-----5:R-:W-:Y:S01]  /*3f630*/  IMAD R83, R77, 0x2f0, RZ ;  /* 0x000002f04d537824 */ /* 0x020fe200078e02ff */
[----:B------:R0:W-:Y:S01]  /*3f640*/  STG.E.U16 desc[UR4][R64.64], R66 ;  /* 0x0000004240007986 */ /* 0x0001e2000c101504 */
[----:B------:R-:W3:Y:S01]  /*3f650*/  LDC R74, c[0x0][0x278] ;  /* 0x00009e00ff4a7b82 */ /* 0x000ee20000000800 */
[----:B------:R-:W-:Y:S01]  /*3f660*/  LEA.HI.X.SX32 R69, R69, R3, 0x1, P4 ;  /* 0x0000000345457211 */ /* 0x000fe200020f0eff */
[----:B----4-:R-:W-:-:S06]  /*3f670*/  IMAD R85, R82, 0x2ee, RZ ;  /* 0x000002ee52557824 */ /* 0x010fcc00078e02ff */
[----:B------:R-:W4:Y:S01]  /*3f680*/  LDC R75, c[0x0][0x278] ;  /* 0x00009e00ff4b7b82 */ /* 0x000f220000000800 */
[----:B0-----:R-:W-:Y:S02]  /*3f690*/  PRMT R65, R66, 0x7632, R65 ;  /* 0x0000763242417816 */ /* 0x001fe40000000041 */
[----:B------:R-:W-:Y:S01]  /*3f6a0*/  IADD3 R64, P5, R83, R2, RZ ;  /* 0x0000000253407210 */ /* 0x000fe20007fbe0ff */
[----:B--2---:R-:W-:Y:S02]  /*3f6b0*/  IMAD R249, R249, 0x178, RZ ;  /* 0x00000178f9f97824 */ /* 0x004fe400078e02ff */
[----:B------:R0:W-:Y:S02]  /*3f6c0*/  STG.E.U16 desc[UR4][R68.64], R65 ;  /* 0x0000004144007986 */ /* 0x0001e4000c101504 */
[----:B------:R-:W2:Y:S08]  /*3f6d0*/  LDC R81, c[0x0][0x278] ;  /* 0x00009e00ff517b82 */ /* 0x000eb00000000800 */
[----:B------:R-:W5:Y:S01]  /*3f6e0*/  LDC R76, c[0x0][0x278] ;  /* 0x00009e00ff4c7b82 */ /* 0x000f620000000800 */
[----:B0-----:R-:W-:-:S07]  /*3f6f0*/  LEA.HI.X.SX32 R65, R249, R3, 0x1, P5 ;  /* 0x00000003f9417211 */ /* 0x001fce00028f0eff */
[----:B------:R-:W0:Y:S01]  /*3f700*/  LDC R249, c[0x0][0x278] ;  /* 0x00009e00fff97b82 */ /* 0x000e220000000800 */
[----:B------:R-:W-:-:S05]  /*3f710*/  IMAD R69, R80, 0x2f4, RZ ;  /* 0x000002f450457824 */ /* 0x000fca00078e02ff */
[----:B------:R-:W-:Y:S02]  /*3f720*/  IADD3 R68, P5, R69, R2, RZ ;  /* 0x0000000245447210 */ /* 0x000fe40007fbe0ff */
[----:B------:R-:W5:Y:S01]  /*3f730*/  LDC R82, c[0x0][0x278] ;  /* 0x00009e00ff527b82 */ /* 0x000f620000000800 */
[----:B-1----:R-:W-:Y:S01]  /*3f740*/  IMAD R79, R79, 0x2f2, RZ ;  /* 0x000002f24f4f7824 */ /* 0x002fe200078e02ff */
[----:B------:R-:W-:-:S06]  /*3f750*/  PRMT R84, R67, 0x7632, R84 ;  /* 0x0000763243547816 */ /* 0x000fcc0000000054 */
[----:B------:R-:W1:Y:S01]  /*3f760*/  LDC R78, c[0x0][0x278] ;  /* 0x00009e00ff4e7b82 */ /* 0x000e620000000800 */
[----:B0-----:R-:W-:-:S07]  /*3f770*/  IMAD R249, R249, 0x17a, RZ ;  /* 0x0000017af9f97824 */ /* 0x001fce00078e02ff */
[----:B------:R-:W0:Y:S01]  /*3f780*/  LDC R77, c[0x0][0x278] ;  /* 0x00009e00ff4d7b82 */ /* 0x000e220000000800 */
[----:B------:R-:W-:-:S07]  /*3f790*/  LEA.HI.X.SX32 R69, R249, R3, 0x1, P5 ;  /* 0x00000003f9457211 */ /* 0x000fce00028f0eff */
[----:B------:R-:W5:Y:S01]  /*3f7a0*/  LDC R249, c[0x0][0x278] ;  /* 0x00009e00fff97b82 */ /* 0x000f620000000800 */
[----:B---3--:R-:W-:Y:S01]  /*3f7b0*/  IMAD R73, R74, 0x177, RZ ;  /* 0x000001774a497824 */ /* 0x008fe200078e02ff */
[-C--:B------:R-:W-:Y:S01]  /*3f7c0*/  IADD3 R72, P6, R85, R2.reuse, RZ ;  /* 0x0000000255487210 */ /* 0x080fe20007fde0ff */
[----:B----4-:R-:W-:Y:S01]  /*3f7d0*/  IMAD R75, R75, 0x179, RZ ;  /* 0x000001794b4b7824 */ /* 0x010fe200078e02ff */
[----:B------:R-:W-:Y:S01]  /*3f7e0*/  IADD3 R66, P4, R79, R2, RZ ;  /* 0x000000024f427210 */ /* 0x000fe20007f9e0ff */
[----:B--2---:R-:W-:Y:S01]  /*3f7f0*/  IMAD R81, R81, 0x2f6, RZ ;  /* 0x000002f651517824 */ /* 0x004fe200078e02ff */
[----:B------:R-:W-:Y:S01]  /*3f800*/  LEA.HI.X.SX32 R73, R73, R3, 0x1, P6 ;  /* 0x0000000349497211 */ /* 0x000fe200030f0eff */
[----:B------:R2:W-:Y:S01]  /*3f810*/  STG.E.U16 desc[UR4][R70.64], R67 ;  /* 0x0000004346007986 */ /* 0x0005e2000c101504 */
[----:B------:R-:W-:Y:S01]  /*3f820*/  PRMT R80, R52, 0x7632, R80 ;  /* 0x0000763234507816 */ /* 0x000fe20000000050 */
[----:B------:R-:W3:Y:S01]  /*3f830*/  LDC R74, c[0x0][0x278] ;  /* 0x00009e00ff4a7b82 */ /* 0x000ee20000000800 */
[----:B-----5:R-:W-:-:S07]  /*3f840*/  IMAD R251, R249, 0x17c, RZ ;  /* 0x0000017cf9fb7824 */ /* 0x020fce00078e02ff */
[----:B------:R-:W4:Y:S01]  /*3f850*/  LDC R249, c[0x0][0x278] ;  /* 0x00009e00fff97b82 */ /* 0x000f220000000800 */
[----:B--2---:R-:W-:Y:S01]  /*3f860*/  IMAD R71, R76, 0x17b, RZ ;  /* 0x0000017b4c477824 */ /* 0x004fe200078e02ff */
[-C--:B------:R-:W-:Y:S01]  /*3f870*/  IADD3 R70, P6, R81, R2.reuse, RZ ;  /* 0x0000000251467210 */ /* 0x080fe20007fde0ff */
[----:B------:R-:W-:Y:S01]  /*3f880*/  IMAD R81, R82, 0x2fc, RZ ;  /* 0x000002fc52517824 */ /* 0x000fe200078e02ff */
[-C--:B------:R-:W-:Y:S01]  /*3f890*/  LEA.HI.X.SX32 R67, R75, R3.reuse, 0x1, P4 ;  /* 0x000000034b437211 */ /* 0x080fe200020f0eff */
[----:B------:R2:W-:Y:S01]  /*3f8a0*/  STG.E.U16 desc[UR4][R72.64], R84 ;  /* 0x0000005448007986 */ /* 0x0005e2000c101504 */
[----:B------:R-:W-:Y:S01]  /*3f8b0*/  LEA.HI.X.SX32 R71, R71, R3, 0x1, P6 ;  /* 0x0000000347477211 */ /* 0x000fe200030f0eff */
[----:B0-----:R-:W-:Y:S01]  /*3f8c0*/  IMAD R79, R77, 0x2fa, RZ ;  /* 0x000002fa4d4f7824 */ /* 0x001fe200078e02ff */
[----:B------:R-:W-:Y:S01]  /*3f8d0*/  PRMT R83, R53, 0x7632, R83 ;  /* 0x0000763235537816 */ /* 0x000fe20000000053 */
[----:B------:R-:W-:Y:S01]  /*3f8e0*/  STG.E.U16 desc[UR4][R64.64], R52 ;  /* 0x0000003440007986 */ /* 0x000fe2000c101504 */
[----:B------:R-:W0:Y:S03]  /*3f8f0*/  LDC R77, c[0x0][0x278] ;  /* 0x00009e00ff4d7b82 */ /* 0x000e260000000800 */
[----:B------:R5:W-:Y:S05]  /*3f900*/  STG.E.U16 desc[UR4][R66.64], R80 ;  /* 0x0000005042007986 */ /* 0x000bea000c101504 */
[----:B--2---:R-:W2:Y:S01]  /*3f910*/  LDC R73, c[0x0][0x278] ;  /* 0x00009e00ff497b82 */ /* 0x004ea20000000800 */
[----:B----4-:R-:W-:Y:S01]  /*3f920*/  IMAD R249, R249, 0x17e, RZ ;  /* 0x0000017ef9f97824 */ /* 0x010fe200078e02ff */
[----:B-----5:R-:W-:-:S06]  /*3f930*/  IADD3 R66, P6, R81, R2, RZ ;  /* 0x0000000251427210 */ /* 0x020fcc0007fde0ff */
[----:B------:R-:W4:Y:S01]  /*3f940*/  LDC R75, c[0x0][0x278] ;  /* 0x00009e00ff4b7b82 */ /* 0x000f220000000800 */
[----:B------:R-:W-:-:S07]  /*3f950*/  LEA.HI.X.SX32 R67, R249, R3, 0x1, P6 ;  /* 0x00000003f9437211 */ /* 0x000fce00030f0eff */
[----:B------:R-:W5:Y:S01]  /*3f960*/  LDC R249, c[0x0][0x278] ;  /* 0x00009e00fff97b82 */ /* 0x000f620000000800 */
[----:B-1----:R-:W-:-:S05]  /*3f970*/  IMAD R65, R78, 0x2f8, RZ ;  /* 0x000002f84e417824 */ /* 0x002fca00078e02ff */
[-C--:B------:R-:W-:Y:S02]  /*3f980*/  IADD3 R64, P4, R65, R2.reuse, RZ ;  /* 0x0000000241407210 */ /* 0x080fe40007f9e0ff */
[----:B------:R-:W1:Y:S02]  /*3f990*/  LDC R72, c[0x0][0x278] ;  /* 0x00009e00ff487b82 */ /* 0x000e640000000800 */
[----:B------:R-:W-:Y:S01]  /*3f9a0*/  LEA.HI.X.SX32 R65, R251, R3, 0x1, P4 ;  /* 0x00000003fb417211 */ /* 0x000fe200020f0eff */
[----:B------:R3:W-:Y:S05]  /*3f9b0*/  STG.E.U16 desc[UR4][R68.64], R53 ;  /* 0x0000003544007986 */ /* 0x0007ea000c101504 */
[----:B------:R-:W1:Y:S01]  /*3f9c0*/  LDC R76, c[0x0][0x278] ;  /* 0x00009e00ff4c7b82 */ /* 0x000e620000000800 */
[----:B-----5:R-:W-:Y:S01]  /*3f9d0*/  IMAD R251, R249, 0x180, RZ ;  /* 0x00000180f9fb7824 */ /* 0x020fe200078e02ff */
[----:B------:R-:W-:-:S06]  /*3f9e0*/  IADD3 R52, P5, R79, R2, RZ ;  /* 0x000000024f347210 */ /* 0x000fcc0007fbe0ff */
[----:B------:R-:W5:Y:S01]  /*3f9f0*/  LDC R249, c[0x0][0x278] ;  /* 0x00009e00fff97b82 */ /* 0x000f620000000800 */
[----:B---3--:R-:W-:Y:S01]  /*3fa00*/  IMAD R53, R74, 0x17d, RZ ;  /* 0x0000017d4a357824 */ /* 0x008fe200078e02ff */
[----:B------:R-:W-:Y:S01]  /*3fa10*/  PRMT R78, R54, 0x7632, R78 ;  /* 0x00007632364e7816 */ /* 0x000fe2000000004e */
[----:B0-----:R-:W-:-:S03]  /*3fa20*/  IMAD R77, R77, 0x304, RZ ;  /* 0x000003044d4d7824 */ /* 0x001fc600078e02ff */
[----:B------:R-:W-:Y:S01]  /*3fa30*/  LEA.HI.X.SX32 R53, R53, R3, 0x1, P5 ;  /* 0x0000000335357211 */ /* 0x000fe200028f0eff */
[----:B------:R0:W-:Y:S01]  /*3fa40*/  STG.E.U16 desc[UR4][R70.64], R83 ;  /* 0x0000005346007986 */ /* 0x0001e2000c101504 */
[----:B------:R-:W3:Y:S03]  /*3fa50*/  LDC R68, c[0x0][0x278] ;  /* 0x00009e00ff447b82 */ /* 0x000ee60000000800 */
[----:B------:R-:W-:Y:S01]  /*3fa60*/  STG.E.U16 desc[UR4][R64.64], R54 ;  /* 0x0000003640007986 */ /* 0x000fe2000c101504 */
[----:B--2---:R-:W-:-:S03]  /*3fa70*/  IMAD R79, R73, 0x2fe, RZ ;  /* 0x000002fe494f7824 */ /* 0x004fc600078e02ff */
[----:B------:R-:W-:Y:S01]  /*3fa80*/  STG.E.U16 desc[UR4][R52.64], R78 ;  /* 0x0000004e34007986 */ /* 0x000fe2000c101504 */
[----:B------:R-:W2:Y:S03]  /*3fa90*/  LDC R73, c[0x0][0x278] ;  /* 0x00009e00ff497b82 */ /* 0x000ea60000000800 */
[----:B------:R4:W-:Y:S01]  /*3faa0*/  STG.E.U16 desc[UR4][R66.64], R55 ;  /* 0x0000003742007986 */ /* 0x0009e2000c101504 */
[----:B-----5:R-:W-:-:S04]  /*3fab0*/  IMAD R249, R249, 0x182, RZ ;  /* 0x00000182f9f97824 */ /* 0x020fc800078e02ff */
[----:B0-----:R-:W0:Y:S01]  /*3fac0*/  LDC R71, c[0x0][0x278] ;  /* 0x00009e00ff477b82 */ /* 0x001e220000000800 */
[----:B----4-:R-:W-:Y:S01]  /*3fad0*/  IADD3 R66, P6, R77, R2, RZ ;  /* 0x000000024d427210 */ /* 0x010fe20007fde0ff */
[----:B------:R-:W-:Y:S01]  /*3fae0*/  IMAD R75, R75, 0x300, RZ ;  /* 0x000003004b4b7824 */ /* 0x000fe200078e02ff */
[----:B------:R-:W-:-:S05]  /*3faf0*/  PRMT R80, R55, 0x7632, R80 ;  /* 0x0000763237507816 */ /* 0x000fca0000000050 */
[----:B------:R-:W4:Y:S01]  /*3fb00*/  LDC R69, c[0x0][0x278] ;  /* 0x00009e00ff457b82 */ /* 0x000f220000000800 */
[----:B------:R-:W-:-:S07]  /*3fb10*/  LEA.HI.X.SX32 R67, R249, R3, 0x1, P6 ;  /* 0x00000003f9437211 */ /* 0x000fce00030f0eff */
[----:B------:R-:W5:Y:S01]  /*3fb20*/  LDC R249, c[0x0][0x278] ;  /* 0x00009e00fff97b82 */ /* 0x000f620000000800 */
[----:B-1----:R-:W-:Y:S01]  /*3fb30*/  IMAD R65, R72, 0x17f, RZ ;  /* 0x0000017f48417824 */ /* 0x002fe200078e02ff */
[-C--:B------:R-:W-:Y:S01]  /*3fb40*/  IADD3 R52, P5, R79, R2.reuse, RZ ;  /* 0x000000024f347210 */ /* 0x080fe20007fbe0ff */
[----:B------:R-:W-:Y:S01]  /*3fb50*/  IMAD R79, R76, 0x302, RZ ;  /* 0x000003024c4f7824 */ /* 0x000fe200078e02ff */
[-C--:B------:R-:W-:Y:S02]  /*3fb60*/  IADD3 R54, P4, R75, R2.reuse, RZ ;  /* 0x000000024b367210 */ /* 0x080fe40007f9e0ff */
[-C--:B------:R-:W-:Y:S01]  /*3fb70*/  LEA.HI.X.SX32 R53, R65, R3.reuse, 0x1, P5 ;  /* 0x0000000341357211 */ /* 0x080fe200028f0eff */
[----:B---3--:R-:W-:Y:S01]  /*3fb80*/  IMAD R65, R68, 0x181, RZ ;  /* 0x0000018144417824 */ /* 0x008fe200078e02ff */
[-C--:B------:R-:W-:Y:S01]  /*3fb90*/  LEA.HI.X.SX32 R55, R251, R3.reuse, 0x1, P4 ;  /* 0x00000003fb377211 */ /* 0x080fe200020f0eff */
[----:B--2---:R-:W-:Y:S01]  /*3fba0*/  IMAD R73, R73, 0x308, RZ ;  /* 0x0000030849497824 */ /* 0x004fe200078e02ff */
[----:B------:R-:W-:Y:S01]  /*3fbb0*/  IADD3 R64, P5, R79, R2, RZ ;  /* 0x000000024f407210 */ /* 0x000fe20007fbe0ff */
[----:B------:R-:W-:Y:S01]  /*3fbc0*/  STG.E.U16 desc[UR4][R52.64], R80 ;  /* 0x0000005034007986 */ /* 0x000fe2000c101504 */
[----:B------:R-:W1:Y:S02]  /*3fbd0*/  LDC R72, c[0x0][0x278] ;  /* 0x00009e00ff487b82 */ /* 0x000e640000000800 */
[----:B------:R-:W-:Y:S01]  /*3fbe0*/  LEA.HI.X.SX32 R65, R65, R3, 0x1, P5 ;  /* 0x0000000341417211 */ /* 0x000fe200028f0eff */
[----:B------:R2:W-:Y:S01]  /*3fbf0*/  STG.E.U16 desc[UR4][R54.64], R60 ;  /* 0x0000003c36007986 */ /* 0x0005e2000c101504 */
[----:B0-----:R-:W-:Y:S01]  /*3fc00*/  IMAD R77, R71, 0x306, RZ ;  /* 0x00000306474d7824 */ /* 0x001fe200078e02ff */
[----:B------:R-:W-:-:S03]  /*3fc10*/  PRMT R78, R60, 0x7632, R78 ;  /* 0x000076323c4e7816 */ /* 0x000fc6000000004e */
[----:B------:R-:W0:Y:S01]  /*3fc20*/  LDC R74, c[0x0][0x278] ;  /* 0x00009e00ff4a7b82 */ /* 0x000e220000000800 */
[----:B-----5:R-:W-:Y:S01]  /*3fc30*/  IMAD R249, R249, 0x184, RZ ;  /* 0x00000184f9f97824 */ /* 0x020fe200078e02ff */
[-C--:B--2---:R-:W-:Y:S01]  /*3fc40*/  IADD3 R54, P5, R73, R2.reuse, RZ ;  /* 0x0000000249367210 */ /* 0x084fe20007fbe0ff */
[----:B----4-:R-:W-:Y:S01]  /*3fc50*/  IMAD R53, R69, 0x183, RZ ;  /* 0x0000018345357824 */ /* 0x010fe200078e02ff */
[----:B------:R-:W-:Y:S01]  /*3fc60*/  IADD3 R52, P4, R77, R2, RZ ;  /* 0x000000024d347210 */ /* 0x000fe20007f9e0ff */
[----:B------:R2:W-:Y:S01]  /*3fc70*/  STG.E.U16 desc[UR4][R64.64], R78 ;  /* 0x0000004e40007986 */ /* 0x0005e2000c101504 */
[-C--:B------:R-:W-:Y:S02]  /*3fc80*/  LEA.HI.X.SX32 R55, R249, R3.reuse, 0x1, P5 ;  /* 0x00000003f9377211 */ /* 0x080fe400028f0eff */
[----:B------:R-:W3:Y:S08]  /*3fc90*/  LDC R70, c[0x0][0x278] ;  /* 0x00009e00ff467b82 */ /* 0x000ef00000000800 */
[----:B------:R-:W4:Y:S01]  /*3fca0*/  LDC R249, c[0x0][0x278] ;  /* 0x00009e00fff97b82 */ /* 0x000f220000000800 */
[----:B------:R-:W-:Y:S01]  /*3fcb0*/  LEA.HI.X.SX32 R53, R53, R3, 0x1, P4 ;  /* 0x0000000335357211 */ /* 0x000fe200020f0eff */
[----:B-1----:R-:W-:Y:S01]  /*3fcc0*/  IMAD R77, R72, 0x30c, RZ ;  /* 0x0000030c484d7824 */ /* 0x002fe200078e02ff */
[----:B--2---:R-:W-:Y:S01]  /*3fcd0*/  PRMT R64, R61, 0x7632, R64 ;  /* 0x000076323d407816 */ /* 0x004fe20000000040 */
[----:B------:R-:W-:Y:S04]  /*3fce0*/  STG.E.U16 desc[UR4][R66.64], R61 ;  /* 0x0000003d42007986 */ /* 0x000fe8000c101504 */
[----:B------:R1:W-:Y:S01]  /*3fcf0*/  STG.E.U16 desc[UR4][R52.64], R64 ;  /* 0x0000004034007986 */ /* 0x0003e2000c101504 */
[----:B------:R-:W2:Y:S01]  /*3fd00*/  LDC R76, c[0x0][0x278] ;  /* 0x00009e00ff4c7b82 */ /* 0x000ea20000000800 */
[----:B0-----:R-:W-:-:S02]  /*3fd10*/  IMAD R79, R74, 0x30a, RZ ;  /* 0x0000030a4a4f7824 */ /* 0x001fc400078e02ff */
[----:B---3--:R-:W-:-:S05]  /*3fd20*/  IMAD R65, R70, 0x185, RZ ;  /* 0x0000018546417824 */ /* 0x008fca00078e02ff */
[----:B------:R-:W0:Y:S01]  /*3fd30*/  LDC R69, c[0x0][0x278] ;  /* 0x00009e00ff457b82 */ /* 0x000e220000000800 */
[-C--:B-1----:R-:W-:Y:S01]  /*3fd40*/  IADD3 R52, P5, R77, R2.reuse, RZ ;  /* 0x000000024d347210 */ /* 0x082fe20007fbe0ff */
[----:B----4-:R-:W-:Y:S01]  /*3fd50*/  IMAD R249, R249, 0x186, RZ ;  /* 0x00000186f9f97824 */ /* 0x010fe200078e02ff */
[----:B------:R-:W-:Y:S01]  /*3fd60*/  IADD3 R60, P6, R79, R2, RZ ;  /* 0x000000024f3c7210 */ /* 0x000fe20007fde0ff */
[----:B------:R2:W-:Y:S01]  /*3fd70*/  STG.E.U16 desc[UR4][R54.64], R62 ;  /* 0x0000003e36007986 */ /* 0x0005e2000c101504 */
[----:B------:R-:W-:-:S03]  /*3fd80*/  PRMT R74, R62, 0x7632, R74 ;  /* 0x000076323e4a7816 */ /* 0x000fc6000000004a */
[----:B------:R-:W1:Y:S01]  /*3fd90*/  LDC R75, c[0x0][0x278] ;  /* 0x00009e00ff4b7b82 */ /* 0x000e620000000800 */
[----:B------:R-:W-:-:S07]  /*3fda0*/  LEA.HI.X.SX32 R53, R249, R3, 0x1, P5 ;  /* 0x00000003f9357211 */ /* 0x000fce00028f0eff */
[----:B------:R-:W3:Y:S01]  /*3fdb0*/  LDC R249, c[0x0][0x278] ;  /* 0x00009e00fff97b82 */ /* 0x000ee20000000800 */
[----:B------:R-:W-:Y:S01]  /*3fdc0*/  LEA.HI.X.SX32 R61, R65, R3, 0x1, P6 ;  /* 0x00000003413d7211 */ /* 0x000fe200030f0eff */
[----:B--2---:R-:W-:-:S04]  /*3fdd0*/  IMAD R55, R76, 0x310, RZ ;  /* 0x000003104c377824 */ /* 0x004fc800078e02ff */
[----:B------:R2:W-:Y:S02]  /*3fde0*/  STG.E.U16 desc[UR4][R60.64], R74 ;  /* 0x0000004a3c007986 */ /* 0x0005e4000c101504 */
[----:B------:R-:W4:Y:S08]  /*3fdf0*/  LDC R68, c[0x0][0x278] ;  /* 0x00009e00ff447b82 */ /* 0x000f300000000800 */
[----:B------:R-:W5:Y:S01]  /*3fe00*/  LDC R71, c[0x0][0x278] ;  /* 0x00009e00ff477b82 */ /* 0x000f620000000800 */
[----:B--2---:R-:W-:Y:S01]  /*3fe10*/  IADD3 R60, P5, R55, R2, RZ ;  /* 0x00000002373c7210 */ /* 0x004fe20007fbe0ff */
[----:B---3--:R-:W-:-:S06]  /*3fe20*/  IMAD R249, R249, 0x188, RZ ;  /* 0x00000188f9f97824 */ /* 0x008fcc00078e02ff */
[----:B------:R-:W2:Y:S01]  /*3fe30*/  LDC R72, c[0x0][0x278] ;  /* 0x00009e00ff487b82 */ /* 0x000ea20000000800 */
[----:B------:R-:W-:-:S07]  /*3fe40*/  LEA.HI.X.SX32 R61, R249, R3, 0x1, P5 ;  /* 0x00000003f93d7211 */ /* 0x000fce00028f0eff */
[----:B------:R-:W3:Y:S01]  /*3fe50*/  LDC R249, c[0x0][0x278] ;  /* 0x00009e00fff97b82 */ /* 0x000ee20000000800 */
[----:B------:R0:W-:Y:S01]  /*3fe60*/  STG.E.U16 desc[UR4][R52.64], R63 ;  /* 0x0000003f34007986 */ /* 0x0001e2000c101504 */
[----:B-1----:R-:W-:Y:S01]  /*3fe70*/  IMAD R75, R75, 0x30e, RZ ;  /* 0x0000030e4b4b7824 */ /* 0x002fe200078e02ff */
[----:B------:R-:W-:-:S05]  /*3fe80*/  PRMT R76, R63, 0x7632, R76 ;  /* 0x000076323f4c7816 */ /* 0x000fca000000004c */
[----:B------:R-:W1:Y:S01]  /*3fe90*/  LDC R67, c[0x0][0x278] ;  /* 0x00009e00ff437b82 */ /* 0x000e620000000800 */
[----:B0-----:R-:W-:-:S07]  /*3fea0*/  IMAD R53, R69, 0x314, RZ ;  /* 0x0000031445357824 */ /* 0x001fce00078e02ff */
[----:B------:R-:W0:Y:S01]  /*3feb0*/  LDC R70, c[0x0][0x278] ;  /* 0x00009e00ff467b82 */ /* 0x000e220000000800 */
[-C--:B------:R-:W-:Y:S01]  /*3fec0*/  IADD3 R52, P5, R53, R2.reuse, RZ ;  /* 0x0000000235347210 */ /* 0x080fe20007fbe0ff */
[----:B---3--:R-:W-:Y:S01]  /*3fed0*/  IMAD R249, R249, 0x18a, RZ ;  /* 0x0000018af9f97824 */ /* 0x008fe200078e02ff */
[----:B------:R-:W-:Y:S01]  /*3fee0*/  IADD3 R54, P4, R75, R2, RZ ;  /* 0x000000024b367210 */ /* 0x000fe20007f9e0ff */
[----:B----4-:R-:W-:-:S04]  /*3fef0*/  IMAD R65, R68, 0x187, RZ ;  /* 0x0000018744417824 */ /* 0x010fc800078e02ff */
[----:B------:R-:W3:Y:S01]  /*3ff00*/  LDC R66, c[0x0][0x278] ;  /* 0x00009e00ff427b82 */ /* 0x000ee20000000800 */
[----:B------:R-:W-:-:S07]  /*3ff10*/  LEA.HI.X.SX32 R53, R249, R3, 0x1, P5 ;  /* 0x00000003f9357211 */ /* 0x000fce00028f0eff */
[----:B------:R-:W4:Y:S01]  /*3ff20*/  LDC R249, c[0x0][0x278] ;  /* 0x00009e00fff97b82 */ /* 0x000f220000000800 */
[----:B------:R-:W-:Y:S01]  /*3ff30*/  LEA.HI.X.SX32 R55, R65, R3, 0x1, P4 ;  /* 0x0000000341377211 */ /* 0x000fe200020f0eff */
[----:B-----5:R-:W-:-:S04]  /*3ff40*/  IMAD R71, R71, 0x312, RZ ;  /* 0x0000031247477824 */ /* 0x020fc800078e02ff */
[----:B------:R-:W-:Y:S02]  /*3ff50*/  STG.E.U16 desc[UR4][R54.64], R76 ;  /* 0x0000004c36007986 */ /* 0x000fe4000c101504 */
[----:B------:R-:W5:Y:S02]  /*3ff60*/  LDC R74, c[0x0][0x278] ;  /* 0x00009e00ff4a7b82 */ /* 0x000f640000000800 */
[----:B------:R2:W-:Y:S01]  /*3ff70*/  STG.E.U16 desc[UR4][R60.64], R56 ;  /* 0x000000383c007986 */ /* 0x0005e2000c101504 */
[----:B------:R-:W-:-:S05]  /*3ff80*/  IADD3 R64, P6, R71, R2, RZ ;  /* 0x0000000247407210 */ /* 0x000fca0007fde0ff */
[----:B------:R-:W5:Y:S01]  /*3ff90*/  LDC R71, c[0x0][0x278] ;  /* 0x00009e00ff477b82 */ /* 0x000f620000000800 */
[----:B--2---:R-:W-:Y:S02]  /*3ffa0*/  IMAD R61, R72, 0x318, RZ ;  /* 0x00000318483d7824 */ /* 0x004fe400078e02ff */
[----:B----4-:R-:W-:Y:S01]  /*3ffb0*/  IMAD R249, R249, 0x18c, RZ ;  /* 0x0000018cf9f97824 */ /* 0x010fe200078e02ff */
[----:B------:R-:W-:Y:S01]  /*3ffc0*/  PRMT R77, R56, 0x7632, R77 ;  /* 0x00007632384d7816 */ /* 0x000fe2000000004d */
[----:B-1----:R-:W-:Y:S01]  /*3ffd0*/  IMAD R67, R67, 0x189, RZ ;  /* 0x0000018943437824 */ /* 0x002fe200078e02ff */
[----:B------:R-:W-:Y:S01]  /*3ffe0*/  IADD3 R60, P5, R61, R2, RZ ;  /* 0x000000023d3c7210 */ /* 0x000fe20007fbe0ff */
[----:B0-----:R-:W-:Y:S01]  /*3fff0*/  IMAD R63, R70, 0x316, RZ ;  /* 0x00000316463f7824 */ /* 0x001fe200078e02ff */
[----:B------:R-:W0:Y:S02]  /*40000*/  LDC R69, c[0x0][0x278] ;  /* 0x00009e00ff457b82 */ /* 0x000e240000000800 */
[----:B------:R-:W-:-:S06]  /*40010*/  LEA.HI.X.SX32 R61, R249, R3, 0x1, P5 ;  /* 0x00000003f93d7211 */ /* 0x000fcc00028f0eff */
[----:B------:R-:W1:Y:S01]  /*40020*/  LDC R249, c[0x0][0x278] ;  /* 0x00009e00fff97b82 */ /* 0x000e620000000800 */
[-C--:B------:R-:W-:Y:S01]  /*40030*/  LEA.HI.X.SX32 R65, R67, R3.reuse, 0x1, P6 ;  /* 0x0000000343417211 */ /* 0x080fe200030f0eff */
[----:B---3--:R-:W-:Y:S01]  /*40040*/  IMAD R55, R66, 0x18b, RZ ;  /* 0x0000018b42377824 */ /* 0x008fe200078e02ff */
[-C--:B------:R-:W-:Y:S01]  /*40050*/  IADD3 R54, P4, R63, R2.reuse, RZ ;  /* 0x000000023f367210 */ /* 0x080fe20007f9e0ff */
[----:B-----5:R-:W-:Y:S01]  /*40060*/  IMAD R71, R71, 0x31c, RZ ;  /* 0x0000031c47477824 */ /* 0x020fe200078e02ff */
[----:B------:R-:W-:Y:S01]  /*40070*/  PRMT R56, R57, 0x7632, R56 ;  /* 0x0000763239387816 */ /* 0x000fe20000000038 */
[----:B------:R-:W-:Y:S01]  /*40080*/  STG.E.U16 desc[UR4][R64.64], R77 ;  /* 0x0000004d40007986 */ /* 0x000fe2000c101504 */
[----:B------:R-:W-:Y:S01]  /*40090*/  LEA.HI.X.SX32 R55, R55, R3, 0x1, P4 ;  /* 0x0000000337377211 */ /* 0x000fe200020f0eff */
[----:B------:R-:W2:Y:S02]  /*400a0*/  LDC R67, c[0x0][0x278] ;  /* 0x00009e00ff437b82 */ /* 0x000ea40000000800 */
[----:B------:R3:W-:Y:S04]  /*400b0*/  STG.E.U16 desc[UR4][R52.64], R57 ;  /* 0x0000003934007986 */ /* 0x0007e8000c101504 */
[----:B------:R4:W-:Y:S01]  /*400c0*/  STG.E.U16 desc[UR4][R54.64], R56 ;  /* 0x0000003836007986 */ /* 0x0009e2000c101504 */
[----:B0-----:R-:W-:Y:S01]  /*400d0*/  IMAD R69, R69, 0x320, RZ ;  /* 0x0000032045457824 */ /* 0x001fe200078e02ff */
[----:B------:R-:W0:Y:S01]  /*400e0*/  LDC R73, c[0x0][0x278] ;  /* 0x00009e00ff497b82 */ /* 0x000e220000000800 */
[----:B---3--:R-:W-:Y:S01]  /*400f0*/  IMAD R53, R74, 0x31e, RZ ;  /* 0x0000031e4a357824 */ /* 0x008fe200078e02ff */
[----:B------:R-:W-:Y:S01]  /*40100*/  IADD3 R52, P5, R71, R2, RZ ;  /* 0x0000000247347210 */ /* 0x000fe20007fbe0ff */
[----:B-1----:R-:W-:-:S05]  /*40110*/  IMAD R249, R249, 0x18e, RZ ;  /* 0x0000018ef9f97824 */ /* 0x002fca00078e02ff */
[----:B------:R-:W1:Y:S01]  /*40120*/  LDC R62, c[0x0][0x278] ;  /* 0x00009e00ff3e7b82 */ /* 0x000e620000000800 */
[----:B----4-:R-:W-:Y:S02]  /*40130*/  IADD3 R54, P4, R53, R2, RZ ;  /* 0x0000000235367210 */ /* 0x010fe40007f9e0ff */
[----:B------:R-:W-:-:S05]  /*40140*/  LEA.HI.X.SX32 R53, R249, R3, 0x1, P5 ;  /* 0x00000003f9357211 */ /* 0x000fca00028f0eff */
[----:B------:R-:W3:Y:S01]  /*40150*/  LDC R249, c[0x0][0x278] ;  /* 0x00009e00fff97b82 */ /* 0x000ee20000000800 */
[----:B--2---:R-:W-:Y:S01]  /*40160*/  IMAD R57, R67, 0x18f, RZ ;  /* 0x0000018f43397824 */ /* 0x004fe200078e02ff */
[----:B------:R-:W-:-:S04]  /*40170*/  IADD3 R56, P5, R69, R2, RZ ;  /* 0x0000000245387210 */ /* 0x000fc80007fbe0ff */
[----:B------:R-:W-:Y:S02]  /*40180*/  LEA.HI.X.SX32 R55, R57, R3, 0x1, P4 ;  /* 0x0000000339377211 */ /* 0x000fe400020f0eff */
[----:B------:R-:W2:Y:S08]  /*40190*/  LDC R75, c[0x0][0x278] ;  /* 0x00009e00ff4b7b82 */ /* 0x000eb00000000800 */
[----:B------:R-:W4:Y:S01]  /*401a0*/  LDC R68, c[0x0][0x278] ;  /* 0x00009e00ff447b82 */ /* 0x000f220000000800 */
[----:B---3--:R-:W-:-:S07]  /*401b0*/  IMAD R249, R249, 0x190, RZ ;  /* 0x00000190f9f97824 */ /* 0x008fce00078e02ff */
[----:B------:R-:W3:Y:S01]  /*401c0*/  LDC R70, c[0x0][0x278] ;  /* 0x00009e00ff467b82 */ /* 0x000ee20000000800 */
[----:B------:R-:W-:-:S07]  /*401d0*/  LEA.HI.X.SX32 R57, R249, R3, 0x1, P5 ;  /* 0x00000003f9397211 */ /* 0x000fce00028f0eff */
[----:B------:R-:W5:Y:S01]  /*401e0*/  LDC R249, c[0x0][0x278] ;  /* 0x00009e00fff97b82 */ /* 0x000f620000000800 */
[----:B0-----:R-:W-:Y:S02]  /*401f0*/  IMAD R73, R73, 0x31a, RZ ;  /* 0x0000031a49497824 */ /* 0x001fe400078e02ff */
[----:B-1----:R-:W-:-:S03]  /*40200*/  IMAD R63, R62, 0x18d, RZ ;  /* 0x0000018d3e3f7824 */ /* 0x002fc600078e02ff */
[----:B------:R-:W-:Y:S02]  /*40210*/  IADD3 R62, P6, R73, R2, RZ ;  /* 0x00000002493e7210 */ /* 0x000fe40007fde0ff */
[----:B------:R-:W-:Y:S01]  /*40220*/  PRMT R72, R58, 0x7632, R72 ;  /* 0x000076323a487816 */ /* 0x000fe20000000048 */
[----:B------:R-:W0:Y:S01]  /*40230*/  LDC R65, c[0x0][0x278] ;  /* 0x00009e00ff417b82 */ /* 0x000e220000000800 */
[----:B------:R-:W-:-:S07]  /*40240*/  LEA.HI.X.SX32 R63, R63, R3, 0x1, P6 ;  /* 0x000000033f3f7211 */ /* 0x000fce00030f0eff */
[----:B------:R-:W1:Y:S01]  /*40250*/  LDC R66, c[0x0][0x278] ;  /* 0x00009e00ff427b82 */ /* 0x000e620000000800 */
[----:B-----5:R-:W-:-:S07]  /*40260*/  IMAD R251, R249, 0x192, RZ ;  /* 0x00000192f9fb7824 */ /* 0x020fce00078e02ff */
[----:B------:R-:W5:Y:S08]  /*40270*/  LDC R64, c[0x0][0x278] ;  /* 0x00009e00ff407b82 */ /* 0x000f700000000800 */
[----:B------:R-:W1:Y:S01]  /*40280*/  LDC R249, c[0x0][0x278] ;  /* 0x00009e00fff97b82 */ /* 0x000e620000000800 */
[----:B--2---:R-:W-:Y:S01]  /*40290*/  IMAD R75, R75, 0x322, RZ ;  /* 0x000003224b4b7824 */ /* 0x004fe200078e02ff */
[----:B------:R4:W-:Y:S04]  /*402a0*/  STG.E.U16 desc[UR4][R60.64], R58 ;  /* 0x0000003a3c007986 */ /* 0x0009e8000c101504 */
[----:B------:R2:W-:Y:S04]  /*402b0*/  STG.E.U16 desc[UR4][R62.64], R72 ;  /* 0x000000483e007986 */ /* 0x0005e8000c101504 */
[----:B------:R3:W-:Y:S01]  /*402c0*/  STG.E.U16 desc[UR4][R52.64], R59 ;  /* 0x0000003b34007986 */ /* 0x0007e2000c101504 */
[----:B----4-:R-:W-:Y:S01]  /*402d0*/  IMAD R61, R68, 0x191, RZ ;  /* 0x00000191443d7824 */ /* 0x010fe200078e02ff */
[----:B------:R-:W-:Y:S01]  /*402e0*/  PRMT R68, R59, 0x7632, R68 ;  /* 0x000076323b447816 */ /* 0x000fe20000000044 */
[----:B0-----:R-:W-:Y:S01]  /*402f0*/  IMAD R67, R65, 0x324, RZ ;  /* 0x0000032441437824 */ /* 0x001fe200078e02ff */
[-C--:B------:R-:W-:Y:S01]  /*40300*/  IADD3 R60, P6, R75, R2.reuse, RZ ;  /* 0x000000024b3c7210 */ /* 0x080fe20007fde0ff */
[----:B--2---:R-:W0:Y:S01]  /*40310*/  LDC R62, c[0x0][0x278] ;  /* 0x00009e00ff3e7b82 */ /* 0x004e220000000800 */
[----:B---3--:R-:W-:Y:S01]  /*40320*/  IMAD R59, R70, 0x328, RZ ;  /* 0x00000328463b7824 */ /* 0x008fe200078e02ff */
[----:B------:R-:W-:Y:S01]  /*40330*/  STG.E.U16 desc[UR4][R54.64], R68 ;  /* 0x0000004436007986 */ /* 0x000fe2000c101504 */
[----:B------:R-:W-:Y:S01]  /*40340*/  LEA.HI.X.SX32 R61, R61, R3, 0x1, P6 ;  /* 0x000000033d3d7211 */ /* 0x000fe200030f0eff */
[----:B-1----:R-:W-:Y:S01]  /*40350*/  IMAD R249, R249, 0x194, RZ ;  /* 0x00000194f9f97824 */ /* 0x002fe200078e02ff */
[----:B------:R-:W-:Y:S01]  /*40360*/  PRMT R69, R48, 0x7632, R69 ;  /* 0x0000763230457816 */ /* 0x000fe20000000045 */
[----:B------:R1:W-:Y:S01]  /*40370*/  STG.E.U16 desc[UR4][R56.64], R48 ;  /* 0x0000003038007986 */ /* 0x0003e2000c101504 */
[----:B------:R-:W-:Y:S01]  /*40380*/  IMAD R53, R66, 0x326, RZ ;  /* 0x0000032642357824 */ /* 0x000fe200078e02ff */
[-C--:B------:R-:W-:Y:S01]  /*40390*/  IADD3 R52, P4, R67, R2.reuse, RZ ;  /* 0x0000000243347210 */ /* 0x080fe20007f9e0ff */
[----:B------:R-:W2:Y:S08]  /*403a0*/  LDC R66, c[0x0][0x278] ;  /* 0x00009e00ff427b82 */ /* 0x000eb00000000800 */
[----:B------:R-:W3:Y:S01]  /*403b0*/  LDC R58, c[0x0][0x278] ;  /* 0x00009e00ff3a7b82 */ /* 0x000ee20000000800 */
[----:B-1----:R-:W-:-:S04]  /*403c0*/  IADD3 R56, P6, R59, R2, RZ ;  /* 0x000000023b387210 */ /* 0x002fc80007fde0ff */
[----:B------:R-:W-:-:S03]  /*403d0*/  LEA.HI.X.SX32 R57, R249, R3, 0x1, P6 ;  /* 0x00000003f9397211 */ /* 0x000fc600030f0eff */
[----:B------:R-:W1:Y:S01]  /*403e0*/  LDC R249, c[0x0][0x278] ;  /* 0x00009e00fff97b82 */ /* 0x000e620000000800 */
[----:B------:R-:W-:Y:S02]  /*403f0*/  IADD3 R54, P5, R53, R2, RZ ;  /* 0x0000000235367210 */ /* 0x000fe40007fbe0ff */
[-C--:B------:R-:W-:Y:S01]  /*40400*/  LEA.HI.X.SX32 R53, R251, R3.reuse, 0x1, P4 ;  /* 0x00000003fb357211 */ /* 0x080fe200020f0eff */
[----:B-----5:R-:W-:Y:S01]  /*40410*/  IMAD R55, R64, 0x193, RZ ;  /* 0x0000019340377824 */ /* 0x020fe200078e02ff */
[----:B------:R-:W-:Y:S01]  /*40420*/  PRMT R48, R49, 0x7632, R48 ;  /* 0x0000763231307816 */ /* 0x000fe20000000030 */
[----:B------:R0:W-:Y:S02]  /*40430*/  STG.E.U16 desc[UR4][R60.64], R69 ;  /* 0x000000453c007986 */ /* 0x0001e4000c101504 */
[----:B------:R-:W4:Y:S01]  /*40440*/  LDC R63, c[0x0][0x278] ;  /* 0x00009e00ff3f7b82 */ /* 0x000f220000000800 */
[----:B------:R-:W-:-:S07]  /*40450*/  LEA.HI.X.SX32 R55, R55, R3, 0x1, P5 ;  /* 0x0000000337377211 */ /* 0x000fce00028f0eff */
[----:B------:R-:W5:Y:S01]  /*40460*/  LDC R65, c[0x0][0x278] ;  /* 0x00009e00ff417b82 */ /* 0x000f620000000800 */
[----:B-1----:R-:W-:-:S07]  /*40470*/  IMAD R251, R249, 0x196, RZ ;  /* 0x00000196f9fb7824 */ /* 0x002fce00078e02ff */
[----:B------:R-:W1:Y:S08]  /*40480*/  LDC R59, c[0x0][0x278] ;  /* 0x00009e00ff3b7b82 */ /* 0x000e700000000800 */
[----:B------:R-:W3:Y:S01]  /*40490*/  LDC R249, c[0x0][0x278] ;  /* 0x00009e00fff97b82 */ /* 0x000ee20000000800 */
[----:B------:R-:W-:Y:S04]  /*404a0*/  STG.E.U16 desc[UR4][R52.64], R49 ;  /* 0x0000003134007986 */ /* 0x000fe8000c101504 */
[----:B------:R-:W-:Y:S01]  /*404b0*/  STG.E.U16 desc[UR4][R54.64], R48 ;  /* 0x0000003036007986 */ /* 0x000fe2000c101504 */
[----:B0-----:R-:W-:-:S02]  /*404c0*/  IMAD R69, R62, 0x32a, RZ ;  /* 0x0000032a3e457824 */ /* 0x001fc400078e02ff */
[----:B------:R-:W0:Y:S01]  /*404d0*/  LDC R62, c[0x0][0x278] ;  /* 0x00009e00ff3e7b82 */ /* 0x000e220000000800 */
[----:B------:R2:W-:Y:S01]  /*404e0*/  STG.E.U16 desc[UR4][R56.64], R50 ;  /* 0x0000003238007986 */ /* 0x0005e2000c101504 */
[----:B------:R-:W-:-:S06]  /*404f0*/  PRMT R68, R50, 0x7632, R68 ;  /* 0x0000763232447816 */ /* 0x000fcc0000000044 */
[----:B------:R-:W0:Y:S01]  /*40500*/  LDC R64, c[0x0][0x278] ;  /* 0x00009e00ff407b82 */ /* 0x000e220000000800 */
[----:B--2---:R-:W-:Y:S02]  /*40510*/  IMAD R57, R66, 0x330, RZ ;  /* 0x0000033042397824 */ /* 0x004fe400078e02ff */
[----:B---3--:R-:W-:-:S05]  /*40520*/  IMAD R249, R249, 0x198, RZ ;  /* 0x00000198f9f97824 */ /* 0x008fca00078e02ff */
[----:B------:R-:W2:Y:S01]  /*40530*/  LDC R60, c[0x0][0x278] ;  /* 0x00009e00ff3c7b82 */ /* 0x000ea20000000800 */
[----:B------:R-:W-:-:S04]  /*40540*/  IADD3 R56, P6, R57, R2, RZ ;  /* 0x0000000239387210 */ /* 0x000fc80007fde0ff */
[----:B------:R-:W-:-:S03]  /*40550*/  LEA.HI.X.SX32 R57, R249, R3, 0x1, P6 ;  /* 0x00000003f9397211 */ /* 0x000fc600030f0eff */
[----:B------:R-:W3:Y:S01]  /*40560*/  LDC R249, c[0x0][0x278] ;  /* 0x00009e00fff97b82 */ /* 0x000ee20000000800 */
[----:B----4-:R-:W-:Y:S01]  /*40570*/  IMAD R63, R63, 0x32c, RZ ;  /* 0x0000032c3f3f7824 */ /* 0x010fe200078e02ff */
[-C--:B------:R-:W-:Y:S01]  /*40580*/  IADD3 R48, P5, R69, R2.reuse, RZ ;  /* 0x0000000245307210 */ /* 0x080fe20007fbe0ff */
[----:B------:R-:W-:Y:S02]  /*40590*/  IMAD R49, R58, 0x195, RZ ;  /* 0x000001953a317824 */ /* 0x000fe400078e02ff */
[----:B-----5:R-:W-:Y:S01]  /*405a0*/  IMAD R65, R65, 0x32e, RZ ;  /* 0x0000032e41417824 */ /* 0x020fe200078e02ff */
[-C--:B------:R-:W-:Y:S01]  /*405b0*/  IADD3 R52, P4, R63, R2.reuse, RZ ;  /* 0x000000023f347210 */ /* 0x080fe20007f9e0ff */
[----:B-1----:R-:W-:Y:S01]  /*405c0*/  IMAD R55, R59, 0x197, RZ ;  /* 0x000001973b377824 */ /* 0x002fe200078e02ff */
[----:B------:R-:W-:Y:S01]  /*405d0*/  LEA.HI.X.SX32 R49, R49, R3, 0x1, P5 ;  /* 0x0000000331317211 */ /* 0x000fe200028f0eff */
[----:B------:R-:W1:Y:S01]  /*405e0*/  LDC R67, c[0x0][0x278] ;  /* 0x00009e00ff437b82 */ /* 0x000e620000000800 */
[----:B------:R-:W-:-:S02]  /*405f0*/  IADD3 R54, P5, R65, R2, RZ ;  /* 0x0000000241367210 */ /* 0x000fc40007fbe0ff */
[-C--:B------:R-:W-:Y:S01]  /*40600*/  LEA.HI.X.SX32 R53, R251, R3.reuse, 0x1, P4 ;  /* 0x00000003fb357211 */ /* 0x080fe200020f0eff */
[----:B0-----:R-:W-:Y:S01]  /*40610*/  IMAD R71, R62, 0x334, RZ ;  /* 0x000003343e477824 */ /* 0x001fe200078e02ff */
[----:B------:R-:W-:Y:S02]  /*40620*/  LEA.HI.X.SX32 R55, R55, R3, 0x1, P5 ;  /* 0x0000000337377211 */ /* 0x000fe400028f0eff */
[----:B------:R-:W-:Y:S01]  /*40630*/  PRMT R50, R51, 0x7632, R50 ;  /* 0x0000763233327816 */ /* 0x000fe20000000032 */
[----:B------:R-:W-:Y:S01]  /*40640*/  STG.E.U16 desc[UR4][R48.64], R68 ;  /* 0x0000004430007986 */ /* 0x000fe2000c101504 */
[----:B------:R-:W0:Y:S03]  /*40650*/  LDC R59, c[0x0][0x278] ;  /* 0x00009e00ff3b7b82 */ /* 0x000e260000000800 */
[----:B------:R-:W-:Y:S01]  /*40660*/  STG.E.U16 desc[UR4][R52.64], R51 ;  /* 0x0000003334007986 */ /* 0x000fe2000c101504 */
[----:B---3--:R-:W-:-:S03]  /*40670*/  IMAD R249, R249, 0x19a, RZ ;  /* 0x0000019af9f97824 */ /* 0x008fc600078e02ff */
[----:B------:R3:W-:Y:S01]  /*40680*/  STG.E.U16 desc[UR4][R54.64], R50 ;  /* 0x0000003236007986 */ /* 0x0007e2000c101504 */
[----:B------:R-:W-:Y:S01]  /*40690*/  IMAD R69, R64, 0x332, RZ ;  /* 0x0000033240457824 */ /* 0x000fe200078e02ff */
[----:B------:R-:W4:Y:S01]  /*406a0*/  LDC R61, c[0x0][0x278] ;  /* 0x00009e00ff3d7b82 */ /* 0x000f220000000800 */
[----:B-1----:R-:W-:-:S07]  /*406b0*/  IMAD R67, R67, 0x336, RZ ;  /* 0x0000033643437824 */ /* 0x002fce00078e02ff */
[----:B------:R-:W1:Y:S01]  /*406c0*/  LDC R65, c[0x0][0x278] ;  /* 0x00009e00ff417b82 */ /* 0x000e620000000800 */
[----:B---3--:R-:W-:-:S04]  /*406d0*/  IADD3 R50, P5, R71, R2, RZ ;  /* 0x0000000247327210 */ /* 0x008fc80007fbe0ff */
[----:B------:R-:W-:-:S03]  /*406e0*/  LEA.HI.X.SX32 R51, R249, R3, 0x1, P5 ;  /* 0x00000003f9337211 */ /* 0x000fc600028f0eff */
[----:B------:R-:W3:Y:S01]  /*406f0*/  LDC R249, c[0x0][0x278] ;  /* 0x00009e00fff97b82 */ /* 0x000ee20000000800 */
[----:B--2---:R-:W-:Y:S01]  /*40700*/  IMAD R49, R60, 0x199, RZ ;  /* 0x000001993c317824 */ /* 0x004fe200078e02ff */
[-C--:B------:R-:W-:Y:S01]  /*40710*/  IADD3 R48, P4, R69, R2.reuse, RZ ;  /* 0x0000000245307210 */ /* 0x080fe20007f9e0ff */
[----:B------:R2:W-:Y:S01]  /*40720*/  STG.E.U16 desc[UR4][R56.64], R44 ;  /* 0x0000002c38007986 */ /* 0x0005e2000c101504 */
[----:B------:R-:W-:Y:S01]  /*40730*/  IADD3 R52, P6, R67, R2, RZ ;  /* 0x0000000243347210 */ /* 0x000fe20007fde0ff */
[----:B0-----:R-:W-:Y:S01]  /*40740*/  IMAD R67, R59, 0x338, RZ ;  /* 0x000003383b437824 */ /* 0x001fe200078e02ff */
[----:B------:R-:W-:Y:S02]  /*40750*/  LEA.HI.X.SX32 R49, R49, R3, 0x1, P4 ;  /* 0x0000000331317211 */ /* 0x000fe400020f0eff */
[----:B------:R-:W-:Y:S01]  /*40760*/  PRMT R62, R45, 0x7632, R62 ;  /* 0x000076322d3e7816 */ /* 0x000fe2000000003e */
[----:B------:R-:W0:Y:S01]  /*40770*/  LDC R64, c[0x0][0x278] ;  /* 0x00009e00ff407b82 */ /* 0x000e220000000800 */
[----:B--2---:R-:W-:Y:S01]  /*40780*/  PRMT R44, R44, 0x7632, R44 ;  /* 0x000076322c2c7816 */ /* 0x004fe2000000002c */
[----:B----4-:R-:W-:-:S06]  /*40790*/  IMAD R53, R61, 0x19b, RZ ;  /* 0x0000019b3d357824 */ /* 0x010fcc00078e02ff */
[----:B------:R-:W2:Y:S01]  /*407a0*/  LDC R63, c[0x0][0x278] ;  /* 0x00009e00ff3f7b82 */ /* 0x000ea20000000800 */
[----:B------:R4:W-:Y:S01]  /*407b0*/  STG.E.U16 desc[UR4][R48.64], R44 ;  /* 0x0000002c30007986 */ /* 0x0009e2000c101504 */
[----:B---3--:R-:W-:-:S03]  /*407c0*/  IMAD R249, R249, 0x19c, RZ ;  /* 0x0000019cf9f97824 */ /* 0x008fc600078e02ff */
[----:B------:R3:W-:Y:S01]  /*407d0*/  STG.E.U16 desc[UR4][R50.64], R45 ;  /* 0x0000002d32007986 */ /* 0x0007e2000c101504 */
[----:B-1----:R-:W-:Y:S02]  /*407e0*/  IMAD R65, R65, 0x33c, RZ ;  /* 0x0000033c41417824 */ /* 0x002fe400078e02ff */
[----:B------:R-:W1:Y:S01]  /*407f0*/  LDC R57, c[0x0][0x278] ;  /* 0x00009e00ff397b82 */ /* 0x000e620000000800 */
[----:B----4-:R-:W-:-:S07]  /*40800*/  IADD3 R44, P5, R67, R2, RZ ;  /* 0x00000002432c7210 */ /* 0x010fce0007fbe0ff */
[----:B------:R-:W4:Y:S01]  /*40810*/  LDC R58, c[0x0][0x278] ;  /* 0x00009e00ff3a7b82 */ /* 0x000f220000000800 */
[----:B---3--:R-:W-:-:S07]  /*40820*/  LEA.HI.X.SX32 R45, R249, R3, 0x1, P5 ;  /* 0x00000003f92d7211 */ /* 0x008fce00028f0eff */
[----:B------:R-:W3:Y:S01]  /*40830*/  LDC R249, c[0x0][0x278] ;  /* 0x00009e00fff97b82 */ /* 0x000ee20000000800 */
[----:B------:R-:W-:Y:S01]  /*40840*/  LEA.HI.X.SX32 R53, R53, R3, 0x1, P6 ;  /* 0x0000000335357211 */ /* 0x000fe200030f0eff */
[----:B0-----:R-:W-:Y:S01]  /*40850*/  IMAD R51, R64, 0x33e, RZ ;  /* 0x0000033e40337824 */ /* 0x001fe200078e02ff */
[----:B------:R-:W-:-:S03]  /*40860*/  IADD3 R50, P5, R65, R2, RZ ;  /* 0x0000000241327210 */ /* 0x000fc60007fbe0ff */
[----:B------:R0:W-:Y:S02]  /*40870*/  STG.E.U16 desc[UR4][R52.64], R62 ;  /* 0x0000003e34007986 */ /* 0x0001e4000c101504 */
[----:B------:R-:W5:Y:S08]  /*40880*/  LDC R60, c[0x0][0x278] ;  /* 0x00009e00ff3c7b82 */ /* 0x000f700000000800 */
[----:B------:R-:W5:Y:S01]  /*40890*/  LDC R59, c[0x0][0x278] ;  /* 0x00009e00ff3b7b82 */ /* 0x000f620000000800 */
[----:B0-----:R-:W-:Y:S01]  /*408a0*/  IADD3 R52, P6, R51, R2, RZ ;  /* 0x0000000233347210 */ /* 0x001fe20007fde0ff */
[----:B---3--:R-:W-:-:S06]  /*408b0*/  IMAD R249, R249, 0x19e, RZ ;  /* 0x0000019ef9f97824 */ /* 0x008fcc00078e02ff */
[----:B------:R-:W0:Y:S01]  /*408c0*/  LDC R54, c[0x0][0x278] ;  /* 0x00009e00ff367b82 */ /* 0x000e220000000800 */
[----:B------:R-:W-:-:S07]  /*408d0*/  LEA.HI.X.SX32 R51, R249, R3, 0x1, P5 ;  /* 0x00000003f9337211 */ /* 0x000fce00028f0eff */
[----:B------:R-:W3:Y:S01]  /*408e0*/  LDC R249, c[0x0][0x278] ;  /* 0x00009e00fff97b82 */ /* 0x000ee20000000800 */
[----:B--2---:R-:W-:Y:S01]  /*408f0*/  IMAD R63, R63, 0x33a, RZ ;  /* 0x0000033a3f3f7824 */ /* 0x004fe200078e02ff */
[----:B------:R2:W-:Y:S01]  /*40900*/  STG.E.U16 desc[UR4][R44.64], R46 ;  /* 0x0000002e2c007986 */ /* 0x0005e2000c101504 */
[----:B----4-:R-:W-:-:S03]  /*40910*/  IMAD R49, R58, 0x19d, RZ ;  /* 0x0000019d3a317824 */ /* 0x010fc600078e02ff */
[-C--:B------:R-:W-:Y:S01]  /*40920*/  IADD3 R48, P4, R63, R2.reuse, RZ ;  /* 0x000000023f307210 */ /* 0x080fe20007f9e0ff */
[----:B-1----:R-:W-:Y:S01]  /*40930*/  IMAD R63, R57, 0x340, RZ ;  /* 0x00000340393f7824 */ /* 0x002fe200078e02ff */
[----:B------:R-:W-:Y:S01]  /*40940*/  PRMT R64, R46, 0x7632, R64 ;  /* 0x000076322e407816 */ /* 0x000fe20000000040 */
[----:B-----5:R-:W-:Y:S01]  /*40950*/  IMAD R59, R59, 0x344, RZ ;  /* 0x000003443b3b7824 */ /* 0x020fe200078e02ff */
[----:B------:R-:W-:Y:S01]  /*40960*/  LEA.HI.X.SX32 R49, R49, R3, 0x1, P4 ;  /* 0x0000000331317211 */ /* 0x000fe200020f0eff */
[----:B------:R-:W1:Y:S01]  /*40970*/  LDC R55, c[0x0][0x278] ;  /* 0x00009e00ff377b82 */ /* 0x000e620000000800 */
[----:B--2---:R-:W-:Y:S01]  /*40980*/  IMAD R45, R60, 0x342, RZ ;  /* 0x000003423c2d7824 */ /* 0x004fe200078e02ff */
[----:B------:R-:W-:-:S04]  /*40990*/  IADD3 R44, P5, R63, R2, RZ ;  /* 0x000000023f2c7210 */ /* 0x000fc80007fbe0ff */
[----:B------:R-:W-:Y:S02]  /*409a0*/  IADD3 R46, P4, R45, R2, RZ ;  /* 0x000000022d2e7210 */ /* 0x000fe40007f9e0ff */
[----:B------:R-:W2:Y:S01]  /*409b0*/  LDC R61, c[0x0][0x278] ;  /* 0x00009e00ff3d7b82 */ /* 0x000ea20000000800 */
[----:B---3--:R-:W-:-:S07]  /*409c0*/  IMAD R249, R249, 0x1a0, RZ ;  /* 0x000001a0f9f97824 */ /* 0x008fce00078e02ff */
[----:B------:R-:W3:Y:S01]  /*409d0*/  LDC R56, c[0x0][0x278] ;  /* 0x00009e00ff387b82 */ /* 0x000ee20000000800 */
[----:B------:R-:W-:-:S07]  /*409e0*/  LEA.HI.X.SX32 R45, R249, R3, 0x1, P5 ;  /* 0x00000003f92d7211 */ /* 0x000fce00028f0eff */
[----:B------:R-:W4:Y:S01]  /*409f0*/  LDC R249, c[0x0][0x278] ;  /* 0x00009e00fff97b82 */ /* 0x000f220000000800 */
[----:B------:R5:W-:Y:S07]  /*40a00*/  STG.E.U16 desc[UR4][R48.64], R64 ;  /* 0x0000004030007986 */ /* 0x000bee000c101504 */
[----:B------:R-:W3:Y:S01]  /*40a10*/  LDC R62, c[0x0][0x278] ;  /* 0x00009e00ff3e7b82 */ /* 0x000ee20000000800 */
[----:B-----5:R-:W-:Y:S01]  /*40a20*/  IADD3 R48, P5, R59, R2, RZ ;  /* 0x000000023b307210 */ /* 0x020fe20007fbe0ff */
[----:B0-----:R-:W-:Y:S01]  /*40a30*/  IMAD R53, R54, 0x19f, RZ ;  /* 0x0000019f36357824 */ /* 0x001fe200078e02ff */
[----:B------:R-:W-:-:S05]  /*40a40*/  PRMT R65, R47, 0x7632, R65 ;  /* 0x000076322f417816 */ /* 0x000fca0000000041 */
[----:B------:R-:W0:Y:S01]  /*40a50*/  LDC R58, c[0x0][0x278] ;  /* 0x00009e00ff3a7b82 */ /* 0x000e220000000800 */
[----:B----4-:R-:W-:-:S07]  /*40a60*/  IMAD R249, R249, 0x1a2, RZ ;  /* 0x000001a2f9f97824 */ /* 0x010fce00078e02ff */
[----:B------:R-:W4:Y:S01]  /*40a70*/  LDC R57, c[0x0][0x278] ;  /* 0x00009e00ff397b82 */ /* 0x000f220000000800 */
[----:B------:R-:W-:-:S07]  /*40a80*/  LEA.HI.X.SX32 R49, R249, R3, 0x1, P5 ;  /* 0x00000003f9317211 */ /* 0x000fce00028f0eff */
[----:B------:R-:W5:Y:S01]  /*40a90*/  LDC R249, c[0x0][0x278] ;  /* 0x00009e00fff97b82 */ /* 0x000f620000000800 */
[----:B-1----:R-:W-:Y:S02]  /*40aa0*/  IMAD R55, R55, 0x1a1, RZ ;  /* 0x000001a137377824 */ /* 0x002fe400078e02ff */
[----:B--2---:R-:W-:Y:S01]  /*40ab0*/  IMAD R61, R61, 0x346, RZ ;  /* 0x000003463d3d7824 */ /* 0x004fe200078e02ff */
[----:B------:R-:W-:Y:S01]  /*40ac0*/  LEA.HI.X.SX32 R53, R53, R3, 0x1, P6 ;  /* 0x0000000335357211 */ /* 0x000fe200030f0eff */
[----:B------:R3:W-:Y:S01]  /*40ad0*/  STG.E.U16 desc[UR4][R50.64], R47 ;  /* 0x0000002f32007986 */ /* 0x0007e2000c101504 */
[----:B------:R-:W-:Y:S02]  /*40ae0*/  PRMT R60, R32, 0x7632, R60 ;  /* 0x00007632203c7816 */ /* 0x000fe4000000003c */
[----:B------:R-:W1:Y:S01]  /*40af0*/  LDC R54, c[0x0][0x278] ;  /* 0x00009e00ff367b82 */ /* 0x000e620000000800 */
[----:B-----5:R-:W-:-:S07]  /*40b00*/  IMAD R251, R249, 0x1a4, RZ ;  /* 0x000001a4f9fb7824 */ /* 0x020fce00078e02ff */
[----:B------:R-:W2:Y:S01]  /*40b10*/  LDC R249, c[0x0][0x278] ;  /* 0x00009e00fff97b82 */ /* 0x000ea20000000800 */
[----:B---3--:R-:W-:Y:S01]  /*40b20*/  IMAD R51, R56, 0x1a3, RZ ;  /* 0x000001a338337824 */ /* 0x008fe200078e02ff */
[-C--:B------:R-:W-:Y:S01]  /*40b30*/  IADD3 R50, P6, R61, R2.reuse, RZ ;  /* 0x000000023d327210 */ /* 0x080fe20007fde0ff */
[----:B------:R-:W-:Y:S01]  /*40b40*/  IMAD R61, R62, 0x34c, RZ ;  /* 0x0000034c3e3d7824 */ /* 0x000fe200078e02ff */
[-C--:B------:R-:W-:Y:S01]  /*40b50*/  LEA.HI.X.SX32 R47, R55, R3.reuse, 0x1, P4 ;  /* 0x00000003372f7211 */ /* 0x080fe200020f0eff */
[----:B------:R3:W-:Y:S01]  /*40b60*/  STG.E.U16 desc[UR4][R52.64], R65 ;  /* 0x0000004134007986 */ /* 0x0007e2000c101504 */
[----:B------:R-:W-:Y:S01]  /*40b70*/  LEA.HI.X.SX32 R51, R51, R3, 0x1, P6 ;  /* 0x0000000333337211 */ /* 0x000fe200030f0eff */
[----:B----4-:R-:W-:Y:S01]  /*40b80*/  IMAD R59, R57, 0x34a, RZ ;  /* 0x0000034a393b7824 */ /* 0x010fe200078e02ff */
[----:B------:R-:W-:Y:S01]  /*40b90*/  PRMT R63, R33, 0x7632, R63 ;  /* 0x00007632213f7816 */ /* 0x000fe2000000003f */
[----:B------:R-:W-:Y:S01]  /*40ba0*/  STG.E.U16 desc[UR4][R44.64], R32 ;  /* 0x000000202c007986 */ /* 0x000fe2000c101504 */
[----:B------:R-:W4:Y:S03]  /*40bb0*/  LDC R57, c[0x0][0x278] ;  /* 0x00009e00ff397b82 */ /* 0x000f260000000800 */
[----:B------:R5:W-:Y:S05]  /*40bc0*/  STG.E.U16 desc[UR4][R46.64], R60 ;  /* 0x0000003c2e007986 */ /* 0x000bea000c101504 */
[----:B---3--:R-:W3:Y:S01]  /*40bd0*/  LDC R53, c[0x0][0x278] ;  /* 0x00009e00ff357b82 */ /* 0x008ee20000000800 */
[----:B--2---:R-:W-:Y:S01]  /*40be0*/  IMAD R249, R249, 0x1a6, RZ ;  /* 0x000001a6f9f97824 */ /* 0x004fe200078e02ff */
[----:B-----5:R-:W-:-:S06]  /*40bf0*/  IADD3 R46, P6, R61, R2, RZ ;  /* 0x000000023d2e7210 */ /* 0x020fcc0007fde0ff */
[----:B------:R-:W2:Y:S01]  /*40c00*/  LDC R55, c[0x0][0x278] ;  /* 0x00009e00ff377b82 */ /* 0x000ea20000000800 */
[----:B------:R-:W-:-:S07]  /*40c10*/  LEA.HI.X.SX32 R47, R249, R3, 0x1, P6 ;  /* 0x00000003f92f7211 */ /* 0x000fce00030f0eff */
[----:B------:R-:W5:Y:S01]  /*40c20*/  LDC R249, c[0x0][0x278] ;  /* 0x00009e00fff97b82 */ /* 0x000f620000000800 */
[----:B0-----:R-:W-:-:S05]  /*40c30*/  IMAD R45, R58, 0x348, RZ ;  /* 0x000003483a2d7824 */ /* 0x001fca00078e02ff */
[-C--:B------:R-:W-:Y:S02]  /*40c40*/  IADD3 R44, P4, R45, R2.reuse, RZ ;  /* 0x000000022d2c7210 */ /* 0x080fe40007f9e0ff */
[----:B------:R-:W0:Y:S02]  /*40c50*/  LDC R52, c[0x0][0x278] ;  /* 0x00009e00ff347b82 */ /* 0x000e240000000800 */
[----:B------:R-:W-:Y:S01]  /*40c60*/  LEA.HI.X.SX32 R45, R251, R3, 0x1, P4 ;  /* 0x00000003fb2d7211 */ /* 0x000fe200020f0eff */
[----:B------:R1:W-:Y:S05]  /*40c70*/  STG.E.U16 desc[UR4][R48.64], R33 ;  /* 0x0000002130007986 */ /* 0x0003ea000c101504 */
[----:B------:R-:W0:Y:S01]  /*40c80*/  LDC R56, c[0x0][0x278] ;  /* 0x00009e00ff387b82 */ /* 0x000e220000000800 */
[----:B-----5:R-:W-:Y:S01]  /*40c90*/  IMAD R251, R249, 0x1a8, RZ ;  /* 0x000001a8f9fb7824 */ /* 0x020fe200078e02ff */
[----:B------:R-:W-:-:S06]  /*40ca0*/  IADD3 R32, P5, R59, R2, RZ ;  /* 0x000000023b207210 */ /* 0x000fcc0007fbe0ff */
[----:B------:R-:W5:Y:S01]  /*40cb0*/  LDC R249, c[0x0][0x278] ;  /* 0x00009e00fff97b82 */ /* 0x000f620000000800 */
[----:B-1----:R-:W-:Y:S01]  /*40cc0*/  IMAD R33, R54, 0x1a5, RZ ;  /* 0x000001a536217824 */ /* 0x002fe200078e02ff */
[----:B------:R-:W-:Y:S01]  /*40cd0*/  PRMT R58, R34, 0x7632, R58 ;  /* 0x00007632223a7816 */ /* 0x000fe2000000003a */
[----:B----4-:R-:W-:-:S03]  /*40ce0*/  IMAD R57, R57, 0x354, RZ ;  /* 0x0000035439397824 */ /* 0x010fc600078e02ff */
[----:B------:R-:W-:Y:S01]  /*40cf0*/  LEA.HI.X.SX32 R33, R33, R3, 0x1, P5 ;  /* 0x0000000321217211 */ /* 0x000fe200028f0eff */
[----:B------:R1:W-:Y:S01]  /*40d00*/  STG.E.U16 desc[UR4][R50.64], R63 ;  /* 0x0000003f32007986 */ /* 0x0003e2000c101504 */
[----:B------:R-:W4:Y:S03]  /*40d10*/  LDC R48, c[0x0][0x278] ;  /* 0x00009e00ff307b82 */ /* 0x000f260000000800 */
[----:B------:R-:W-:Y:S01]  /*40d20*/  STG.E.U16 desc[UR4][R44.64], R34 ;  /* 0x000000222c007986 */ /* 0x000fe2000c101504 */
[----:B---3--:R-:W-:-:S03]  /*40d30*/  IMAD R59, R53, 0x34e, RZ ;  /* 0x0000034e353b7824 */ /* 0x008fc600078e02ff */
[----:B------:R-:W-:Y:S01]  /*40d40*/  STG.E.U16 desc[UR4][R32.64], R58 ;  /* 0x0000003a20007986 */ /* 0x000fe2000c101504 */
[----:B------:R-:W3:Y:S03]  /*40d50*/  LDC R53, c[0x0][0x278] ;  /* 0x00009e00ff357b82 */ /* 0x000ee60000000800 */
[----:B------:R2:W-:Y:S01]  /*40d60*/  STG.E.U16 desc[UR4][R46.64], R35 ;  /* 0x000000232e007986 */ /* 0x0005e2000c101504 */
[----:B-----5:R-:W-:-:S04]  /*40d70*/  IMAD R249, R249, 0x1aa, RZ ;  /* 0x000001aaf9f97824 */ /* 0x020fc800078e02ff */
[----:B-1----:R-:W1:Y:S01]  /*40d80*/  LDC R51, c[0x0][0x278] ;  /* 0x00009e00ff337b82 */ /* 0x002e620000000800 */
[----:B--2---:R-:W-:Y:S01]  /*40d90*/  IADD3 R46, P6, R57, R2, RZ ;  /* 0x00000002392e7210 */ /* 0x004fe20007fde0ff */
[----:B------:R-:W-:Y:S01]  /*40da0*/  IMAD R55, R55, 0x350, RZ ;  /* 0x0000035037377824 */ /* 0x000fe200078e02ff */
[----:B------:R-:W-:-:S05]  /*40db0*/  PRMT R60, R35, 0x7632, R60 ;  /* 0x00007632233c7816 */ /* 0x000fca000000003c */
[----:B------:R-:W2:Y:S01]  /*40dc0*/  LDC R49, c[0x0][0x278] ;  /* 0x00009e00ff317b82 */ /* 0x000ea20000000800 */
[----:B------:R-:W-:-:S07]  /*40dd0*/  LEA.HI.X.SX32 R47, R249, R3, 0x1, P6 ;  /* 0x00000003f92f7211 */ /* 0x000fce00030f0eff */
[----:B------:R-:W5:Y:S01]  /*40de0*/  LDC R249, c[0x0][0x278] ;  /* 0x00009e00fff97b82 */ /* 0x000f620000000800 */
[----:B0-----:R-:W-:Y:S01]  /*40df0*/  IMAD R45, R52, 0x1a7, RZ ;  /* 0x000001a7342d7824 */ /* 0x001fe200078e02ff */
[-C--:B------:R-:W-:Y:S01]  /*40e00*/  IADD3 R32, P5, R59, R2.reuse, RZ ;  /* 0x000000023b207210 */ /* 0x080fe20007fbe0ff */
[----:B------:R-:W-:Y:S01]  /*40e10*/  IMAD R59, R56, 0x352, RZ ;  /* 0x00000352383b7824 */ /* 0x000fe200078e02ff */
[-C--:B------:R-:W-:Y:S02]  /*40e20*/  IADD3 R34, P4, R55, R2.reuse, RZ ;  /* 0x0000000237227210 */ /* 0x080fe40007f9e0ff */
[-C--:B------:R-:W-:Y:S01]  /*40e30*/  LEA.HI.X.SX32 R33, R45, R3.reuse, 0x1, P5 ;  /* 0x000000032d217211 */ /* 0x080fe200028f0eff */
[----:B----4-:R-:W-:Y:S01]  /*40e40*/  IMAD R45, R48, 0x1a9, RZ ;  /* 0x000001a9302d7824 */ /* 0x010fe200078e02ff */
[-C--:B------:R-:W-:Y:S01]  /*40e50*/  LEA.HI.X.SX32 R35, R251, R3.reuse, 0x1, P4 ;  /* 0x00000003fb237211 */ /* 0x080fe200020f0eff */
[----:B---3--:R-:W-:Y:S01]  /*40e60*/  IMAD R53, R53, 0x358, RZ ;  /* 0x0000035835357824 */ /* 0x008fe200078e02ff */
[----:B------:R-:W-:Y:S01]  /*40e70*/  IADD3 R44, P5, R59, R2, RZ ;  /* 0x000000023b2c7210 */ /* 0x000fe20007fbe0ff */
[----:B------:R-:W-:Y:S01]  /*40e80*/  STG.E.U16 desc[UR4][R32.64], R60 ;  /* 0x0000003c20007986 */ /* 0x000fe2000c101504 */
[----:B------:R-:W0:Y:S02]  /*40e90*/  LDC R52, c[0x0][0x278] ;  /* 0x00009e00ff347b82 */ /* 0x000e240000000800 */
[----:B------:R-:W-:Y:S01]  /*40ea0*/  LEA.HI.X.SX32 R45, R45, R3, 0x1, P5 ;  /* 0x000000032d2d7211 */ /* 0x000fe200028f0eff */
[----:B------:R3:W-:Y:S01]  /*40eb0*/  STG.E.U16 desc[UR4][R34.64], R40 ;  /* 0x0000002822007986 */ /* 0x0007e2000c101504 */
[----:B-1----:R-:W-:Y:S01]  /*40ec0*/  IMAD R57, R51, 0x356, RZ ;  /* 0x0000035633397824 */ /* 0x002fe200078e02ff */
[----:B------:R-:W-:-:S03]  /*40ed0*/  PRMT R58, R40, 0x7632, R58 ;  /* 0x00007632283a7816 */ /* 0x000fc6000000003a */
[----:B------:R-:W1:Y:S01]  /*40ee0*/  LDC R54, c[0x0][0x278] ;  /* 0x00009e00ff367b82 */ /* 0x000e620000000800 */
[----:B-----5:R-:W-:Y:S01]  /*40ef0*/  IMAD R249, R249, 0x1ac, RZ ;  /* 0x000001acf9f97824 */ /* 0x020fe200078e02ff */
[-C--:B---3--:R-:W-:Y:S01]  /*40f00*/  IADD3 R34, P5, R53, R2.reuse, RZ ;  /* 0x0000000235227210 */ /* 0x088fe20007fbe0ff */
[----:B--2---:R-:W-:Y:S01]  /*40f10*/  IMAD R33, R49, 0x1ab, RZ ;  /* 0x000001ab31217824 */ /* 0x004fe200078e02ff */
[----:B------:R-:W-:Y:S01]  /*40f20*/  IADD3 R32, P4, R57, R2, RZ ;  /* 0x0000000239207210 */ /* 0x000fe20007f9e0ff */
[----:B------:R2:W-:Y:S01]  /*40f30*/  STG.E.U16 desc[UR4][R44.64], R58 ;  /* 0x0000003a2c007986 */ /* 0x0005e2000c101504 */
[-C--:B------:R-:W-:Y:S02]  /*40f40*/  LEA.HI.X.SX32 R35, R249, R3.reuse, 0x1, P5 ;  /* 0x00000003f9237211 */ /* 0x080fe400028f0eff */
[----:B------:R-:W3:Y:S08]  /*40f50*/  LDC R50, c[0x0][0x278] ;  /* 0x00009e00ff327b82 */ /* 0x000ef00000000800 */
[----:B------:R-:W4:Y:S01]  /*40f60*/  LDC R249, c[0x0][0x278] ;  /* 0x00009e00fff97b82 */ /* 0x000f220000000800 */
[----:B------:R-:W-:Y:S01]  /*40f70*/  LEA.HI.X.SX32 R33, R33, R3, 0x1, P4 ;  /* 0x0000000321217211 */ /* 0x000fe200020f0eff */
[----:B0-----:R-:W-:Y:S01]  /*40f80*/  IMAD R57, R52, 0x35c, RZ ;  /* 0x0000035c34397824 */ /* 0x001fe200078e02ff */
[----:B--2---:R-:W-:Y:S01]  /*40f90*/  PRMT R44, R41, 0x7632, R44 ;  /* 0x00007632292c7816 */ /* 0x004fe2000000002c */
[----:B------:R-:W-:Y:S04]  /*40fa0*/  STG.E.U16 desc[UR4][R46.64], R41 ;  /* 0x000000292e007986 */ /* 0x000fe8000c101504 */
[----:B------:R0:W-:Y:S01]  /*40fb0*/  STG.E.U16 desc[UR4][R32.64], R44 ;  /* 0x0000002c20007986 */ /* 0x0001e2000c101504 */
[----:B------:R-:W2:Y:S01]  /*40fc0*/  LDC R56, c[0x0][0x278] ;  /* 0x00009e00ff387b82 */ /* 0x000ea20000000800 */
[----:B-1----:R-:W-:-:S02]  /*40fd0*/  IMAD R59, R54, 0x35a, RZ ;  /* 0x0000035a363b7824 */ /* 0x002fc400078e02ff */
[----:B---3--:R-:W-:-:S05]  /*40fe0*/  IMAD R45, R50, 0x1ad, RZ ;  /* 0x000001ad322d7824 */ /* 0x008fca00078e02ff */
[----:B------:R-:W1:Y:S01]  /*40ff0*/  LDC R49, c[0x0][0x278] ;  /* 0x00009e00ff317b82 */ /* 0x000e620000000800 */
[-C--:B0-----:R-:W-:Y:S01]  /*41000*/  IADD3 R32, P5, R57, R2.reuse, RZ ;  /* 0x0000000239207210 */ /* 0x081fe20007fbe0ff */
[----:B----4-:R-:W-:Y:S01]  /*41010*/  IMAD R249, R249, 0x1ae, RZ ;  /* 0x000001aef9f97824 */ /* 0x010fe200078e02ff */
[----:B------:R-:W-:Y:S01]  /*41020*/  IADD3 R40, P6, R59, R2, RZ ;  /* 0x000000023b287210 */ /* 0x000fe20007fde0ff */
[----:B------:R2:W-:Y:S01]  /*41030*/  STG.E.U16 desc[UR4][R34.64], R42 ;  /* 0x0000002a22007986 */ /* 0x0005e2000c101504 */
[----:B------:R-:W-:-:S03]  /*41040*/  PRMT R54, R42, 0x7632, R54 ;  /* 0x000076322a367816 */ /* 0x000fc60000000036 */
[----:B------:R-:W0:Y:S01]  /*41050*/  LDC R55, c[0x0][0x278] ;  /* 0x00009e00ff377b82 */ /* 0x000e220000000800 */
        /* <DEDUP_REMOVED lines=13> */
[----:B0-----:R-:W-:Y:S01]  /*41130*/  IMAD R55, R55, 0x35e, RZ ;  /* 0x0000035e37377824 */ /* 0x001fe200078e02ff */
[----:B------:R-:W-:-:S05]  /*41140*/  PRMT R56, R43, 0x7632, R56 ;  /* 0x000076322b387816 */ /* 0x000fca0000000038 */
[----:B------:R-:W0:Y:S01]  /*41150*/  LDC R47, c[0x0][0x278] ;  /* 0x00009e00ff2f7b82 */ /* 0x000e220000000800 */
[----:B-1----:R-:W-:-:S07]  /*41160*/  IMAD R33, R49, 0x364, RZ ;  /* 0x0000036431217824 */ /* 0x002fce00078e02ff */
[----:B------:R-:W1:Y:S01]  /*41170*/  LDC R50, c[0x0][0x278] ;  /* 0x00009e00ff327b82 */ /* 0x000e620000000800 */
        /* <DEDUP_REMOVED lines=17> */
[----:B0-----:R-:W-:Y:S01]  /*41290*/  IMAD R47, R47, 0x1b1, RZ ;  /* 0x000001b12f2f7824 */ /* 0x001fe200078e02ff */
[----:B------:R-:W-:Y:S01]  /*412a0*/  IADD3 R40, P5, R41, R2, RZ ;  /* 0x0000000229287210 */ /* 0x000fe20007fbe0ff */
[----:B-1----:R-:W-:Y:S01]  /*412b0*/  IMAD R43, R50, 0x366, RZ ;  /* 0x00000366322b7824 */ /* 0x002fe200078e02ff */
        /* <DEDUP_REMOVED lines=443> */
[----:B--2---:R-:W-:Y:S02]  /*42e70*/  IMAD R23, R23, 0x3da, RZ ;  /* 0x000003da17177824 */ /* 0x004fe400078e02ff */
[----:B-1----:R-:W-:-:S03]  /*42e80*/  IMAD R9, R18, 0x1ed, RZ ;  /* 0x000001ed12097824 */ /* 0x002fc600078e02ff */
[-C--:B------:R-:W-:Y:S01]  /*42e90*/  IADD3 R8, P4, R23, R2.reuse, RZ ;  /* 0x0000000217087210 */ /* 0x080fe20007f9e0ff */
[----:B----4-:R-:W-:Y:S01]  /*42ea0*/  IMAD R23, R17, 0x3e0, RZ ;  /* 0x000003e011177824 */ /* 0x010fe200078e02ff */
[----:B------:R1:W-:Y:S01]  /*42eb0*/  STG.E.U16 desc[UR4][R4.64], R6 ;  /* 0x0000000604007986 */ /* 0x0003e2000c101504 */
[----:B------:R-:W-:Y:S01]  /*42ec0*/  PRMT R22, R6, 0x7632, R22 ;  /* 0x0000763206167816 */ /* 0x000fe20000000016 */
[----:B-----5:R-:W-:Y:S01]  /*42ed0*/  IMAD R19, R19, 0x3e4, RZ ;  /* 0x000003e413137824 */ /* 0x020fe200078e02ff */
[----:B------:R-:W-:Y:S01]  /*42ee0*/  LEA.HI.X.SX32 R9, R9, R3, 0x1, P4 ;  /* 0x0000000309097211 */ /* 0x000fe200020f0eff */
[----:B------:R-:W2:Y:S04]  /*42ef0*/  LDC R21, c[0x0][0x278] ;  /* 0x00009e00ff157b82 */ /* 0x000ea80000000800 */
[----:B------:R4:W-:Y:S01]  /*42f00*/  STG.E.U16 desc[UR4][R8.64], R22 ;  /* 0x0000001608007986 */ /* 0x0009e2000c101504 */
[----:B-1----:R-:W-:Y:S01]  /*42f10*/  IMAD R5, R20, 0x3e2, RZ ;  /* 0x000003e214057824 */ /* 0x002fe200078e02ff */
[----:B------:R-:W-:-:S02]  /*42f20*/  IADD3 R4, P5, R23, R2, RZ ;  /* 0x0000000217047210 */ /* 0x000fc40007fbe0ff */
[----:B------:R-:W1:Y:S01]  /*42f30*/  LDC R15, c[0x0][0x278] ;  /* 0x00009e00ff0f7b82 */ /* 0x000e620000000800 */
[----:B---3--:R-:W-:Y:S01]  /*42f40*/  IMAD R249, R249, 0x1f0, RZ ;  /* 0x000001f0f9f97824 */ /* 0x008fe200078e02ff */
[----:B----4-:R-:W-:-:S04]  /*42f50*/  IADD3 R8, P4, R5, R2, RZ ;  /* 0x0000000205087210 */ /* 0x010fc80007f9e0ff */
[----:B------:R-:W-:Y:S01]  /*42f60*/  LEA.HI.X.SX32 R5, R249, R3, 0x1, P5 ;  /* 0x00000003f9057211 */ /* 0x000fe200028f0eff */
[----:B------:R3:W-:Y:S01]  /*42f70*/  STG.E.U16 desc[UR4][R10.64], R7 ;  /* 0x000000070a007986 */ /* 0x0007e2000c101504 */
[----:B------:R-:W4:Y:S08]  /*42f80*/  LDC R249, c[0x0][0x278] ;  /* 0x00009e00fff97b82 */ /* 0x000f300000000800 */
[----:B------:R-:W5:Y:S01]  /*42f90*/  LDC R16, c[0x0][0x278] ;  /* 0x00009e00ff107b82 */ /* 0x000f620000000800 */
[----:B---3--:R-:W-:-:S07]  /*42fa0*/  IADD3 R10, P5, R19, R2, RZ ;  /* 0x00000002130a7210 */ /* 0x008fce0007fbe0ff */
[----:B------:R-:W3:Y:S01]  /*42fb0*/  LDC R17, c[0x0][0x278] ;  /* 0x00009e00ff117b82 */ /* 0x000ee20000000800 */
[----:B----4-:R-:W-:Y:S01]  /*42fc0*/  IMAD R249, R249, 0x1f2, RZ ;  /* 0x000001f2f9f97824 */ /* 0x010fe200078e02ff */
[----:B------:R-:W-:Y:S01]  /*42fd0*/  PRMT R24, R7, 0x7632, R24 ;  /* 0x0000763207187816 */ /* 0x000fe20000000018 */
[----:B0-----:R-:W-:-:S05]  /*42fe0*/  IMAD R13, R14, 0x1ef, RZ ;  /* 0x000001ef0e0d7824 */ /* 0x001fca00078e02ff */
[----:B------:R-:W0:Y:S01]  /*42ff0*/  LDC R18, c[0x0][0x278] ;  /* 0x00009e00ff127b82 */ /* 0x000e220000000800 */
[----:B------:R-:W-:-:S07]  /*43000*/  LEA.HI.X.SX32 R11, R249, R3, 0x1, P5 ;  /* 0x00000003f90b7211 */ /* 0x000fce00028f0eff */
[----:B------:R-:W4:Y:S01]  /*43010*/  LDC R249, c[0x0][0x278] ;  /* 0x00009e00fff97b82 */ /* 0x000f220000000800 */
[----:B------:R-:W-:Y:S01]  /*43020*/  LEA.HI.X.SX32 R13, R13, R3, 0x1, P6 ;  /* 0x000000030d0d7211 */ /* 0x000fe200030f0eff */
[----:B--2---:R-:W-:Y:S02]  /*43030*/  IMAD R21, R21, 0x3e6, RZ ;  /* 0x000003e615157824 */ /* 0x004fe400078e02ff */
[----:B-1----:R-:W-:Y:S02]  /*43040*/  IMAD R15, R15, 0x1f1, RZ ;  /* 0x000001f10f0f7824 */ /* 0x002fe400078e02ff */
[----:B------:R1:W-:Y:S01]  /*43050*/  STG.E.U16 desc[UR4][R12.64], R24 ;  /* 0x000000180c007986 */ /* 0x0003e2000c101504 */
[----:B-----5:R-:W-:Y:S01]  /*43060*/  IMAD R7, R16, 0x1f3, RZ ;  /* 0x000001f310077824 */ /* 0x020fe200078e02ff */
[----:B------:R-:W2:Y:S01]  /*43070*/  LDC R6, c[0x0][0x278] ;  /* 0x00009e00ff067b82 */ /* 0x000ea20000000800 */
[----:B------:R-:W-:Y:S01]  /*43080*/  PRMT R22, R245, 0x7632, R22 ;  /* 0x00007632f5167816 */ /* 0x000fe20000000016 */
[----:B---3--:R-:W-:-:S06]  /*43090*/  IMAD R27, R17, 0x3ec, RZ ;  /* 0x000003ec111b7824 */ /* 0x008fcc00078e02ff */
[----:B------:R-:W3:Y:S01]  /*430a0*/  LDC R14, c[0x0][0x278] ;  /* 0x00009e00ff0e7b82 */ /* 0x000ee20000000800 */
[----:B----4-:R-:W-:Y:S01]  /*430b0*/  IMAD R251, R249, 0x1f4, RZ ;  /* 0x000001f4f9fb7824 */ /* 0x010fe200078e02ff */
[----:B-1----:R-:W-:-:S06]  /*430c0*/  IADD3 R12, P6, R21, R2, RZ ;  /* 0x00000002150c7210 */ /* 0x002fcc0007fde0ff */
[----:B------:R-:W1:Y:S01]  /*430d0*/  LDC R249, c[0x0][0x278] ;  /* 0x00009e00fff97b82 */ /* 0x000e620000000800 */
[-C--:B------:R-:W-:Y:S02]  /*430e0*/  LEA.HI.X.SX32 R9, R15, R3.reuse, 0x1, P4 ;  /* 0x000000030f097211 */ /* 0x080fe400020f0eff */
[----:B------:R-:W-:Y:S02]  /*430f0*/  PRMT R16, R244, 0x7632, R16 ;  /* 0x00007632f4107816 */ /* 0x000fe40000000010 */
[----:B------:R-:W-:Y:S01]  /*43100*/  LEA.HI.X.SX32 R13, R7, R3, 0x1, P6 ;  /* 0x00000003070d7211 */ /* 0x000fe200030f0eff */
[----:B------:R-:W-:Y:S02]  /*43110*/  STG.E.U16 desc[UR4][R4.64], R244 ;  /* 0x000000f404007986 */ /* 0x000fe4000c101504 */
[----:B------:R-:W4:Y:S02]  /*43120*/  LDC R20, c[0x0][0x278] ;  /* 0x00009e00ff147b82 */ /* 0x000f240000000800 */
[----:B------:R5:W-:Y:S04]  /*43130*/  STG.E.U16 desc[UR4][R8.64], R16 ;  /* 0x0000001008007986 */ /* 0x000be8000c101504 */
[----:B------:R3:W-:Y:S01]  /*43140*/  STG.E.U16 desc[UR4][R10.64], R245 ;  /* 0x000000f50a007986 */ /* 0x0007e2000c101504 */
[----:B0-----:R-:W-:Y:S01]  /*43150*/  IMAD R23, R18, 0x3e8, RZ ;  /* 0x000003e812177824 */ /* 0x001fe200078e02ff */
[----:B------:R-:W-:Y:S01]  /*43160*/  PRMT R24, R246, 0x7632, R24 ;  /* 0x00007632f6187816 */ /* 0x000fe20000000018 */
[----:B--2---:R-:W-:Y:S01]  /*43170*/  IMAD R25, R6, 0x3ea, RZ ;  /* 0x000003ea06197824 */ /* 0x004fe200078e02ff */
[----:B------:R0:W-:Y:S01]  /*43180*/  STG.E.U16 desc[UR4][R12.64], R22 ;  /* 0x000000160c007986 */ /* 0x0001e2000c101504 */
[----:B------:R-:W2:Y:S01]  /*43190*/  LDC R17, c[0x0][0x278] ;  /* 0x00009e00ff117b82 */ /* 0x000ea20000000800 */
[----:B-1----:R-:W-:Y:S01]  /*431a0*/  IMAD R249, R249, 0x1f6, RZ ;  /* 0x000001f6f9f97824 */ /* 0x002fe200078e02ff */
[-C--:B-----5:R-:W-:Y:S01]  /*431b0*/  IADD3 R8, P4, R23, R2.reuse, RZ ;  /* 0x0000000217087210 */ /* 0x0a0fe20007f9e0ff */
[----:B---3--:R-:W-:Y:S01]  /*431c0*/  IMAD R11, R14, 0x1f5, RZ ;  /* 0x000001f50e0b7824 */ /* 0x008fe200078e02ff */
[----:B------:R-:W-:-:S04]  /*431d0*/  IADD3 R10, P5, R25, R2, RZ ;  /* 0x00000002190a7210 */ /* 0x000fc80007fbe0ff */
[----:B------:R-:W1:Y:S01]  /*431e0*/  LDC R14, c[0x0][0x278] ;  /* 0x00009e00ff0e7b82 */ /* 0x000e620000000800 */
[----:B------:R-:W3:Y:S01]  /*431f0*/  LDS.128 R4, [R0] ;  /* 0x0000000000047984 */ /* 0x000ee20000000c00 */
[----:B0-----:R-:W-:-:S04]  /*43200*/  IADD3 R12, P6, R27, R2, RZ ;  /* 0x000000021b0c7210 */ /* 0x001fc80007fde0ff */
[-C--:B------:R-:W-:Y:S02]  /*43210*/  LEA.HI.X.SX32 R13, R249, R3.reuse, 0x1, P6 ;  /* 0x00000003f90d7211 */ /* 0x080fe400030f0eff */
[----:B------:R-:W0:Y:S01]  /*43220*/  LDC R249, c[0x0][0x278] ;  /* 0x00009e00fff97b82 */ /* 0x000e220000000800 */
[-C--:B------:R-:W-:Y:S01]  /*43230*/  LEA.HI.X.SX32 R9, R251, R3.reuse, 0x1, P4 ;  /* 0x00000003fb097211 */ /* 0x080fe200020f0eff */
[----:B----4-:R-:W-:Y:S01]  /*43240*/  IMAD R27, R20, 0x3f0, RZ ;  /* 0x000003f0141b7824 */ /* 0x010fe200078e02ff */
[----:B------:R-:W-:-:S03]  /*43250*/  LEA.HI.X.SX32 R11, R11, R3, 0x1, P5 ;  /* 0x000000030b0b7211 */ /* 0x000fc600028f0eff */
[----:B------:R-:W-:Y:S02]  /*43260*/  STG.E.U16 desc[UR4][R8.64], R246 ;  /* 0x000000f608007986 */ /* 0x000fe4000c101504 */
[----:B------:R-:W4:Y:S02]  /*43270*/  LDC R15, c[0x0][0x278] ;  /* 0x00009e00ff0f7b82 */ /* 0x000f240000000800 */
[----:B------:R5:W-:Y:S01]  /*43280*/  STG.E.U16 desc[UR4][R10.64], R24 ;  /* 0x000000180a007986 */ /* 0x000be2000c101504 */
[----:B--2---:R-:W-:-:S05]  /*43290*/  IMAD R17, R17, 0x3f4, RZ ;  /* 0x000003f411117824 */ /* 0x004fca00078e02ff */
[----:B------:R-:W2:Y:S01]  /*432a0*/  LDC R19, c[0x0][0x278] ;  /* 0x00009e00ff137b82 */ /* 0x000ea20000000800 */
[----:B-----5:R-:W-:Y:S01]  /*432b0*/  IADD3 R10, P4, R27, R2, RZ ;  /* 0x000000021b0a7210 */ /* 0x020fe20007f9e0ff */
[----:B0-----:R-:W-:-:S06]  /*432c0*/  IMAD R251, R249, 0x1f8, RZ ;  /* 0x000001f8f9fb7824 */ /* 0x001fcc00078e02ff */
[----:B------:R-:W0:Y:S01]  /*432d0*/  LDC R21, c[0x0][0x278] ;  /* 0x00009e00ff157b82 */ /* 0x000e220000000800 */
[----:B------:R-:W-:Y:S02]  /*432e0*/  LEA.HI.X.SX32 R11, R251, R3, 0x1, P4 ;  /* 0x00000003fb0b7211 */ /* 0x000fe400020f0eff */
[----:B------:R-:W5:Y:S05]  /*432f0*/  LDL.LU R251, [R1+0xd68] ;  /* 0x000d680001fb7983 */ /* 0x000f6a0000300800 */
[----:B------:R-:W3:Y:S01]  /*43300*/  LDC R249, c[0x0][0x278] ;  /* 0x00009e00fff97b82 */ /* 0x000ee20000000800 */
[----:B------:R1:W-:Y:S01]  /*43310*/  STG.E.U16 desc[UR4][R12.64], R247 ;  /* 0x000000f70c007986 */ /* 0x0003e2000c101504 */
[----:B----4-:R-:W-:-:S06]  /*43320*/  IMAD R9, R15, 0x1f7, RZ ;  /* 0x000001f70f097824 */ /* 0x010fcc00078e02ff */
[----:B------:R-:W4:Y:S01]  /*43330*/  LDC R18, c[0x0][0x278] ;  /* 0x00009e00ff127b82 */ /* 0x000f220000000800 */
[----:B-1----:R-:W-:Y:S01]  /*43340*/  IMAD R13, R14, 0x1f9, RZ ;  /* 0x000001f90e0d7824 */ /* 0x002fe200078e02ff */
[----:B------:R-:W-:-:S06]  /*43350*/  IADD3 R14, P6, R17, R2, RZ ;  /* 0x00000002110e7210 */ /* 0x000fcc0007fde0ff */
[----:B------:R-:W1:Y:S01]  /*43360*/  LDC R22, c[0x0][0x278] ;  /* 0x00009e00ff167b82 */ /* 0x000e620000000800 */
[----:B---3--:R-:W-:-:S07]  /*43370*/  IMAD R249, R249, 0x1fa, RZ ;  /* 0x000001faf9f97824 */ /* 0x008fce00078e02ff */
[----:B------:R-:W3:Y:S01]  /*43380*/  LDC R0, c[0x0][0x278] ;  /* 0x00009e00ff007b82 */ /* 0x000ee20000000800 */
[----:B------:R-:W-:Y:S02]  /*43390*/  LEA.HI.X.SX32 R15, R249, R3, 0x1, P6 ;  /* 0x00000003f90f7211 */ /* 0x000fe400030f0eff */
[----:B------:R-:W5:Y:S01]  /*433a0*/  LDL.LU R249, [R1+0xd6c] ;  /* 0x000d6c0001f97983 */ /* 0x000f620000300800 */
[----:B--2---:R-:W-:-:S04]  /*433b0*/  IMAD R25, R19, 0x3ee, RZ ;  /* 0x000003ee13197824 */ /* 0x004fc800078e02ff */
[----:B------:R-:W2:Y:S08]  /*433c0*/  LDC R23, c[0x0][0x278] ;  /* 0x00009e00ff177b82 */ /* 0x000eb00000000800 */
[----:B------:R-:W3:Y:S08]  /*433d0*/  LDC R19, c[0x0][0x278] ;  /* 0x00009e00ff137b82 */ /* 0x000ef00000000800 */
[----:B------:R-:W2:Y:S01]  /*433e0*/  LDC R20, c[0x0][0x278] ;  /* 0x00009e00ff147b82 */ /* 0x000ea20000000800 */
[----:B------:R-:W-:Y:S01]  /*433f0*/  IADD3 R8, P5, R25, R2, RZ ;  /* 0x0000000219087210 */ /* 0x000fe20007fbe0ff */
[----:B0-----:R-:W-:-:S06]  /*43400*/  IMAD R21, R21, 0x3f2, RZ ;  /* 0x000003f215157824 */ /* 0x001fcc00078e02ff */
[----:B------:R-:W0:Y:S01]  /*43410*/  LDC R16, c[0x0][0x278] ;  /* 0x00009e00ff107b82 */ /* 0x000e220000000800 */
[----:B------:R-:W-:-:S07]  /*43420*/  LEA.HI.X.SX32 R9, R9, R3, 0x1, P5 ;  /* 0x0000000309097211 */ /* 0x000fce00028f0eff */
[----:B------:R-:W0:Y:S01]  /*43430*/  LDC R17, c[0x0][0x278] ;  /* 0x00009e00ff117b82 */ /* 0x000e220000000800 */
[----:B------:R-:W-:Y:S02]  /*43440*/  IADD3 R12, P5, R21, R2, RZ ;  /* 0x00000002150c7210 */ /* 0x000fe40007fbe0ff */
[----:B------:R-:W-:Y:S01]  /*43450*/  PRMT R26, R247, 0x7632, R26 ;  /* 0x00007632f71a7816 */ /* 0x000fe2000000001a */
[----:B----4-:R-:W-:Y:S01]  /*43460*/  IMAD R21, R18, 0x3f6, RZ ;  /* 0x000003f612157824 */ /* 0x010fe200078e02ff */
[----:B------:R-:W-:Y:S02]  /*43470*/  LEA.HI.X.SX32 R13, R13, R3, 0x1, P5 ;  /* 0x000000030d0d7211 */ /* 0x000fe400028f0eff */
[----:B------:R-:W-:Y:S01]  /*43480*/  PRMT R24, R4, 0x7632, R24 ;  /* 0x0000763204187816 */ /* 0x000fe20000000018 */
[----:B-1----:R-:W-:Y:S01]  /*43490*/  IMAD R25, R22, 0x3f8, RZ ;  /* 0x000003f816197824 */ /* 0x002fe200078e02ff */
[----:B------:R1:W-:Y:S01]  /*434a0*/  STG.E.U16 desc[UR4][R8.64], R26 ;  /* 0x0000001a08007986 */ /* 0x0003e2000c101504 */
[----:B---3--:R-:W-:-:S03]  /*434b0*/  IMAD R19, R19, 0x3fa, RZ ;  /* 0x000003fa13137824 */ /* 0x008fc600078e02ff */
[----:B------:R3:W-:Y:S01]  /*434c0*/  STG.E.U16 desc[UR4][R10.64], R4 ;  /* 0x000000040a007986 */ /* 0x0007e2000c101504 */
[----:B--2---:R-:W-:Y:S02]  /*434d0*/  IMAD R23, R23, 0x3fc, RZ ;  /* 0x000003fc17177824 */ /* 0x004fe400078e02ff */
[----:B------:R-:W-:Y:S01]  /*434e0*/  IMAD R234, R234, 0x1fc, RZ ;  /* 0x000001fceaea7824 */ /* 0x000fe200078e02ff */
[----:B------:R2:W-:Y:S01]  /*434f0*/  STG.E.U16 desc[UR4][R12.64], R24 ;  /* 0x000000180c007986 */ /* 0x0005e2000c101504 */
[----:B-1----:R-:W-:-:S03]  /*43500*/  IMAD R9, R0, 0x1fb, RZ ;  /* 0x000001fb00097824 */ /* 0x002fc600078e02ff */
[----:B------:R1:W-:Y:S01]  /*43510*/  STG.E.U16 desc[UR4][R14.64], R5 ;  /* 0x000000050e007986 */ /* 0x0003e2000c101504 */
[-C--:B------:R-:W-:Y:S02]  /*43520*/  IADD3 R8, P5, R21, R2.reuse, RZ ;  /* 0x0000000215087210 */ /* 0x080fe40007fbe0ff */
[-C--:B---3--:R-:W-:Y:S01]  /*43530*/  IADD3 R10, P4, R25, R2.reuse, RZ ;  /* 0x00000002190a7210 */ /* 0x088fe20007f9e0ff */
[----:B------:R-:W-:Y:S01]  /*43540*/  IMAD R236, R236, 0x1fe, RZ ;  /* 0x000001feecec7824 */ /* 0x000fe200078e02ff */
[----:B------:R-:W-:Y:S02]  /*43550*/  LEA.HI.X.SX32 R9, R9, R3, 0x1, P5 ;  /* 0x0000000309097211 */ /* 0x000fe400028f0eff */
[----:B--2---:R-:W-:Y:S01]  /*43560*/  PRMT R13, R5, 0x7632, R13 ;  /* 0x00007632050d7816 */ /* 0x004fe2000000000d */
[----:B-1----:R-:W-:Y:S01]  /*43570*/  IMAD R15, R20, 0x3fe, RZ ;  /* 0x000003fe140f7824 */ /* 0x002fe200078e02ff */
[-C--:B------:R-:W-:Y:S01]  /*43580*/  IADD3 R4, P5, R19, R2.reuse, RZ ;  /* 0x0000000213047210 */ /* 0x080fe20007fbe0ff */
[----:B0-----:R-:W-:Y:S01]  /*43590*/  IMAD R5, R16, 0x1fd, RZ ;  /* 0x000001fd10057824 */ /* 0x001fe200078e02ff */
[----:B------:R-:W-:-:S02]  /*435a0*/  IADD3 R12, P6, R23, R2, RZ ;  /* 0x00000002170c7210 */ /* 0x000fc40007fde0ff */
[----:B------:R-:W-:Y:S02]  /*435b0*/  LEA.HI.X.SX32 R11, R234, R3, 0x1, P4 ;  /* 0x00000003ea0b7211 */ /* 0x000fe400020f0eff */
[----:B------:R-:W-:Y:S02]  /*435c0*/  IADD3 R2, P4, R15, R2, RZ ;  /* 0x000000020f027210 */ /* 0x000fe40007f9e0ff */
[----:B------:R-:W-:Y:S01]  /*435d0*/  LEA R15, R17, -R17, 0x9 ;  /* 0x80000011110f7211 */ /* 0x000fe200078e48ff */
[----:B------:R0:W-:Y:S01]  /*435e0*/  STG.E.U16 desc[UR4][R8.64], R13 ;  /* 0x0000000d08007986 */ /* 0x0001e2000c101504 */
[-C--:B------:R-:W-:Y:S02]  /*435f0*/  LEA.HI.X.SX32 R5, R5, R3.reuse, 0x1, P5 ;  /* 0x0000000305057211 */ /* 0x080fe400028f0eff */
[----:B------:R-:W-:Y:S02]  /*43600*/  PRMT R16, R6, 0x7632, R16 ;  /* 0x0000763206107816 */ /* 0x000fe40000000010 */
[----:B------:R-:W-:Y:S01]  /*43610*/  PRMT R18, R7, 0x7632, R18 ;  /* 0x0000763207127816 */ /* 0x000fe20000000012 */
[----:B------:R1:W-:Y:S01]  /*43620*/  STG.E.U16 desc[UR4][R10.64], R6 ;  /* 0x000000060a007986 */ /* 0x0003e2000c101504 */
[----:B0-----:R-:W-:-:S02]  /*43630*/  LEA.HI.X.SX32 R13, R236, R3, 0x1, P6 ;  /* 0x00000003ec0d7211 */ /* 0x001fc400030f0eff */
[----:B------:R-:W-:Y:S01]  /*43640*/  LEA.HI.X.SX32 R3, R15, R3, 0x1, P4 ;  /* 0x000000030f037211 */ /* 0x000fe200020f0eff */
[----:B------:R0:W-:Y:S04]  /*43650*/  STG.E.U16 desc[UR4][R4.64], R16 ;  /* 0x0000001004007986 */ /* 0x0001e8000c101504 */
[----:B------:R2:W-:Y:S04]  /*43660*/  STG.E.U16 desc[UR4][R12.64], R7 ;  /* 0x000000070c007986 */ /* 0x0005e8000c101504 */
[----:B------:R3:W-:Y:S01]  /*43670*/  STG.E.U16 desc[UR4][R2.64], R18 ;  /* 0x0000001202007986 */ /* 0x0007e2000c101504 */
[----:B------:R-:W-:-:S02]  /*43680*/  FSEL R9, R239, -INF , P0 ;  /* 0xff800000ef097808 */ /* 0x000fc40000000000 */
[----:B------:R-:W-:Y:S02]  /*43690*/  FSEL R8, R237, -INF , P3 ;  /* 0xff800000ed087808 */ /* 0x000fe40001800000 */
[----:B------:R-:W-:Y:S02]  /*436a0*/  FSEL R0, R238, -INF , P2 ;  /* 0xff800000ee007808 */ /* 0x000fe40001000000 */
[----:B------:R-:W-:Y:S01]  /*436b0*/  FSEL R14, R240, -INF , P1 ;  /* 0xff800000f00e7808 */ /* 0x000fe20000800000 */
[----:B-1----:R-:W-:Y:S01]  /*436c0*/  FFMA R10, R9, 0.69314718246459960938, R243 ;  /* 0x3f317218090a7823 */ /* 0x002fe200000000f3 */
[----:B------:R-:W-:Y:S01]  /*436d0*/  BAR.SYNC.DEFER_BLOCKING 0x0 ;  /* 0x0000000000007b1d */ /* 0x000fe20000010000 */
[----:B------:R-:W-:Y:S01]  /*436e0*/  FFMA R11, R8, 0.69314718246459960938, R241 ;  /* 0x3f317218080b7823 */ /* 0x000fe200000000f1 */
[----:B0-----:R-:W-:Y:S01]  /*436f0*/  FFMA R4, R0, 0.69314718246459960938, R242 ;  /* 0x3f31721800047823 */ /* 0x001fe200000000f2 */
[----:B------:R-:W-:-:S05]  /*43700*/  FFMA R5, R14, 0.69314718246459960938, R248 ;  /* 0x3f3172180e057823 */ /* 0x000fca00000000f8 */
[----:B------:R-:W0:Y:S08]  /*43710*/  LDC R0, c[0x0][0x27c] ;  /* 0x00009f00ff007b82 */ /* 0x000e300000000800 */
[----:B--2---:R-:W1:Y:S01]  /*43720*/  LDC.64 R12, c[0x0][0x230] ;  /* 0x00008c00ff0c7b82 */ /* 0x004e620000000a00 */
[C---:B------:R-:W-:Y:S01]  /*43730*/  SHF.L.U32 R6, R252.reuse, 0x2, RZ ;  /* 0x00000002fc067819 */ /* 0x040fe200000006ff */
[----:B---3--:R-:W-:-:S04]  /*43740*/  IMAD.HI R3, R252, 0x4, RZ ;  /* 0x00000004fc037827 */ /* 0x008fc800078e02ff */
[----:B0-----:R-:W-:-:S05]  /*43750*/  IMAD R0, R250, R0, RZ ;  /* 0x00000000fa007224 */ /* 0x001fca00078e02ff */
[C---:B------:R-:W-:Y:S01]  /*43760*/  SHF.L.U32 R7, R0.reuse, 0x2, RZ ;  /* 0x0000000200077819 */ /* 0x040fe200000006ff */
[----:B------:R-:W-:-:S03]  /*43770*/  IMAD.HI R0, R0, 0x4, RZ ;  /* 0x0000000400007827 */ /* 0x000fc600078e02ff */
[----:B-1----:R-:W-:-:S04]  /*43780*/  IADD3 R2, P0, P1, R6, R12, R7 ;  /* 0x0000000c06027210 */ /* 0x002fc8000791e007 */
[----:B------:R-:W-:Y:S01]  /*43790*/  IADD3.X R3, R3, R13, R0, P0, P1 ;  /* 0x0000000d03037210 */ /* 0x000fe200007e2400 */
[----:B-----5:R-:W-:Y:S04]  /*437a0*/  STS.64 [R251], R10 ;  /* 0x0000000afb007388 */ /* 0x020fe80000000a00 */
[----:B------:R-:W-:Y:S01]  /*437b0*/  STS.64 [R251+0x200], R4 ;  /* 0x00020004fb007388 */ /* 0x000fe20000000a00 */
[----:B------:R-:W-:Y:S06]  /*437c0*/  BAR.SYNC.DEFER_BLOCKING 0x0 ;  /* 0x0000000000007b1d */ /* 0x000fec0000010000 */
[----:B------:R-:W0:Y:S04]  /*437d0*/  LDS R9, [R249] ;  /* 0x00000000f9097984 */ /* 0x000e280000000800 */
[----:B0-----:R-:W-:Y:S01]  /*437e0*/  STG.E desc[UR4][R2.64], R9 ;  /* 0x0000000902007986 */ /* 0x001fe2000c101904 */
[----:B------:R-:W-:Y:S05]  /*437f0*/  EXIT ;  /* 0x000000000000794d */ /* 0x000fea0003800000 */
.L_x_2:
[----:B------:R-:W-:-:S00]  /*43800*/  BRA `(.L_x_2) ;  /* 0xfffffffc00fc7947 */ /* 0x000fc0000383ffff */
[----:B------:R-:W-:-:S00]  /*43810*/  NOP ;  /* 0x0000000000007918 */ /* 0x000fc00000000000 */
        /* <DEDUP_REMOVED lines=14> */
.L_x_3:


//--------------------- .nv.global.init           --------------------------
	.section	.nv.global.init,"aw",@progbits
.nv.global.init:
	.type		_$_str,@object
	.size		_$_str,(.L_0 - _$_str)
_$_str:
        /*0000*/ 	.byte	0x5f, 0x5f, 0x43, 0x55, 0x44, 0x41, 0x5f, 0x46, 0x54, 0x5a, 0x00
.L_0:


//--------------------- .nv.shared.attn_fwd       --------------------------
	.section	.nv.shared.attn_fwd,"aw",@nobits
	.sectionflags	@""
	.align	16
	.zero		1024


//--------------------- .nv.shared.reserved.0     --------------------------
	.section	.nv.shared.reserved.0,"aw",@nobits
	.weak		__nv_reservedSMEM_offset_0_alias
	.size		__nv_reservedSMEM_offset_0_alias, 0, 0
	.other		__nv_reservedSMEM_offset_0_alias,@"STO_CUDA_RESERVED_SHARED STV_DEFAULT"
__nv_reservedSMEM_offset_0_alias:
	.zero		0


//--------------------- .nv.constant0.attn_fwd    --------------------------
	.section	.nv.constant0.attn_fwd,"a",@progbits
	.sectionflags	@""
	.align	4
.nv.constant0.attn_fwd:
	.zero		664


//--------------------- SYMBOLS --------------------------

	.type		.nv.reservedSmem.offset0,@object
	.size		.nv.reservedSmem.offset0,0x4
